	.target	sm_100a

	.elftype	@"ET_EXEC"


//--------------------- .note.nv.tkinfo           --------------------------
	.section	.note.nv.tkinfo,"",@"SHT_NOTE"
	.sectionflags	@"SHF_NOTE_NV_TKINFO"
	.tkinfo
        /*0018*/ 	.word	0x00000002
        /*0030*/ 	.string	""
        /*0030*/ 	.string	"ptxas"
        /*0030*/ 	.string	"Cuda compilation tools, release 13.0, V13.0.88"
        /*0030*/ 	.string	"Build cuda_13.0.r13.0/compiler.36424714_0"
        /*0030*/ 	.string	"-arch sm_100a -m 64 "



//--------------------- .note.nv.cuinfo           --------------------------
	.section	.note.nv.cuinfo,"",@"SHT_NOTE"
	.sectionflags	@"SHF_NOTE_NV_CUINFO"
        /*0018*/ 	.short	0x0002
        /*001a*/ 	.short	0x0064
        /*001c*/ 	.short	0x0082
	.zero		2


//--------------------- .nv.info                  --------------------------
	.section	.nv.info,"",@"SHT_CUDA_INFO"
	.align	4


	//----- nvinfo : EIATTR_REGCOUNT
	.align		4
        /*0000*/ 	.byte	0x04, 0x2f
        /*0002*/ 	.short	(.L_19 - .L_18)
	.align		4
.L_18:
        /*0004*/ 	.word	index@(_ZN7cutlass13device_kernelINS_4gemm6kernel13GemmUniversalINS1_17GroupProblemShapeIN4cute5tupleIJiiiEEEEENS1_10collective13CollectiveMmaINS1_40MainloopSm100ArrayTmaUmmaWarpSpecializedILi12ELi8ELi4ENS6_IJNS5_1CILi2EEENSC_ILi1EEESE_EEEEENS6_IJNSC_ILi128EEESH_SH_EEENS_12float_e4m3_tEPNS6_IJlSE_NSC_ILi0EEEEEESJ_SM_NS5_8TiledMMAINS5_8MMA_AtomIJNS5_10MMA_TraitsINS5_25SM100_MMA_F8F6F4_2x1SM_SSEJSJ_SJ_fSH_SH_NS5_17integral_constantINS5_4UMMA5MajorELST_0EEESU_NSR_INSS_7ScaleInELSV_0EEESW_EEEEEENS5_6LayoutINS6_IJSE_SE_SE_EEENS6_IJSK_SK_SK_EEEEENS6_IJNS5_10UnderscoreES13_S13_EEEEENS5_18SM100_TMA_2SM_LOADENS5_14ComposedLayoutINS5_7SwizzleILi3ELi4ELi3EEENS5_18smem_ptr_flag_bitsILi8EEENSZ_INS6_IJNSC_ILi8EEESH_EEENS6_IJSH_SE_EEEEEEEvNS5_8identityES16_S1G_vS1H_EENS_8epilogue10collective18CollectiveEpilogueINS1J_31Sm100PtrArrayTmaWarpSpecializedILi4ELi2ELi16ELb1ELb0EEEJNS6_IJNSC_ILi64EEESH_SH_EEENS6_IJNSZ_IS1O_SE_EENSZ_INS6_IJNSC_ILi16EEESD_EEENS6_IJSE_S1O_EEEEEEEENS_6half_tEPNS6_IJSE_lSK_EEES1W_S1Y_NS1J_6fusion15FusionCallbacksIS1N_NS1Z_17LinearCombinationIS1W_fS1W_fLNS_15FloatRoundStyleE2EEES1P_S1V_JEEENS5_5SM1004TMEM4LOAD26SM100_TMEM_LOAD_16dp256b2xENS5_13SM90_TMA_LOADENS17_IS19_NS1A_ILi16EEENSZ_INS6_IJS1O_S1C_EEES1T_EEEENS5_17SM75_U16x8_LDSM_TENS5_14SM90_TMA_STOREES2D_NS5_17SM90_U16x8_STSM_TENS5_39AutoVectorizingCopyWithAssumedAlignmentILi128EEEEEEvvEEEEvNT_6ParamsE)
        /*0008*/ 	.word	0x000000a8


	//----- nvinfo : EIATTR_FRAME_SIZE
	.align		4
.L_19:
        /*000c*/ 	.byte	0x04, 0x11
        /*000e*/ 	.short	(.L_21 - .L_20)
	.align		4
.L_20:
        /*0010*/ 	.word	index@($__internal_3_$__cuda_sm20_div_u64)
        /*0014*/ 	.word	0x00000000


	//----- nvinfo : EIATTR_FRAME_SIZE
	.align		4
.L_21:
        /*0018*/ 	.byte	0x04, 0x11
        /*001a*/ 	.short	(.L_23 - .L_22)
	.align		4
.L_22:
        /*001c*/ 	.word	index@($__internal_2_$__cuda_sm10x_tcgen05_guardrail_trap_unallocated_columns_being_dealloced)
        /*0020*/ 	.word	0x00000000


	//----- nvinfo : EIATTR_FRAME_SIZE
	.align		4
.L_23:
        /*0024*/ 	.byte	0x04, 0x11
        /*0026*/ 	.short	(.L_25 - .L_24)
	.align		4
.L_24:
        /*0028*/ 	.word	index@($__internal_1_$__cuda_sm10x_tcgen05_guardrail_trap_phase_invalid_during_alloc)
        /*002c*/ 	.word	0x00000000


	//----- nvinfo : EIATTR_FRAME_SIZE
	.align		4
.L_25:
        /*0030*/ 	.byte	0x04, 0x11
        /*0032*/ 	.short	(.L_27 - .L_26)
	.align		4
.L_26:
        /*0034*/ 	.word	index@($__internal_0_$__cuda_sm10x_tcgen05_guardrail_trap_col_being_dealloced_not_returned_by_alloc)
        /*0038*/ 	.word	0x00000000


	//----- nvinfo : EIATTR_FRAME_SIZE
	.align		4
.L_27:
        /*003c*/ 	.byte	0x04, 0x11
        /*003e*/ 	.short	(.L_29 - .L_28)
	.align		4
.L_28:
        /*0040*/ 	.word	index@(_ZN7cutlass13device_kernelINS_4gemm6kernel13GemmUniversalINS1_17GroupProblemShapeIN4cute5tupleIJiiiEEEEENS1_10collective13CollectiveMmaINS1_40MainloopSm100ArrayTmaUmmaWarpSpecializedILi12ELi8ELi4ENS6_IJNS5_1CILi2EEENSC_ILi1EEESE_EEEEENS6_IJNSC_ILi128EEESH_SH_EEENS_12float_e4m3_tEPNS6_IJlSE_NSC_ILi0EEEEEESJ_SM_NS5_8TiledMMAINS5_8MMA_AtomIJNS5_10MMA_TraitsINS5_25SM100_MMA_F8F6F4_2x1SM_SSEJSJ_SJ_fSH_SH_NS5_17integral_constantINS5_4UMMA5MajorELST_0EEESU_NSR_INSS_7ScaleInELSV_0EEESW_EEEEEENS5_6LayoutINS6_IJSE_SE_SE_EEENS6_IJSK_SK_SK_EEEEENS6_IJNS5_10UnderscoreES13_S13_EEEEENS5_18SM100_TMA_2SM_LOADENS5_14ComposedLayoutINS5_7SwizzleILi3ELi4ELi3EEENS5_18smem_ptr_flag_bitsILi8EEENSZ_INS6_IJNSC_ILi8EEESH_EEENS6_IJSH_SE_EEEEEEEvNS5_8identityES16_S1G_vS1H_EENS_8epilogue10collective18CollectiveEpilogueINS1J_31Sm100PtrArrayTmaWarpSpecializedILi4ELi2ELi16ELb1ELb0EEEJNS6_IJNSC_ILi64EEESH_SH_EEENS6_IJNSZ_IS1O_SE_EENSZ_INS6_IJNSC_ILi16EEESD_EEENS6_IJSE_S1O_EEEEEEEENS_6half_tEPNS6_IJSE_lSK_EEES1W_S1Y_NS1J_6fusion15FusionCallbacksIS1N_NS1Z_17LinearCombinationIS1W_fS1W_fLNS_15FloatRoundStyleE2EEES1P_S1V_JEEENS5_5SM1004TMEM4LOAD26SM100_TMEM_LOAD_16dp256b2xENS5_13SM90_TMA_LOADENS17_IS19_NS1A_ILi16EEENSZ_INS6_IJS1O_S1C_EEES1T_EEEENS5_17SM75_U16x8_LDSM_TENS5_14SM90_TMA_STOREES2D_NS5_17SM90_U16x8_STSM_TENS5_39AutoVectorizingCopyWithAssumedAlignmentILi128EEEEEEvvEEEEvNT_6ParamsE)
        /*0044*/ 	.word	0x00000000


	//----- nvinfo : EIATTR_MIN_STACK_SIZE
	.align		4
.L_29:
        /*0048*/ 	.byte	0x04, 0x12
        /*004a*/ 	.short	(.L_31 - .L_30)
	.align		4
.L_30:
        /*004c*/ 	.word	index@(_ZN7cutlass13device_kernelINS_4gemm6kernel13GemmUniversalINS1_17GroupProblemShapeIN4cute5tupleIJiiiEEEEENS1_10collective13CollectiveMmaINS1_40MainloopSm100ArrayTmaUmmaWarpSpecializedILi12ELi8ELi4ENS6_IJNS5_1CILi2EEENSC_ILi1EEESE_EEEEENS6_IJNSC_ILi128EEESH_SH_EEENS_12float_e4m3_tEPNS6_IJlSE_NSC_ILi0EEEEEESJ_SM_NS5_8TiledMMAINS5_8MMA_AtomIJNS5_10MMA_TraitsINS5_25SM100_MMA_F8F6F4_2x1SM_SSEJSJ_SJ_fSH_SH_NS5_17integral_constantINS5_4UMMA5MajorELST_0EEESU_NSR_INSS_7ScaleInELSV_0EEESW_EEEEEENS5_6LayoutINS6_IJSE_SE_SE_EEENS6_IJSK_SK_SK_EEEEENS6_IJNS5_10UnderscoreES13_S13_EEEEENS5_18SM100_TMA_2SM_LOADENS5_14ComposedLayoutINS5_7SwizzleILi3ELi4ELi3EEENS5_18smem_ptr_flag_bitsILi8EEENSZ_INS6_IJNSC_ILi8EEESH_EEENS6_IJSH_SE_EEEEEEEvNS5_8identityES16_S1G_vS1H_EENS_8epilogue10collective18CollectiveEpilogueINS1J_31Sm100PtrArrayTmaWarpSpecializedILi4ELi2ELi16ELb1ELb0EEEJNS6_IJNSC_ILi64EEESH_SH_EEENS6_IJNSZ_IS1O_SE_EENSZ_INS6_IJNSC_ILi16EEESD_EEENS6_IJSE_S1O_EEEEEEEENS_6half_tEPNS6_IJSE_lSK_EEES1W_S1Y_NS1J_6fusion15FusionCallbacksIS1N_NS1Z_17LinearCombinationIS1W_fS1W_fLNS_15FloatRoundStyleE2EEES1P_S1V_JEEENS5_5SM1004TMEM4LOAD26SM100_TMEM_LOAD_16dp256b2xENS5_13SM90_TMA_LOADENS17_IS19_NS1A_ILi16EEENSZ_INS6_IJS1O_S1C_EEES1T_EEEENS5_17SM75_U16x8_LDSM_TENS5_14SM90_TMA_STOREES2D_NS5_17SM90_U16x8_STSM_TENS5_39AutoVectorizingCopyWithAssumedAlignmentILi128EEEEEEvvEEEEvNT_6ParamsE)
        /*0050*/ 	.word	0x00000000
.L_31:


//--------------------- .nv.compat                --------------------------
	.section	.nv.compat,"",@"SHT_CUDA_COMPAT_INFO"
	.align	4
        /*0000*/ 	.byte	0x02, 0x09, 0x01, 0x00, 0x02, 0x02, 0x02, 0x00, 0x02, 0x05, 0x05, 0x00, 0x03, 0x07, 0x01, 0x01
        /*0010*/ 	.byte	0x02, 0x03, 0x03, 0x00, 0x02, 0x06, 0x01, 0x00, 0x04, 0x0b, 0x08, 0x00, 0x09, 0x00, 0x00, 0x00
        /*0020*/ 	.byte	0x00, 0x00, 0x00, 0x00


//--------------------- .nv.info._ZN7cutlass13device_kernelINS_4gemm6kernel13GemmUniversalINS1_17GroupProblemShapeIN4cute5tupleIJiiiEEEEENS1_10collective13CollectiveMmaINS1_40MainloopSm100ArrayTmaUmmaWarpSpecializedILi12ELi8ELi4ENS6_IJNS5_1CILi2EEENSC_ILi1EEESE_EEEEENS6_IJNSC_ILi128EEESH_SH_EEENS_12float_e4m3_tEPNS6_IJlSE_NSC_ILi0EEEEEESJ_SM_NS5_8TiledMMAINS5_8MMA_AtomIJNS5_10MMA_TraitsINS5_25SM100_MMA_F8F6F4_2x1SM_SSEJSJ_SJ_fSH_SH_NS5_17integral_constantINS5_4UMMA5MajorELST_0EEESU_NSR_INSS_7ScaleInELSV_0EEESW_EEEEEENS5_6LayoutINS6_IJSE_SE_SE_EEENS6_IJSK_SK_SK_EEEEENS6_IJNS5_10UnderscoreES13_S13_EEEEENS5_18SM100_TMA_2SM_LOADENS5_14ComposedLayoutINS5_7SwizzleILi3ELi4ELi3EEENS5_18smem_ptr_flag_bitsILi8EEENSZ_INS6_IJNSC_ILi8EEESH_EEENS6_IJSH_SE_EEEEEEEvNS5_8identityES16_S1G_vS1H_EENS_8epilogue10collective18CollectiveEpilogueINS1J_31Sm100PtrArrayTmaWarpSpecializedILi4ELi2ELi16ELb1ELb0EEEJNS6_IJNSC_ILi64EEESH_SH_EEENS6_IJNSZ_IS1O_SE_EENSZ_INS6_IJNSC_ILi16EEESD_EEENS6_IJSE_S1O_EEEEEEEENS_6half_tEPNS6_IJSE_lSK_EEES1W_S1Y_NS1J_6fusion15FusionCallbacksIS1N_NS1Z_17LinearCombinationIS1W_fS1W_fLNS_15FloatRoundStyleE2EEES1P_S1V_JEEENS5_5SM1004TMEM4LOAD26SM100_TMEM_LOAD_16dp256b2xENS5_13SM90_TMA_LOADENS17_IS19_NS1A_ILi16EEENSZ_INS6_IJS1O_S1C_EEES1T_EEEENS5_17SM75_U16x8_LDSM_TENS5_14SM90_TMA_STOREES2D_NS5_17SM90_U16x8_STSM_TENS5_39AutoVectorizingCopyWithAssumedAlignmentILi128EEEEEEvvEEEEvNT_6ParamsE --------------------------
	.section	.nv.info._ZN7cutlass13device_kernelINS_4gemm6kernel13GemmUniversalINS1_17GroupProblemShapeIN4cute5tupleIJiiiEEEEENS1_10collective13CollectiveMmaINS1_40MainloopSm100ArrayTmaUmmaWarpSpecializedILi12ELi8ELi4ENS6_IJNS5_1CILi2EEENSC_ILi1EEESE_EEEEENS6_IJNSC_ILi128EEESH_SH_EEENS_12float_e4m3_tEPNS6_IJlSE_NSC_ILi0EEEEEESJ_SM_NS5_8TiledMMAINS5_8MMA_AtomIJNS5_10MMA_TraitsINS5_25SM100_MMA_F8F6F4_2x1SM_SSEJSJ_SJ_fSH_SH_NS5_17integral_constantINS5_4UMMA5MajorELST_0EEESU_NSR_INSS_7ScaleInELSV_0EEESW_EEEEEENS5_6LayoutINS6_IJSE_SE_SE_EEENS6_IJSK_SK_SK_EEEEENS6_IJNS5_10UnderscoreES13_S13_EEEEENS5_18SM100_TMA_2SM_LOADENS5_14ComposedLayoutINS5_7SwizzleILi3ELi4ELi3EEENS5_18smem_ptr_flag_bitsILi8EEENSZ_INS6_IJNSC_ILi8EEESH_EEENS6_IJSH_SE_EEEEEEEvNS5_8identityES16_S1G_vS1H_EENS_8epilogue10collective18CollectiveEpilogueINS1J_31Sm100PtrArrayTmaWarpSpecializedILi4ELi2ELi16ELb1ELb0EEEJNS6_IJNSC_ILi64EEESH_SH_EEENS6_IJNSZ_IS1O_SE_EENSZ_INS6_IJNSC_ILi16EEESD_EEENS6_IJSE_S1O_EEEEEEEENS_6half_tEPNS6_IJSE_lSK_EEES1W_S1Y_NS1J_6fusion15FusionCallbacksIS1N_NS1Z_17LinearCombinationIS1W_fS1W_fLNS_15FloatRoundStyleE2EEES1P_S1V_JEEENS5_5SM1004TMEM4LOAD26SM100_TMEM_LOAD_16dp256b2xENS5_13SM90_TMA_LOADENS17_IS19_NS1A_ILi16EEENSZ_INS6_IJS1O_S1C_EEES1T_EEEENS5_17SM75_U16x8_LDSM_TENS5_14SM90_TMA_STOREES2D_NS5_17SM90_U16x8_STSM_TENS5_39AutoVectorizingCopyWithAssumedAlignmentILi128EEEEEEvvEEEEvNT_6ParamsE,"",@"SHT_CUDA_INFO"
	.sectionflags	@""
	.align	4


	//----- nvinfo : EIATTR_CUDA_API_VERSION
	.align		4
        /*0000*/ 	.byte	0x04, 0x37
        /*0002*/ 	.short	(.L_33 - .L_32)
.L_32:
        /*0004*/ 	.word	0x00000082


	//----- nvinfo : EIATTR_KPARAM_INFO
	.align		4
.L_33:
        /*0008*/ 	.byte	0x04, 0x17
        /*000a*/ 	.short	(.L_35 - .L_34)
.L_34:
        /*000c*/ 	.word	0x00000000
        /*0010*/ 	.short	0x0000
        /*0012*/ 	.short	0x0000
        /*0014*/ 	.byte	0x00, 0xf0, 0x01, 0x24


	//----- nvinfo : EIATTR_AT_ENTRY_FRAGMENTS
	.align		4
.L_35:
        /*0018*/ 	.byte	0x04, 0x4f
        /*001a*/ 	.short	(.L_37 - .L_36)


	//   ....[0]....
.L_36:
        /*001c*/ 	.word	0x00000007


	//----- nvinfo : EIATTR_RESERVED_SMEM_USED
	.align		4
.L_37:
        /*0020*/ 	.byte	0x01, 0x41
	.zero		2


	//----- nvinfo : EIATTR_SPARSE_MMA_MASK
	.align		4
        /*0024*/ 	.byte	0x03, 0x50
        /*0026*/ 	.short	0x0000


	//----- nvinfo : EIATTR_TCGEN05_2CTA_USED
	.align		4
        /*0028*/ 	.byte	0x01, 0x52
	.zero		2


	//----- nvinfo : EIATTR_MAXREG_COUNT
	.align		4
        /*002c*/ 	.byte	0x03, 0x1b
        /*002e*/ 	.short	0x00a8


	//----- nvinfo : EIATTR_NUM_BARRIERS
	.align		4
        /*0030*/ 	.byte	0x02, 0x4c
        /*0032*/ 	.byte	0x07
	.zero		1


	//----- nvinfo : EIATTR_EXTERNS
	.align		4
        /*0034*/ 	.byte	0x04, 0x0f
        /*0036*/ 	.short	(.L_39 - .L_38)


	//   ....[0]....
	.align		4
.L_38:
        /*0038*/ 	.word	index@(__assertfail)


	//----- nvinfo : EIATTR_MERCURY_ISA_VERSION
	.align		4
.L_39:
        /*003c*/ 	.byte	0x03, 0x5f
        /*003e*/ 	.short	0x0101


	//----- nvinfo : EIATTR_INT_WARP_WIDE_INSTR_OFFSETS
	.align		4
        /*0040*/ 	.byte	0x04, 0x31
        /*0042*/ 	.short	(.L_41 - .L_40)


	//   ....[0]....
.L_40:
        /*0044*/ 	.word	0x00001250


	//   ....[1]....
        /*0048*/ 	.word	0x000012e0


	//   ....[2]....
        /*004c*/ 	.word	0x00010be0


	//   ....[3]....
        /*0050*/ 	.word	0x00010c00


	//   ....[4]....
        /*0054*/ 	.word	0x00010c30


	//----- nvinfo : EIATTR_COOP_GROUP_MASK_REGIDS
	.align		4
.L_41:
        /*0058*/ 	.byte	0x04, 0x29
        /*005a*/ 	.short	(.L_43 - .L_42)


	//   ....[0]....
.L_42:
        /*005c*/ 	.word	0xffffffff


	//   ....[1]....
        /*0060*/ 	.word	0xffffffff


	//   ....[2]....
        /*0064*/ 	.word	0xffffffff


	//   ....[3]....
        /*0068*/ 	.word	0xffffffff


	//   ....[4]....
        /*006c*/ 	.word	0xffffffff


	//   ....[5]....
        /*0070*/ 	.word	0xffffffff


	//   ....[6]....
        /*0074*/ 	.word	0xffffffff


	//   ....[7]....
        /*0078*/ 	.word	0xffffffff


	//   ....[8]....
        /*007c*/ 	.word	0xffffffff


	//   ....[9]....
        /*0080*/ 	.word	0xffffffff


	//   ....[10]....
        /*0084*/ 	.word	0xffffffff


	//   ....[11]....
        /*0088*/ 	.word	0xffffffff


	//   ....[12]....
        /*008c*/ 	.word	0xffffffff


	//   ....[13]....
        /*0090*/ 	.word	0xffffffff


	//   ....[14]....
        /*0094*/ 	.word	0xffffffff


	//   ....[15]....
        /*0098*/ 	.word	0xffffffff


	//   ....[16]....
        /*009c*/ 	.word	0xffffffff


	//   ....[17]....
        /*00a0*/ 	.word	0xffffffff


	//   ....[18]....
        /*00a4*/ 	.word	0xffffffff


	//   ....[19]....
        /*00a8*/ 	.word	0xffffffff


	//   ....[20]....
        /*00ac*/ 	.word	0xffffffff


	//   ....[21]....
        /*00b0*/ 	.word	0xffffffff


	//   ....[22]....
        /*00b4*/ 	.word	0xffffffff


	//   ....[23]....
        /*00b8*/ 	.word	0xffffffff


	//   ....[24]....
        /*00bc*/ 	.word	0xffffffff


	//   ....[25]....
        /*00c0*/ 	.word	0xffffffff


	//   ....[26]....
        /*00c4*/ 	.word	0xffffffff


	//   ....[27]....
        /*00c8*/ 	.word	0xffffffff


	//   ....[28]....
        /*00cc*/ 	.word	0xffffffff


	//   ....[29]....
        /*00d0*/ 	.word	0xffffffff


	//   ....[30]....
        /*00d4*/ 	.word	0xffffffff


	//   ....[31]....
        /*00d8*/ 	.word	0xffffffff


	//   ....[32]....
        /*00dc*/ 	.word	0xffffffff


	//   ....[33]....
        /*00e0*/ 	.word	0xffffffff


	//   ....[34]....
        /*00e4*/ 	.word	0xffffffff


	//   ....[35]....
        /*00e8*/ 	.word	0xffffffff


	//   ....[36]....
        /*00ec*/ 	.word	0xffffffff


	//   ....[37]....
        /*00f0*/ 	.word	0xffffffff


	//   ....[38]....
        /*00f4*/ 	.word	0xffffffff


	//   ....[39]....
        /*00f8*/ 	.word	0xffffffff


	//   ....[40]....
        /*00fc*/ 	.word	0xffffffff


	//   ....[41]....
        /*0100*/ 	.word	0xffffffff


	//   ....[42]....
        /*0104*/ 	.word	0xffffffff


	//   ....[43]....
        /*0108*/ 	.word	0xffffffff


	//   ....[44]....
        /*010c*/ 	.word	0xffffffff


	//   ....[45]....
        /*0110*/ 	.word	0xffffffff


	//   ....[46]....
        /*0114*/ 	.word	0xffffffff


	//   ....[47]....
        /*0118*/ 	.word	0xffffffff


	//   ....[48]....
        /*011c*/ 	.word	0xffffffff


	//   ....[49]....
        /*0120*/ 	.word	0xffffffff


	//   ....[50]....
        /*0124*/ 	.word	0xffffffff


	//   ....[51]....
        /*0128*/ 	.word	0xffffffff


	//   ....[52]....
        /*012c*/ 	.word	0xffffffff


	//   ....[53]....
        /*0130*/ 	.word	0xffffffff


	//   ....[54]....
        /*0134*/ 	.word	0xffffffff


	//   ....[55]....
        /*0138*/ 	.word	0xffffffff


	//   ....[56]....
        /*013c*/ 	.word	0xffffffff


	//   ....[57]....
        /*0140*/ 	.word	0xffffffff


	//   ....[58]....
        /*0144*/ 	.word	0xffffffff


	//   ....[59]....
        /*0148*/ 	.word	0xffffffff


	//   ....[60]....
        /*014c*/ 	.word	0xffffffff


	//   ....[61]....
        /*0150*/ 	.word	0xffffffff


	//   ....[62]....
        /*0154*/ 	.word	0xffffffff


	//   ....[63]....
        /*0158*/ 	.word	0xffffffff


	//   ....[64]....
        /*015c*/ 	.word	0xffffffff


	//   ....[65]....
        /*0160*/ 	.word	0xffffffff


	//   ....[66]....
        /*0164*/ 	.word	0xffffffff


	//   ....[67]....
        /*0168*/ 	.word	0xffffffff


	//   ....[68]....
        /*016c*/ 	.word	0xffffffff


	//   ....[69]....
        /*0170*/ 	.word	0xffffffff


	//   ....[70]....
        /*0174*/ 	.word	0xffffffff


	//   ....[71]....
        /*0178*/ 	.word	0xffffffff


	//   ....[72]....
        /*017c*/ 	.word	0xffffffff


	//   ....[73]....
        /*0180*/ 	.word	0xffffffff


	//   ....[74]....
        /*0184*/ 	.word	0xffffffff


	//   ....[75]....
        /*0188*/ 	.word	0xffffffff


	//   ....[76]....
        /*018c*/ 	.word	0xffffffff


	//   ....[77]....
        /*0190*/ 	.word	0xffffffff


	//   ....[78]....
        /*0194*/ 	.word	0xffffffff


	//   ....[79]....
        /*0198*/ 	.word	0xffffffff


	//   ....[80]....
        /*019c*/ 	.word	0xffffffff


	//   ....[81]....
        /*01a0*/ 	.word	0xffffffff


	//   ....[82]....
        /*01a4*/ 	.word	0xffffffff


	//   ....[83]....
        /*01a8*/ 	.word	0xffffffff


	//   ....[84]....
        /*01ac*/ 	.word	0xffffffff


	//   ....[85]....
        /*01b0*/ 	.word	0xffffffff


	//   ....[86]....
        /*01b4*/ 	.word	0xffffffff


	//   ....[87]....
        /*01b8*/ 	.word	0xffffffff


	//   ....[88]....
        /*01bc*/ 	.word	0xffffffff


	//   ....[89]....
        /*01c0*/ 	.word	0xffffffff


	//   ....[90]....
        /*01c4*/ 	.word	0xffffffff


	//   ....[91]....
        /*01c8*/ 	.word	0xffffffff


	//   ....[92]....
        /*01cc*/ 	.word	0xffffffff


	//   ....[93]....
        /*01d0*/ 	.word	0xffffffff


	//   ....[94]....
        /*01d4*/ 	.word	0xffffffff


	//   ....[95]....
        /*01d8*/ 	.word	0xffffffff


	//   ....[96]....
        /*01dc*/ 	.word	0xffffffff


	//   ....[97]....
        /*01e0*/ 	.word	0xffffffff


	//   ....[98]....
        /*01e4*/ 	.word	0xffffffff


	//   ....[99]....
        /*01e8*/ 	.word	0xffffffff


	//   ....[100]....
        /*01ec*/ 	.word	0xffffffff


	//   ....[101]....
        /*01f0*/ 	.word	0xffffffff


	//   ....[102]....
        /*01f4*/ 	.word	0xffffffff


	//   ....[103]....
        /*01f8*/ 	.word	0xffffffff


	//   ....[104]....
        /*01fc*/ 	.word	0xffffffff


	//   ....[105]....
        /*0200*/ 	.word	0xffffffff


	//   ....[106]....
        /*0204*/ 	.word	0xffffffff


	//   ....[107]....
        /*0208*/ 	.word	0xffffffff


	//   ....[108]....
        /*020c*/ 	.word	0xffffffff


	//   ....[109]....
        /*0210*/ 	.word	0xffffffff


	//   ....[110]....
        /*0214*/ 	.word	0xffffffff


	//   ....[111]....
        /*0218*/ 	.word	0xffffffff


	//   ....[112]....
        /*021c*/ 	.word	0xffffffff


	//   ....[113]....
        /*0220*/ 	.word	0xffffffff


	//   ....[114]....
        /*0224*/ 	.word	0xffffffff


	//   ....[115]....
        /*0228*/ 	.word	0xffffffff


	//   ....[116]....
        /*022c*/ 	.word	0xffffffff


	//   ....[117]....
        /*0230*/ 	.word	0xffffffff


	//   ....[118]....
        /*0234*/ 	.word	0xffffffff


	//   ....[119]....
        /*0238*/ 	.word	0xffffffff


	//   ....[120]....
        /*023c*/ 	.word	0xffffffff


	//----- nvinfo : EIATTR_COOP_GROUP_INSTR_OFFSETS
	.align		4
.L_43:
        /*0240*/ 	.byte	0x04, 0x28
        /*0242*/ 	.short	(.L_45 - .L_44)


	//   ....[0]....
.L_44:
        /*0244*/ 	.word	0x000000b0


	//   ....[1]....
        /*0248*/ 	.word	0x00000520


	//   ....[2]....
        /*024c*/ 	.word	0x00000730


	//   ....[3]....
        /*0250*/ 	.word	0x00000740


	//   ....[4]....
        /*0254*/ 	.word	0x00000a10


	//   ....[5]....
        /*0258*/ 	.word	0x00000ba0


	//   ....[6]....
        /*025c*/ 	.word	0x00000c90


	//   ....[7]....
        /*0260*/ 	.word	0x00000ea0


	//   ....[8]....
        /*0264*/ 	.word	0x000010b0


	//   ....[9]....
        /*0268*/ 	.word	0x00001350


	//   ....[10]....
        /*026c*/ 	.word	0x00002700


	//   ....[11]....
        /*0270*/ 	.word	0x00002730


	//   ....[12]....
        /*0274*/ 	.word	0x000027b0


	//   ....[13]....
        /*0278*/ 	.word	0x000027c0


	//   ....[14]....
        /*027c*/ 	.word	0x00002800


	//   ....[15]....
        /*0280*/ 	.word	0x00002820


	//   ....[16]....
        /*0284*/ 	.word	0x00002860


	//   ....[17]....
        /*0288*/ 	.word	0x00002880


	//   ....[18]....
        /*028c*/ 	.word	0x000028d0


	//   ....[19]....
        /*0290*/ 	.word	0x000028f0


	//   ....[20]....
        /*0294*/ 	.word	0x00002990


	//   ....[21]....
        /*0298*/ 	.word	0x00002aa0


	//   ....[22]....
        /*029c*/ 	.word	0x00002ad0


	//   ....[23]....
        /*02a0*/ 	.word	0x000030a0


	//   ....[24]....
        /*02a4*/ 	.word	0x000030b0


	//   ....[25]....
        /*02a8*/ 	.word	0x00003100


	//   ....[26]....
        /*02ac*/ 	.word	0x00003110


	//   ....[27]....
        /*02b0*/ 	.word	0x00003160


	//   ....[28]....
        /*02b4*/ 	.word	0x00003170


	//   ....[29]....
        /*02b8*/ 	.word	0x000031c0


	//   ....[30]....
        /*02bc*/ 	.word	0x000031d0


	//   ....[31]....
        /*02c0*/ 	.word	0x00003230


	//   ....[32]....
        /*02c4*/ 	.word	0x00003240


	//   ....[33]....
        /*02c8*/ 	.word	0x000032d0


	//   ....[34]....
        /*02cc*/ 	.word	0x00003320


	//   ....[35]....
        /*02d0*/ 	.word	0x000033a0


	//   ....[36]....
        /*02d4*/ 	.word	0x000033c0


	//   ....[37]....
        /*02d8*/ 	.word	0x000033d0


	//   ....[38]....
        /*02dc*/ 	.word	0x000033e0


	//   ....[39]....
        /*02e0*/ 	.word	0x000033f0


	//   ....[40]....
        /*02e4*/ 	.word	0x00003400


	//   ....[41]....
        /*02e8*/ 	.word	0x00003f90


	//   ....[42]....
        /*02ec*/ 	.word	0x00004940


	//   ....[43]....
        /*02f0*/ 	.word	0x00005b90


	//   ....[44]....
        /*02f4*/ 	.word	0x00005bc0


	//   ....[45]....
        /*02f8*/ 	.word	0x00005c40


	//   ....[46]....
        /*02fc*/ 	.word	0x00005c50


	//   ....[47]....
        /*0300*/ 	.word	0x00005c90


	//   ....[48]....
        /*0304*/ 	.word	0x00005cb0


	//   ....[49]....
        /*0308*/ 	.word	0x00005d00


	//   ....[50]....
        /*030c*/ 	.word	0x00005d10


	//   ....[51]....
        /*0310*/ 	.word	0x00005d50


	//   ....[52]....
        /*0314*/ 	.word	0x00005d70


	//   ....[53]....
        /*0318*/ 	.word	0x00005e10


	//   ....[54]....
        /*031c*/ 	.word	0x00005f00


	//   ....[55]....
        /*0320*/ 	.word	0x00005f30


	//   ....[56]....
        /*0324*/ 	.word	0x000064f0


	//   ....[57]....
        /*0328*/ 	.word	0x00006520


	//   ....[58]....
        /*032c*/ 	.word	0x00006570


	//   ....[59]....
        /*0330*/ 	.word	0x00006580


	//   ....[60]....
        /*0334*/ 	.word	0x000065d0


	//   ....[61]....
        /*0338*/ 	.word	0x000065e0


	//   ....[62]....
        /*033c*/ 	.word	0x00006630


	//   ....[63]....
        /*0340*/ 	.word	0x00006650


	//   ....[64]....
        /*0344*/ 	.word	0x000066a0


	//   ....[65]....
        /*0348*/ 	.word	0x000066b0


	//   ....[66]....
        /*034c*/ 	.word	0x00006740


	//   ....[67]....
        /*0350*/ 	.word	0x00006790


	//   ....[68]....
        /*0354*/ 	.word	0x00006810


	//   ....[69]....
        /*0358*/ 	.word	0x00006830


	//   ....[70]....
        /*035c*/ 	.word	0x00006840


	//   ....[71]....
        /*0360*/ 	.word	0x00006850


	//   ....[72]....
        /*0364*/ 	.word	0x00006860


	//   ....[73]....
        /*0368*/ 	.word	0x00006870


	//   ....[74]....
        /*036c*/ 	.word	0x00007780


	//   ....[75]....
        /*0370*/ 	.word	0x000077b0


	//   ....[76]....
        /*0374*/ 	.word	0x00007830


	//   ....[77]....
        /*0378*/ 	.word	0x00007840


	//   ....[78]....
        /*037c*/ 	.word	0x00007880


	//   ....[79]....
        /*0380*/ 	.word	0x000078a0


	//   ....[80]....
        /*0384*/ 	.word	0x000078f0


	//   ....[81]....
        /*0388*/ 	.word	0x00007910


	//   ....[82]....
        /*038c*/ 	.word	0x00007950


	//   ....[83]....
        /*0390*/ 	.word	0x00007970


	//   ....[84]....
        /*0394*/ 	.word	0x00007a00


	//   ....[85]....
        /*0398*/ 	.word	0x00007af0


	//   ....[86]....
        /*039c*/ 	.word	0x00007b20


	//   ....[87]....
        /*03a0*/ 	.word	0x000080e0


	//   ....[88]....
        /*03a4*/ 	.word	0x00008110


	//   ....[89]....
        /*03a8*/ 	.word	0x00008160


	//   ....[90]....
        /*03ac*/ 	.word	0x00008170


	//   ....[91]....
        /*03b0*/ 	.word	0x000081c0


	//   ....[92]....
        /*03b4*/ 	.word	0x000081d0


	//   ....[93]....
        /*03b8*/ 	.word	0x00008220


	//   ....[94]....
        /*03bc*/ 	.word	0x00008230


	//   ....[95]....
        /*03c0*/ 	.word	0x00008280


	//   ....[96]....
        /*03c4*/ 	.word	0x000082a0


	//   ....[97]....
        /*03c8*/ 	.word	0x00008330


	//   ....[98]....
        /*03cc*/ 	.word	0x00008380


	//   ....[99]....
        /*03d0*/ 	.word	0x00008400


	//   ....[100]....
        /*03d4*/ 	.word	0x00008420


	//   ....[101]....
        /*03d8*/ 	.word	0x00008430


	//   ....[102]....
        /*03dc*/ 	.word	0x00008440


	//   ....[103]....
        /*03e0*/ 	.word	0x00008450


	//   ....[104]....
        /*03e4*/ 	.word	0x00008460


	//   ....[105]....
        /*03e8*/ 	.word	0x000091b0


	//   ....[106]....
        /*03ec*/ 	.word	0x00009ff0


	//   ....[107]....
        /*03f0*/ 	.word	0x0000a3d0


	//   ....[108]....
        /*03f4*/ 	.word	0x0000a8d0


	//   ....[109]....
        /*03f8*/ 	.word	0x0000db90


	//   ....[110]....
        /*03fc*/ 	.word	0x0000dfe0


	//   ....[111]....
        /*0400*/ 	.word	0x0000e230


	//   ....[112]....
        /*0404*/ 	.word	0x0000e3d0


	//   ....[113]....
        /*0408*/ 	.word	0x0000ec40


	//   ....[114]....
        /*040c*/ 	.word	0x0000f030


	//   ....[115]....
        /*0410*/ 	.word	0x0000f400


	//   ....[116]....
        /*0414*/ 	.word	0x0000f7d0


	//   ....[117]....
        /*0418*/ 	.word	0x0000fcc0


	//   ....[118]....
        /*041c*/ 	.word	0x0000fcf0


	//   ....[119]....
        /*0420*/ 	.word	0x00010ae0


	//   ....[120]....
        /*0424*/ 	.word	0x00010cf0


	//----- nvinfo : EIATTR_REG_RECONFIG
	.align		4
.L_45:
        /*0428*/ 	.byte	0x01, 0x54
	.zero		2


	//----- nvinfo : EIATTR_VRC_CTA_INIT_COUNT
	.align		4
        /*042c*/ 	.byte	0x02, 0x4a
        /*042e*/ 	.byte	0x80
	.zero		1


	//----- nvinfo : EIATTR_SYSCALL_OFFSETS
	.align		4
        /*0430*/ 	.byte	0x04, 0x46
        /*0432*/ 	.short	(.L_47 - .L_46)


	//   ....[0]....
.L_46:
        /*0434*/ 	.word	0x0000ac90


	//   ....[1]....
        /*0438*/ 	.word	0x0000ad80


	//   ....[2]....
        /*043c*/ 	.word	0x0000b410


	//   ....[3]....
        /*0440*/ 	.word	0x0000b580


	//   ....[4]....
        /*0444*/ 	.word	0x0000be20


	//   ....[5]....
        /*0448*/ 	.word	0x0000bf90


	//   ....[6]....
        /*044c*/ 	.word	0x0000c7e0


	//   ....[7]....
        /*0450*/ 	.word	0x0000c950


	//   ....[8]....
        /*0454*/ 	.word	0x0000d1e0


	//   ....[9]....
        /*0458*/ 	.word	0x0000d350


	//----- nvinfo : EIATTR_MBARRIER_INSTR_OFFSETS
	.align		4
.L_47:
        /*045c*/ 	.byte	0x04, 0x39
        /*045e*/ 	.short	(.L_49 - .L_48)


	//   ....[0]....
.L_48:
        /*0460*/ 	.word	0x00000870
        /*0464*/ 	.word	0x000000ff
        /*0468*/ 	.word	0x00000000
        /*046c*/ 	.short	0x0100
        /*046e*/ 	.byte	0x05
	.zero		1


	//   ....[1]....
        /*0470*/ 	.word	0x00000880
        /*0474*/ 	.word	0x000000ff
        /*0478*/ 	.word	0x00000060
        /*047c*/ 	.short	0x0100
        /*047e*/ 	.byte	0x05
	.zero		1


	//   ....[2]....
        /*0480*/ 	.word	0x00000890
        /*0484*/ 	.word	0x000000ff
        /*0488*/ 	.word	0x00000008
        /*048c*/ 	.short	0x0100
        /*048e*/ 	.byte	0x05
	.zero		1


	//   ....[3]....
        /*0490*/ 	.word	0x000008a0
        /*0494*/ 	.word	0x000000ff
        /*0498*/ 	.word	0x00000068
        /*049c*/ 	.short	0x0100
        /*049e*/ 	.byte	0x05
	.zero		1


	//   ....[4]....
        /*04a0*/ 	.word	0x000008b0
        /*04a4*/ 	.word	0x000000ff
        /*04a8*/ 	.word	0x00000010
        /*04ac*/ 	.short	0x0100
        /*04ae*/ 	.byte	0x05
	.zero		1


	//   ....[5]....
        /*04b0*/ 	.word	0x000008c0
        /*04b4*/ 	.word	0x000000ff
        /*04b8*/ 	.word	0x00000070
        /*04bc*/ 	.short	0x0100
        /*04be*/ 	.byte	0x05
	.zero		1


	//   ....[6]....
        /*04c0*/ 	.word	0x000008d0
        /*04c4*/ 	.word	0x000000ff
        /*04c8*/ 	.word	0x00000018
        /*04cc*/ 	.short	0x0100
        /*04ce*/ 	.byte	0x05
	.zero		1


	//   ....[7]....
        /*04d0*/ 	.word	0x000008e0
        /*04d4*/ 	.word	0x000000ff
        /*04d8*/ 	.word	0x00000078
        /*04dc*/ 	.short	0x0100
        /*04de*/ 	.byte	0x05
	.zero		1


	//   ....[8]....
        /*04e0*/ 	.word	0x000008f0
        /*04e4*/ 	.word	0x000000ff
        /*04e8*/ 	.word	0x00000020
        /*04ec*/ 	.short	0x0100
        /*04ee*/ 	.byte	0x05
	.zero		1


	//   ....[9]....
        /*04f0*/ 	.word	0x00000900
        /*04f4*/ 	.word	0x000000ff
        /*04f8*/ 	.word	0x00000080
        /*04fc*/ 	.short	0x0100
        /*04fe*/ 	.byte	0x05
	.zero		1


	//   ....[10]....
        /*0500*/ 	.word	0x00000910
        /*0504*/ 	.word	0x000000ff
        /*0508*/ 	.word	0x00000028
        /*050c*/ 	.short	0x0100
        /*050e*/ 	.byte	0x05
	.zero		1


	//   ....[11]....
        /*0510*/ 	.word	0x00000920
        /*0514*/ 	.word	0x000000ff
        /*0518*/ 	.word	0x00000088
        /*051c*/ 	.short	0x0100
        /*051e*/ 	.byte	0x05
	.zero		1


	//   ....[12]....
        /*0520*/ 	.word	0x00000930
        /*0524*/ 	.word	0x000000ff
        /*0528*/ 	.word	0x00000030
        /*052c*/ 	.short	0x0100
        /*052e*/ 	.byte	0x05
	.zero		1


	//   ....[13]....
        /*0530*/ 	.word	0x00000940
        /*0534*/ 	.word	0x000000ff
        /*0538*/ 	.word	0x00000090
        /*053c*/ 	.short	0x0100
        /*053e*/ 	.byte	0x05
	.zero		1


	//   ....[14]....
        /*0540*/ 	.word	0x00000950
        /*0544*/ 	.word	0x000000ff
        /*0548*/ 	.word	0x00000038
        /*054c*/ 	.short	0x0100
        /*054e*/ 	.byte	0x05
	.zero		1


	//   ....[15]....
        /*0550*/ 	.word	0x00000960
        /*0554*/ 	.word	0x000000ff
        /*0558*/ 	.word	0x00000098
        /*055c*/ 	.short	0x0100
        /*055e*/ 	.byte	0x05
	.zero		1


	//   ....[16]....
        /*0560*/ 	.word	0x00000970
        /*0564*/ 	.word	0x000000ff
        /*0568*/ 	.word	0x00000040
        /*056c*/ 	.short	0x0100
        /*056e*/ 	.byte	0x05
	.zero		1


	//   ....[17]....
        /*0570*/ 	.word	0x00000980
        /*0574*/ 	.word	0x000000ff
        /*0578*/ 	.word	0x000000a0
        /*057c*/ 	.short	0x0100
        /*057e*/ 	.byte	0x05
	.zero		1


	//   ....[18]....
        /*0580*/ 	.word	0x00000990
        /*0584*/ 	.word	0x000000ff
        /*0588*/ 	.word	0x00000048
        /*058c*/ 	.short	0x0100
        /*058e*/ 	.byte	0x05
	.zero		1


	//   ....[19]....
        /*0590*/ 	.word	0x000009a0
        /*0594*/ 	.word	0x000000ff
        /*0598*/ 	.word	0x000000a8
        /*059c*/ 	.short	0x0100
        /*059e*/ 	.byte	0x05
	.zero		1


	//   ....[20]....
        /*05a0*/ 	.word	0x000009b0
        /*05a4*/ 	.word	0x000000ff
        /*05a8*/ 	.word	0x00000050
        /*05ac*/ 	.short	0x0100
        /*05ae*/ 	.byte	0x05
	.zero		1


	//   ....[21]....
        /*05b0*/ 	.word	0x000009c0
        /*05b4*/ 	.word	0x000000ff
        /*05b8*/ 	.word	0x000000b0
        /*05bc*/ 	.short	0x0100
        /*05be*/ 	.byte	0x05
	.zero		1


	//   ....[22]....
        /*05c0*/ 	.word	0x000009d0
        /*05c4*/ 	.word	0x000000ff
        /*05c8*/ 	.word	0x00000058
        /*05cc*/ 	.short	0x0100
        /*05ce*/ 	.byte	0x05
	.zero		1


	//   ....[23]....
        /*05d0*/ 	.word	0x000009e0
        /*05d4*/ 	.word	0x000000ff
        /*05d8*/ 	.word	0x000000b8
        /*05dc*/ 	.short	0x0100
        /*05de*/ 	.byte	0x05
	.zero		1


	//   ....[24]....
        /*05e0*/ 	.word	0x00000b10
        /*05e4*/ 	.word	0x000000ff
        /*05e8*/ 	.word	0x000000c0
        /*05ec*/ 	.short	0x0100
        /*05ee*/ 	.byte	0x06
	.zero		1


	//   ....[25]....
        /*05f0*/ 	.word	0x00000b20
        /*05f4*/ 	.word	0x000000ff
        /*05f8*/ 	.word	0x000000e0
        /*05fc*/ 	.short	0x0100
        /*05fe*/ 	.byte	0x06
	.zero		1


	//   ....[26]....
        /*0600*/ 	.word	0x00000b30
        /*0604*/ 	.word	0x000000ff
        /*0608*/ 	.word	0x000000c8
        /*060c*/ 	.short	0x0100
        /*060e*/ 	.byte	0x06
	.zero		1


	//   ....[27]....
        /*0610*/ 	.word	0x00000b40
        /*0614*/ 	.word	0x000000ff
        /*0618*/ 	.word	0x000000e8
        /*061c*/ 	.short	0x0100
        /*061e*/ 	.byte	0x06
	.zero		1


	//   ....[28]....
        /*0620*/ 	.word	0x00000b50
        /*0624*/ 	.word	0x000000ff
        /*0628*/ 	.word	0x000000d0
        /*062c*/ 	.short	0x0100
        /*062e*/ 	.byte	0x06
	.zero		1


	//   ....[29]....
        /*0630*/ 	.word	0x00000b60
        /*0634*/ 	.word	0x000000ff
        /*0638*/ 	.word	0x000000f0
        /*063c*/ 	.short	0x0100
        /*063e*/ 	.byte	0x06
	.zero		1


	//   ....[30]....
        /*0640*/ 	.word	0x00000b70
        /*0644*/ 	.word	0x000000ff
        /*0648*/ 	.word	0x000000d8
        /*064c*/ 	.short	0x0100
        /*064e*/ 	.byte	0x06
	.zero		1


	//   ....[31]....
        /*0650*/ 	.word	0x00000b80
        /*0654*/ 	.word	0x000000ff
        /*0658*/ 	.word	0x000000f8
        /*065c*/ 	.short	0x0100
        /*065e*/ 	.byte	0x06
	.zero		1


	//   ....[32]....
        /*0660*/ 	.word	0x00000c60
        /*0664*/ 	.word	0x000000ff
        /*0668*/ 	.word	0x00000100
        /*066c*/ 	.short	0x0100
        /*066e*/ 	.byte	0x05
	.zero		1


	//   ....[33]....
        /*0670*/ 	.word	0x00000c70
        /*0674*/ 	.word	0x000000ff
        /*0678*/ 	.word	0x00000108
        /*067c*/ 	.short	0x0100
        /*067e*/ 	.byte	0x05
	.zero		1


	//   ....[34]....
        /*0680*/ 	.word	0x00000d90
        /*0684*/ 	.word	0x000000ff
        /*0688*/ 	.word	0x00000110
        /*068c*/ 	.short	0x0100
        /*068e*/ 	.byte	0x06
	.zero		1


	//   ....[35]....
        /*0690*/ 	.word	0x00000da0
        /*0694*/ 	.word	0x000000ff
        /*0698*/ 	.word	0x00000150
        /*069c*/ 	.short	0x0100
        /*069e*/ 	.byte	0x06
	.zero		1


	//   ....[36]....
        /*06a0*/ 	.word	0x00000db0
        /*06a4*/ 	.word	0x000000ff
        /*06a8*/ 	.word	0x00000118
        /*06ac*/ 	.short	0x0100
        /*06ae*/ 	.byte	0x06
	.zero		1


	//   ....[37]....
        /*06b0*/ 	.word	0x00000dc0
        /*06b4*/ 	.word	0x000000ff
        /*06b8*/ 	.word	0x00000158
        /*06bc*/ 	.short	0x0100
        /*06be*/ 	.byte	0x06
	.zero		1


	//   ....[38]....
        /*06c0*/ 	.word	0x00000dd0
        /*06c4*/ 	.word	0x000000ff
        /*06c8*/ 	.word	0x00000120
        /*06cc*/ 	.short	0x0100
        /*06ce*/ 	.byte	0x06
	.zero		1


	//   ....[39]....
        /*06d0*/ 	.word	0x00000de0
        /*06d4*/ 	.word	0x000000ff
        /*06d8*/ 	.word	0x00000160
        /*06dc*/ 	.short	0x0100
        /*06de*/ 	.byte	0x06
	.zero		1


	//   ....[40]....
        /*06e0*/ 	.word	0x00000df0
        /*06e4*/ 	.word	0x000000ff
        /*06e8*/ 	.word	0x00000128
        /*06ec*/ 	.short	0x0100
        /*06ee*/ 	.byte	0x06
	.zero		1


	//   ....[41]....
        /*06f0*/ 	.word	0x00000e00
        /*06f4*/ 	.word	0x000000ff
        /*06f8*/ 	.word	0x00000168
        /*06fc*/ 	.short	0x0100
        /*06fe*/ 	.byte	0x06
	.zero		1


	//   ....[42]....
        /*0700*/ 	.word	0x00000e10
        /*0704*/ 	.word	0x000000ff
        /*0708*/ 	.word	0x00000130
        /*070c*/ 	.short	0x0100
        /*070e*/ 	.byte	0x06
	.zero		1


	//   ....[43]....
        /*0710*/ 	.word	0x00000e20
        /*0714*/ 	.word	0x000000ff
        /*0718*/ 	.word	0x00000170
        /*071c*/ 	.short	0x0100
        /*071e*/ 	.byte	0x06
	.zero		1


	//   ....[44]....
        /*0720*/ 	.word	0x00000e30
        /*0724*/ 	.word	0x000000ff
        /*0728*/ 	.word	0x00000138
        /*072c*/ 	.short	0x0100
        /*072e*/ 	.byte	0x06
	.zero		1


	//   ....[45]....
        /*0730*/ 	.word	0x00000e40
        /*0734*/ 	.word	0x000000ff
        /*0738*/ 	.word	0x00000178
        /*073c*/ 	.short	0x0100
        /*073e*/ 	.byte	0x06
	.zero		1


	//   ....[46]....
        /*0740*/ 	.word	0x00000e50
        /*0744*/ 	.word	0x000000ff
        /*0748*/ 	.word	0x00000140
        /*074c*/ 	.short	0x0100
        /*074e*/ 	.byte	0x06
	.zero		1


	//   ....[47]....
        /*0750*/ 	.word	0x00000e60
        /*0754*/ 	.word	0x000000ff
        /*0758*/ 	.word	0x00000180
        /*075c*/ 	.short	0x0100
        /*075e*/ 	.byte	0x06
	.zero		1


	//   ....[48]....
        /*0760*/ 	.word	0x00000e70
        /*0764*/ 	.word	0x000000ff
        /*0768*/ 	.word	0x00000148
        /*076c*/ 	.short	0x0100
        /*076e*/ 	.byte	0x06
	.zero		1


	//   ....[49]....
        /*0770*/ 	.word	0x00000e80
        /*0774*/ 	.word	0x000000ff
        /*0778*/ 	.word	0x00000188
        /*077c*/ 	.short	0x0100
        /*077e*/ 	.byte	0x06
	.zero		1


	//   ....[50]....
        /*0780*/ 	.word	0x00000fa0
        /*0784*/ 	.word	0x000000ff
        /*0788*/ 	.word	0x000001f0
        /*078c*/ 	.short	0x0100
        /*078e*/ 	.byte	0x06
	.zero		1


	//   ....[51]....
        /*0790*/ 	.word	0x00000fb0
        /*0794*/ 	.word	0x000000ff
        /*0798*/ 	.word	0x00000230
        /*079c*/ 	.short	0x0100
        /*079e*/ 	.byte	0x06
	.zero		1


	//   ....[52]....
        /*07a0*/ 	.word	0x00000fc0
        /*07a4*/ 	.word	0x000000ff
        /*07a8*/ 	.word	0x000001f8
        /*07ac*/ 	.short	0x0100
        /*07ae*/ 	.byte	0x06
	.zero		1


	//   ....[53]....
        /*07b0*/ 	.word	0x00000fd0
        /*07b4*/ 	.word	0x000000ff
        /*07b8*/ 	.word	0x00000238
        /*07bc*/ 	.short	0x0100
        /*07be*/ 	.byte	0x06
	.zero		1


	//   ....[54]....
        /*07c0*/ 	.word	0x00000fe0
        /*07c4*/ 	.word	0x000000ff
        /*07c8*/ 	.word	0x00000200
        /*07cc*/ 	.short	0x0100
        /*07ce*/ 	.byte	0x06
	.zero		1


	//   ....[55]....
        /*07d0*/ 	.word	0x00000ff0
        /*07d4*/ 	.word	0x000000ff
        /*07d8*/ 	.word	0x00000240
        /*07dc*/ 	.short	0x0100
        /*07de*/ 	.byte	0x06
	.zero		1


	//   ....[56]....
        /*07e0*/ 	.word	0x00001000
        /*07e4*/ 	.word	0x000000ff
        /*07e8*/ 	.word	0x00000208
        /*07ec*/ 	.short	0x0100
        /*07ee*/ 	.byte	0x06
	.zero		1


	//   ....[57]....
        /*07f0*/ 	.word	0x00001010
        /*07f4*/ 	.word	0x000000ff
        /*07f8*/ 	.word	0x00000248
        /*07fc*/ 	.short	0x0100
        /*07fe*/ 	.byte	0x06
	.zero		1


	//   ....[58]....
        /*0800*/ 	.word	0x00001020
        /*0804*/ 	.word	0x000000ff
        /*0808*/ 	.word	0x00000210
        /*080c*/ 	.short	0x0100
        /*080e*/ 	.byte	0x06
	.zero		1


	//   ....[59]....
        /*0810*/ 	.word	0x00001030
        /*0814*/ 	.word	0x000000ff
        /*0818*/ 	.word	0x00000250
        /*081c*/ 	.short	0x0100
        /*081e*/ 	.byte	0x06
	.zero		1


	//   ....[60]....
        /*0820*/ 	.word	0x00001040
        /*0824*/ 	.word	0x000000ff
        /*0828*/ 	.word	0x00000218
        /*082c*/ 	.short	0x0100
        /*082e*/ 	.byte	0x06
	.zero		1


	//   ....[61]....
        /*0830*/ 	.word	0x00001050
        /*0834*/ 	.word	0x000000ff
        /*0838*/ 	.word	0x00000258
        /*083c*/ 	.short	0x0100
        /*083e*/ 	.byte	0x06
	.zero		1


	//   ....[62]....
        /*0840*/ 	.word	0x00001060
        /*0844*/ 	.word	0x000000ff
        /*0848*/ 	.word	0x00000220
        /*084c*/ 	.short	0x0100
        /*084e*/ 	.byte	0x06
	.zero		1


	//   ....[63]....
        /*0850*/ 	.word	0x00001070
        /*0854*/ 	.word	0x000000ff
        /*0858*/ 	.word	0x00000260
        /*085c*/ 	.short	0x0100
        /*085e*/ 	.byte	0x06
	.zero		1


	//   ....[64]....
        /*0860*/ 	.word	0x00001080
        /*0864*/ 	.word	0x000000ff
        /*0868*/ 	.word	0x00000228
        /*086c*/ 	.short	0x0100
        /*086e*/ 	.byte	0x06
	.zero		1


	//   ....[65]....
        /*0870*/ 	.word	0x00001090
        /*0874*/ 	.word	0x000000ff
        /*0878*/ 	.word	0x00000268
        /*087c*/ 	.short	0x0100
        /*087e*/ 	.byte	0x06
	.zero		1


	//   ....[66]....
        /*0880*/ 	.word	0x000011c0
        /*0884*/ 	.word	0x000000ff
        /*0888*/ 	.word	0x00000190
        /*088c*/ 	.short	0x0100
        /*088e*/ 	.byte	0x06
	.zero		1


	//   ....[67]....
        /*0890*/ 	.word	0x000011d0
        /*0894*/ 	.word	0x000000ff
        /*0898*/ 	.word	0x000001b0
        /*089c*/ 	.short	0x0100
        /*089e*/ 	.byte	0x06
	.zero		1


	//   ....[68]....
        /*08a0*/ 	.word	0x000011e0
        /*08a4*/ 	.word	0x000000ff
        /*08a8*/ 	.word	0x00000198
        /*08ac*/ 	.short	0x0100
        /*08ae*/ 	.byte	0x06
	.zero		1


	//   ....[69]....
        /*08b0*/ 	.word	0x000011f0
        /*08b4*/ 	.word	0x000000ff
        /*08b8*/ 	.word	0x000001b8
        /*08bc*/ 	.short	0x0100
        /*08be*/ 	.byte	0x06
	.zero		1


	//   ....[70]....
        /*08c0*/ 	.word	0x00001200
        /*08c4*/ 	.word	0x000000ff
        /*08c8*/ 	.word	0x000001a0
        /*08cc*/ 	.short	0x0100
        /*08ce*/ 	.byte	0x06
	.zero		1


	//   ....[71]....
        /*08d0*/ 	.word	0x00001210
        /*08d4*/ 	.word	0x000000ff
        /*08d8*/ 	.word	0x000001c0
        /*08dc*/ 	.short	0x0100
        /*08de*/ 	.byte	0x06
	.zero		1


	//   ....[72]....
        /*08e0*/ 	.word	0x00001220
        /*08e4*/ 	.word	0x000000ff
        /*08e8*/ 	.word	0x000001a8
        /*08ec*/ 	.short	0x0100
        /*08ee*/ 	.byte	0x06
	.zero		1


	//   ....[73]....
        /*08f0*/ 	.word	0x00001230
        /*08f4*/ 	.word	0x000000ff
        /*08f8*/ 	.word	0x000001c8
        /*08fc*/ 	.short	0x0100
        /*08fe*/ 	.byte	0x06
	.zero		1


	//   ....[74]....
        /*0900*/ 	.word	0x00001300
        /*0904*/ 	.word	0x000000ff
        /*0908*/ 	.word	0x000001e0
        /*090c*/ 	.short	0x0100
        /*090e*/ 	.byte	0x05
	.zero		1


	//   ....[75]....
        /*0910*/ 	.word	0x000042d0
        /*0914*/ 	.word	0x000000ff
        /*0918*/ 	.word	0x00000060
        /*091c*/ 	.short	0x010a
        /*091e*/ 	.byte	0x05
	.zero		1


	//   ....[76]....
        /*0920*/ 	.word	0x00004440
        /*0924*/ 	.word	0x000000ff
        /*0928*/ 	.word	0x00000060
        /*092c*/ 	.short	0x010a
        /*092e*/ 	.byte	0x09
	.zero		1


	//   ....[77]....
        /*0930*/ 	.word	0x000045c0
        /*0934*/ 	.word	0x000000ff
        /*0938*/ 	.word	0x00000060
        /*093c*/ 	.short	0x010a
        /*093e*/ 	.byte	0x04
	.zero		1


	//   ....[78]....
        /*0940*/ 	.word	0x00004670
        /*0944*/ 	.word	0x000000ff
        /*0948*/ 	.word	0x00000108
        /*094c*/ 	.short	0x0101
        /*094e*/ 	.byte	0x0c
	.zero		1


	//   ....[79]....
        /*0950*/ 	.word	0x00004690
        /*0954*/ 	.word	0x000000ff
        /*0958*/ 	.word	0x00000060
        /*095c*/ 	.short	0x010a
        /*095e*/ 	.byte	0x04
	.zero		1


	//   ....[80]....
        /*0960*/ 	.word	0x00004710
        /*0964*/ 	.word	0x000000ff
        /*0968*/ 	.word	0x00000060
        /*096c*/ 	.short	0x010a
        /*096e*/ 	.byte	0x09
	.zero		1


	//   ....[81]....
        /*0970*/ 	.word	0x000048b0
        /*0974*/ 	.word	0x000000ff
        /*0978*/ 	.word	0x00000060
        /*097c*/ 	.short	0x010a
        /*097e*/ 	.byte	0x04
	.zero		1


	//   ....[82]....
        /*0980*/ 	.word	0x00004990
        /*0984*/ 	.word	0x000000ff
        /*0988*/ 	.word	0x000001f0
        /*098c*/ 	.short	0x010a
        /*098e*/ 	.byte	0x04
	.zero		1


	//   ....[83]....
        /*0990*/ 	.word	0x00004b20
        /*0994*/ 	.word	0x000000ff
        /*0998*/ 	.word	0x00000000
        /*099c*/ 	.short	0x0101
        /*099e*/ 	.byte	0x04
	.zero		1


	//   ....[84]....
        /*09a0*/ 	.word	0x00004b90
        /*09a4*/ 	.word	0x000000ff
        /*09a8*/ 	.word	0x00000000
        /*09ac*/ 	.short	0x010a
        /*09ae*/ 	.byte	0x04
	.zero		1


	//   ....[85]....
        /*09b0*/ 	.word	0x00004c20
        /*09b4*/ 	.word	0x000000ff
        /*09b8*/ 	.word	0x00000000
        /*09bc*/ 	.short	0x010a
        /*09be*/ 	.byte	0x04
	.zero		1


	//   ....[86]....
        /*09c0*/ 	.word	0x00004cb0
        /*09c4*/ 	.word	0x000000ff
        /*09c8*/ 	.word	0x00000000
        /*09cc*/ 	.short	0x010a
        /*09ce*/ 	.byte	0x04
	.zero		1


	//   ....[87]....
        /*09d0*/ 	.word	0x00004d40
        /*09d4*/ 	.word	0x000000ff
        /*09d8*/ 	.word	0x00000000
        /*09dc*/ 	.short	0x010a
        /*09de*/ 	.byte	0x04
	.zero		1


	//   ....[88]....
        /*09e0*/ 	.word	0x00004dd0
        /*09e4*/ 	.word	0x000000ff
        /*09e8*/ 	.word	0x00000000
        /*09ec*/ 	.short	0x010a
        /*09ee*/ 	.byte	0x04
	.zero		1


	//   ....[89]....
        /*09f0*/ 	.word	0x00004e60
        /*09f4*/ 	.word	0x000000ff
        /*09f8*/ 	.word	0x00000000
        /*09fc*/ 	.short	0x010a
        /*09fe*/ 	.byte	0x04
	.zero		1


	//   ....[90]....
        /*0a00*/ 	.word	0x00004ef0
        /*0a04*/ 	.word	0x000000ff
        /*0a08*/ 	.word	0x00000000
        /*0a0c*/ 	.short	0x010a
        /*0a0e*/ 	.byte	0x04
	.zero		1


	//   ....[91]....
        /*0a10*/ 	.word	0x00004f80
        /*0a14*/ 	.word	0x000000ff
        /*0a18*/ 	.word	0x00000000
        /*0a1c*/ 	.short	0x010a
        /*0a1e*/ 	.byte	0x04
	.zero		1


	//   ....[92]....
        /*0a20*/ 	.word	0x00005010
        /*0a24*/ 	.word	0x000000ff
        /*0a28*/ 	.word	0x00000000
        /*0a2c*/ 	.short	0x010a
        /*0a2e*/ 	.byte	0x04
	.zero		1


	//   ....[93]....
        /*0a30*/ 	.word	0x000050a0
        /*0a34*/ 	.word	0x000000ff
        /*0a38*/ 	.word	0x00000000
        /*0a3c*/ 	.short	0x010a
        /*0a3e*/ 	.byte	0x04
	.zero		1


	//   ....[94]....
        /*0a40*/ 	.word	0x00005130
        /*0a44*/ 	.word	0x000000ff
        /*0a48*/ 	.word	0x00000000
        /*0a4c*/ 	.short	0x010a
        /*0a4e*/ 	.byte	0x04
	.zero		1


	//   ....[95]....
        /*0a50*/ 	.word	0x000051d0
        /*0a54*/ 	.word	0x00000000
        /*0a58*/ 	.word	0x00000000
        /*0a5c*/ 	.short	0x010a
        /*0a5e*/ 	.byte	0xff
	.zero		1


	//   ....[96]....
        /*0a60*/ 	.word	0x00006d60
        /*0a64*/ 	.word	0x000000ff
        /*0a68*/ 	.word	0x00000150
        /*0a6c*/ 	.short	0x010a
        /*0a6e*/ 	.byte	0x04
	.zero		1


	//   ....[97]....
        /*0a70*/ 	.word	0x00006f00
        /*0a74*/ 	.word	0x000000ff
        /*0a78*/ 	.word	0x00000110
        /*0a7c*/ 	.short	0x0101
        /*0a7e*/ 	.byte	0x04
	.zero		1


	//   ....[98]....
        /*0a80*/ 	.word	0x00008980
        /*0a84*/ 	.word	0x000000ff
        /*0a88*/ 	.word	0x00000150
        /*0a8c*/ 	.short	0x010a
        /*0a8e*/ 	.byte	0x04
	.zero		1


	//   ....[99]....
        /*0a90*/ 	.word	0x00008b00
        /*0a94*/ 	.word	0x000000ff
        /*0a98*/ 	.word	0x00000110
        /*0a9c*/ 	.short	0x0101
        /*0a9e*/ 	.byte	0x04
	.zero		1


	//   ....[100]....
        /*0aa0*/ 	.word	0x00009220
        /*0aa4*/ 	.word	0x0000000f
        /*0aa8*/ 	.word	0x00000108
        /*0aac*/ 	.short	0x010a
        /*0aae*/ 	.byte	0xff
	.zero		1


	//   ....[101]....
        /*0ab0*/ 	.word	0x00009490
        /*0ab4*/ 	.word	0x000000ff
        /*0ab8*/ 	.word	0x000000e0
        /*0abc*/ 	.short	0x010a
        /*0abe*/ 	.byte	0x18
	.zero		1


	//   ....[102]....
        /*0ac0*/ 	.word	0x000095b0
        /*0ac4*/ 	.word	0x000000ff
        /*0ac8*/ 	.word	0x000000c0
        /*0acc*/ 	.short	0x010b
        /*0ace*/ 	.byte	0x18
	.zero		1


	//   ....[103]....
        /*0ad0*/ 	.word	0x00009620
        /*0ad4*/ 	.word	0x000000ff
        /*0ad8*/ 	.word	0x00000000
        /*0adc*/ 	.short	0x0101
        /*0ade*/ 	.byte	0x04
	.zero		1


	//   ....[104]....
        /*0ae0*/ 	.word	0x00009650
        /*0ae4*/ 	.word	0x000000ff
        /*0ae8*/ 	.word	0x000000e8
        /*0aec*/ 	.short	0x010a
        /*0aee*/ 	.byte	0x18
	.zero		1


	//   ....[105]....
        /*0af0*/ 	.word	0x00009780
        /*0af4*/ 	.word	0x000000ff
        /*0af8*/ 	.word	0x000000c8
        /*0afc*/ 	.short	0x010b
        /*0afe*/ 	.byte	0x18
	.zero		1


	//   ....[106]....
        /*0b00*/ 	.word	0x000097e0
        /*0b04*/ 	.word	0x000000ff
        /*0b08*/ 	.word	0x00000000
        /*0b0c*/ 	.short	0x0101
        /*0b0e*/ 	.byte	0x04
	.zero		1


	//   ....[107]....
        /*0b10*/ 	.word	0x00009810
        /*0b14*/ 	.word	0x000000ff
        /*0b18*/ 	.word	0x000000f0
        /*0b1c*/ 	.short	0x010a
        /*0b1e*/ 	.byte	0x18
	.zero		1


	//   ....[108]....
        /*0b20*/ 	.word	0x00009940
        /*0b24*/ 	.word	0x000000ff
        /*0b28*/ 	.word	0x000000d0
        /*0b2c*/ 	.short	0x010b
        /*0b2e*/ 	.byte	0x18
	.zero		1


	//   ....[109]....
        /*0b30*/ 	.word	0x000099a0
        /*0b34*/ 	.word	0x000000ff
        /*0b38*/ 	.word	0x00000000
        /*0b3c*/ 	.short	0x0101
        /*0b3e*/ 	.byte	0x04
	.zero		1


	//   ....[110]....
        /*0b40*/ 	.word	0x000099d0
        /*0b44*/ 	.word	0x000000ff
        /*0b48*/ 	.word	0x000000f8
        /*0b4c*/ 	.short	0x010a
        /*0b4e*/ 	.byte	0x18
	.zero		1


	//   ....[111]....
        /*0b50*/ 	.word	0x00009b00
        /*0b54*/ 	.word	0x000000ff
        /*0b58*/ 	.word	0x000000d8
        /*0b5c*/ 	.short	0x010b
        /*0b5e*/ 	.byte	0x18
	.zero		1


	//   ....[112]....
        /*0b60*/ 	.word	0x00009b80
        /*0b64*/ 	.word	0x000000ff
        /*0b68*/ 	.word	0x00000000
        /*0b6c*/ 	.short	0x0101
        /*0b6e*/ 	.byte	0x04
	.zero		1


	//   ....[113]....
        /*0b70*/ 	.word	0x00009bd0
        /*0b74*/ 	.word	0x000000ff
        /*0b78*/ 	.word	0x000001f0
        /*0b7c*/ 	.short	0x010a
        /*0b7e*/ 	.byte	0x08
	.zero		1


	//   ....[114]....
        /*0b80*/ 	.word	0x00009d30
        /*0b84*/ 	.word	0x000000ff
        /*0b88*/ 	.word	0x00000000
        /*0b8c*/ 	.short	0x0101
        /*0b8e*/ 	.byte	0x08
	.zero		1


	//   ....[115]....
        /*0b90*/ 	.word	0x00009de0
        /*0b94*/ 	.word	0x000000ff
        /*0b98*/ 	.word	0x000000e0
        /*0b9c*/ 	.short	0x010a
        /*0b9e*/ 	.byte	0x18
	.zero		1


	//   ....[116]....
        /*0ba0*/ 	.word	0x00009e20
        /*0ba4*/ 	.word	0x000000ff
        /*0ba8*/ 	.word	0x000000e8
        /*0bac*/ 	.short	0x010a
        /*0bae*/ 	.byte	0x18
	.zero		1


	//   ....[117]....
        /*0bb0*/ 	.word	0x00009e60
        /*0bb4*/ 	.word	0x000000ff
        /*0bb8*/ 	.word	0x000000f0
        /*0bbc*/ 	.short	0x010a
        /*0bbe*/ 	.byte	0x18
	.zero		1


	//   ....[118]....
        /*0bc0*/ 	.word	0x00009ec0
        /*0bc4*/ 	.word	0x00000000
        /*0bc8*/ 	.word	0x000000f8
        /*0bcc*/ 	.short	0x010a
        /*0bce*/ 	.byte	0xff
	.zero		1


	//   ....[119]....
        /*0bd0*/ 	.word	0x0000a970
        /*0bd4*/ 	.word	0x000000ff
        /*0bd8*/ 	.word	0x000001f0
        /*0bdc*/ 	.short	0x010a
        /*0bde*/ 	.byte	0x06
	.zero		1


	//   ....[120]....
        /*0be0*/ 	.word	0x0000ab00
        /*0be4*/ 	.word	0x000000ff
        /*0be8*/ 	.word	0x00000000
        /*0bec*/ 	.short	0x0101
        /*0bee*/ 	.byte	0x04
	.zero		1


	//   ....[121]....
        /*0bf0*/ 	.word	0x0000b070
        /*0bf4*/ 	.word	0x000000ff
        /*0bf8*/ 	.word	0x000000c0
        /*0bfc*/ 	.short	0x010a
        /*0bfe*/ 	.byte	0x2b
	.zero		1


	//   ....[122]....
        /*0c00*/ 	.word	0x0000b0f0
        /*0c04*/ 	.word	0x00000044
        /*0c08*/ 	.word	0x00000190
        /*0c0c*/ 	.short	0x010a
        /*0c0e*/ 	.byte	0xff
	.zero		1


	//   ....[123]....
        /*0c10*/ 	.word	0x0000b110
        /*0c14*/ 	.word	0x000000ff
        /*0c18*/ 	.word	0x000000c0
        /*0c1c*/ 	.short	0x010a
        /*0c1e*/ 	.byte	0x2b
	.zero		1


	//   ....[124]....
        /*0c20*/ 	.word	0x0000b2e0
        /*0c24*/ 	.word	0x00000044
        /*0c28*/ 	.word	0x00000190
        /*0c2c*/ 	.short	0x010a
        /*0c2e*/ 	.byte	0xff
	.zero		1


	//   ....[125]....
        /*0c30*/ 	.word	0x0000bb60
        /*0c34*/ 	.word	0x000000ff
        /*0c38*/ 	.word	0x00000000
        /*0c3c*/ 	.short	0x0101
        /*0c3e*/ 	.byte	0x04
	.zero		1


	//   ....[126]....
        /*0c40*/ 	.word	0x0000bbb0
        /*0c44*/ 	.word	0x000000ff
        /*0c48*/ 	.word	0x000000c8
        /*0c4c*/ 	.short	0x010a
        /*0c4e*/ 	.byte	0x2b
	.zero		1


	//   ....[127]....
        /*0c50*/ 	.word	0x0000bbe0
        /*0c54*/ 	.word	0x000000ff
        /*0c58*/ 	.word	0x000000c8
        /*0c5c*/ 	.short	0x010a
        /*0c5e*/ 	.byte	0x2b
	.zero		1


	//   ....[128]....
        /*0c60*/ 	.word	0x0000c560
        /*0c64*/ 	.word	0x000000ff
        /*0c68*/ 	.word	0x00000000
        /*0c6c*/ 	.short	0x0101
        /*0c6e*/ 	.byte	0x04
	.zero		1


	//   ....[129]....
        /*0c70*/ 	.word	0x0000c580
        /*0c74*/ 	.word	0x000000ff
        /*0c78*/ 	.word	0x000000d0
        /*0c7c*/ 	.short	0x010a
        /*0c7e*/ 	.byte	0x2b
	.zero		1


	//   ....[130]....
        /*0c80*/ 	.word	0x0000c5a0
        /*0c84*/ 	.word	0x000000ff
        /*0c88*/ 	.word	0x000000d0
        /*0c8c*/ 	.short	0x010a
        /*0c8e*/ 	.byte	0x2b
	.zero		1


	//   ....[131]....
        /*0c90*/ 	.word	0x0000cf60
        /*0c94*/ 	.word	0x000000ff
        /*0c98*/ 	.word	0x00000000
        /*0c9c*/ 	.short	0x0101
        /*0c9e*/ 	.byte	0x04
	.zero		1


	//   ....[132]....
        /*0ca0*/ 	.word	0x0000cf80
        /*0ca4*/ 	.word	0x000000ff
        /*0ca8*/ 	.word	0x000000d8
        /*0cac*/ 	.short	0x010a
        /*0cae*/ 	.byte	0x2b
	.zero		1


	//   ....[133]....
        /*0cb0*/ 	.word	0x0000cfa0
        /*0cb4*/ 	.word	0x000000ff
        /*0cb8*/ 	.word	0x000000d8
        /*0cbc*/ 	.short	0x010a
        /*0cbe*/ 	.byte	0x2b
	.zero		1


	//   ....[134]....
        /*0cc0*/ 	.word	0x0000d4f0
        /*0cc4*/ 	.word	0x00000044
        /*0cc8*/ 	.word	0x00000000
        /*0ccc*/ 	.short	0x0101
        /*0cce*/ 	.byte	0xff
	.zero		1


	//   ....[135]....
        /*0cd0*/ 	.word	0x0000da80
        /*0cd4*/ 	.word	0x000000ff
        /*0cd8*/ 	.word	0x00000000
        /*0cdc*/ 	.short	0x0101
        /*0cde*/ 	.byte	0x04
	.zero		1


	//   ....[136]....
        /*0ce0*/ 	.word	0x0000db20
        /*0ce4*/ 	.word	0x000000ff
        /*0ce8*/ 	.word	0x00000000
        /*0cec*/ 	.short	0x0101
        /*0cee*/ 	.byte	0x04
	.zero		1


	//   ....[137]....
        /*0cf0*/ 	.word	0x0000e430
        /*0cf4*/ 	.word	0x000000ff
        /*0cf8*/ 	.word	0x00000110
        /*0cfc*/ 	.short	0x010a
        /*0cfe*/ 	.byte	0x18
	.zero		1


	//   ....[138]....
        /*0d00*/ 	.word	0x0000e570
        /*0d04*/ 	.word	0x000000ff
        /*0d08*/ 	.word	0x00000000
        /*0d0c*/ 	.short	0x0101
        /*0d0e*/ 	.byte	0x06
	.zero		1


	//   ....[139]....
        /*0d10*/ 	.word	0x0000e5e0
        /*0d14*/ 	.word	0x000000ff
        /*0d18*/ 	.word	0x00000230
        /*0d1c*/ 	.short	0x010a
        /*0d1e*/ 	.byte	0x18
	.zero		1


	//   ....[140]....
        /*0d20*/ 	.word	0x0000f6d0
        /*0d24*/ 	.word	0x000000ff
        /*0d28*/ 	.word	0x000001f0
        /*0d2c*/ 	.short	0x0101
        /*0d2e*/ 	.byte	0x18
	.zero		1


	//   ....[141]....
        /*0d30*/ 	.word	0x0000f9c0
        /*0d34*/ 	.word	0x000000ff
        /*0d38*/ 	.word	0x00000008
        /*0d3c*/ 	.short	0x010a
        /*0d3e*/ 	.byte	0x06
	.zero		1


	//   ....[142]....
        /*0d40*/ 	.word	0x0000f9e0
        /*0d44*/ 	.word	0x000000ff
        /*0d48*/ 	.word	0x00000008
        /*0d4c*/ 	.short	0x010a
        /*0d4e*/ 	.byte	0x06
	.zero		1


	//   ....[143]....
        /*0d50*/ 	.word	0x0000fb70
        /*0d54*/ 	.word	0x000000ff
        /*0d58*/ 	.word	0x00000008
        /*0d5c*/ 	.short	0x010a
        /*0d5e*/ 	.byte	0x06
	.zero		1


	//   ....[144]....
        /*0d60*/ 	.word	0x0000fb90
        /*0d64*/ 	.word	0x000000ff
        /*0d68*/ 	.word	0x00000008
        /*0d6c*/ 	.short	0x010a
        /*0d6e*/ 	.byte	0x06
	.zero		1


	//   ....[145]....
        /*0d70*/ 	.word	0x0000fc50
        /*0d74*/ 	.word	0x000000ff
        /*0d78*/ 	.word	0x00000000
        /*0d7c*/ 	.short	0x0101
        /*0d7e*/ 	.byte	0x05
	.zero		1


	//   ....[146]....
        /*0d80*/ 	.word	0x0000ff40
        /*0d84*/ 	.word	0x000000ff
        /*0d88*/ 	.word	0x00000000
        /*0d8c*/ 	.short	0x010a
        /*0d8e*/ 	.byte	0x06
	.zero		1


	//   ....[147]....
        /*0d90*/ 	.word	0x0000ffa0
        /*0d94*/ 	.word	0x000000ff
        /*0d98*/ 	.word	0x000001b0
        /*0d9c*/ 	.short	0x010a
        /*0d9e*/ 	.byte	0x09
	.zero		1


	//   ....[148]....
        /*0da0*/ 	.word	0x00010100
        /*0da4*/ 	.word	0x000000ff
        /*0da8*/ 	.word	0x00000000
        /*0dac*/ 	.short	0x010a
        /*0dae*/ 	.byte	0x06
	.zero		1


	//   ....[149]....
        /*0db0*/ 	.word	0x00010230
        /*0db4*/ 	.word	0x000000ff
        /*0db8*/ 	.word	0x00000000
        /*0dbc*/ 	.short	0x010a
        /*0dbe*/ 	.byte	0x1e
	.zero		1


	//   ....[150]....
        /*0dc0*/ 	.word	0x000104d0
        /*0dc4*/ 	.word	0x000000ff
        /*0dc8*/ 	.word	0x000001f0
        /*0dcc*/ 	.short	0x010a
        /*0dce*/ 	.byte	0x06
	.zero		1


	//   ....[151]....
        /*0dd0*/ 	.word	0x00010600
        /*0dd4*/ 	.word	0x000000ff
        /*0dd8*/ 	.word	0x00000000
        /*0ddc*/ 	.short	0x0101
        /*0dde*/ 	.byte	0x06
	.zero		1


	//   ....[152]....
        /*0de0*/ 	.word	0x00010750
        /*0de4*/ 	.word	0x000000ff
        /*0de8*/ 	.word	0x000001b0
        /*0dec*/ 	.short	0x010a
        /*0dee*/ 	.byte	0x06
	.zero		1


	//   ....[153]....
        /*0df0*/ 	.word	0x00010810
        /*0df4*/ 	.word	0x000000ff
        /*0df8*/ 	.word	0x000001b0
        /*0dfc*/ 	.short	0x010a
        /*0dfe*/ 	.byte	0x07
	.zero		1


	//   ....[154]....
        /*0e00*/ 	.word	0x000108d0
        /*0e04*/ 	.word	0x000000ff
        /*0e08*/ 	.word	0x000001b0
        /*0e0c*/ 	.short	0x010a
        /*0e0e*/ 	.byte	0x07
	.zero		1


	//   ....[155]....
        /*0e10*/ 	.word	0x00010990
        /*0e14*/ 	.word	0x00000000
        /*0e18*/ 	.word	0x000001b0
        /*0e1c*/ 	.short	0x010a
        /*0e1e*/ 	.byte	0xff
	.zero		1


	//   ....[156]....
        /*0e20*/ 	.word	0x000109d0
        /*0e24*/ 	.word	0x00000000
        /*0e28*/ 	.word	0x000001b0
        /*0e2c*/ 	.short	0x010a
        /*0e2e*/ 	.byte	0xff
	.zero		1


	//   ....[157]....
        /*0e30*/ 	.word	0x00010a40
        /*0e34*/ 	.word	0x000000ff
        /*0e38*/ 	.word	0x00000000
        /*0e3c*/ 	.short	0x0101
        /*0e3e*/ 	.byte	0x06
	.zero		1


	//   ....[158]....
        /*0e40*/ 	.word	0x00010a80
        /*0e44*/ 	.word	0x000000ff
        /*0e48*/ 	.word	0x000001e0
        /*0e4c*/ 	.short	0x010a
        /*0e4e*/ 	.byte	0x04
	.zero		1


	//   ....[159]....
        /*0e50*/ 	.word	0x00010ad0
        /*0e54*/ 	.word	0x000000ff
        /*0e58*/ 	.word	0x00000000
        /*0e5c*/ 	.short	0x0101
        /*0e5e*/ 	.byte	0x06
	.zero		1


	//   ....[160]....
        /*0e60*/ 	.word	0x00010d20
        /*0e64*/ 	.word	0x00000000
        /*0e68*/ 	.word	0x00000060
        /*0e6c*/ 	.short	0x010a
        /*0e6e*/ 	.byte	0xff
	.zero		1


	//   ....[161]....
        /*0e70*/ 	.word	0x00010d80
        /*0e74*/ 	.word	0x00000000
        /*0e78*/ 	.word	0x00000060
        /*0e7c*/ 	.short	0x010a
        /*0e7e*/ 	.byte	0xff
	.zero		1


	//   ....[162]....
        /*0e80*/ 	.word	0x00010de0
        /*0e84*/ 	.word	0x00000000
        /*0e88*/ 	.word	0x000001f0
        /*0e8c*/ 	.short	0x010a
        /*0e8e*/ 	.byte	0xff
	.zero		1


	//   ....[163]....
        /*0e90*/ 	.word	0x00010e40
        /*0e94*/ 	.word	0x00000000
        /*0e98*/ 	.word	0x00000000
        /*0e9c*/ 	.short	0x010a
        /*0e9e*/ 	.byte	0xff
	.zero		1


	//   ....[164]....
        /*0ea0*/ 	.word	0x00010ea0
        /*0ea4*/ 	.word	0x00000000
        /*0ea8*/ 	.word	0x00000000
        /*0eac*/ 	.short	0x010a
        /*0eae*/ 	.byte	0xff
	.zero		1


	//   ....[165]....
        /*0eb0*/ 	.word	0x00010f00
        /*0eb4*/ 	.word	0x00000000
        /*0eb8*/ 	.word	0x00000000
        /*0ebc*/ 	.short	0x010a
        /*0ebe*/ 	.byte	0xff
	.zero		1


	//   ....[166]....
        /*0ec0*/ 	.word	0x00010f60
        /*0ec4*/ 	.word	0x00000000
        /*0ec8*/ 	.word	0x00000000
        /*0ecc*/ 	.short	0x010a
        /*0ece*/ 	.byte	0xff
	.zero		1


	//   ....[167]....
        /*0ed0*/ 	.word	0x00010fc0
        /*0ed4*/ 	.word	0x00000000
        /*0ed8*/ 	.word	0x00000000
        /*0edc*/ 	.short	0x010a
        /*0ede*/ 	.byte	0xff
	.zero		1


	//   ....[168]....
        /*0ee0*/ 	.word	0x00011020
        /*0ee4*/ 	.word	0x00000000
        /*0ee8*/ 	.word	0x00000000
        /*0eec*/ 	.short	0x010a
        /*0eee*/ 	.byte	0xff
	.zero		1


	//   ....[169]....
        /*0ef0*/ 	.word	0x00011080
        /*0ef4*/ 	.word	0x00000000
        /*0ef8*/ 	.word	0x00000000
        /*0efc*/ 	.short	0x010a
        /*0efe*/ 	.byte	0xff
	.zero		1


	//   ....[170]....
        /*0f00*/ 	.word	0x000110e0
        /*0f04*/ 	.word	0x00000000
        /*0f08*/ 	.word	0x00000000
        /*0f0c*/ 	.short	0x010a
        /*0f0e*/ 	.byte	0xff
	.zero		1


	//   ....[171]....
        /*0f10*/ 	.word	0x00011140
        /*0f14*/ 	.word	0x00000000
        /*0f18*/ 	.word	0x00000000
        /*0f1c*/ 	.short	0x010a
        /*0f1e*/ 	.byte	0xff
	.zero		1


	//   ....[172]....
        /*0f20*/ 	.word	0x000111a0
        /*0f24*/ 	.word	0x00000000
        /*0f28*/ 	.word	0x00000000
        /*0f2c*/ 	.short	0x010a
        /*0f2e*/ 	.byte	0xff
	.zero		1


	//   ....[173]....
        /*0f30*/ 	.word	0x00011200
        /*0f34*/ 	.word	0x00000000
        /*0f38*/ 	.word	0x00000000
        /*0f3c*/ 	.short	0x010a
        /*0f3e*/ 	.byte	0xff
	.zero		1


	//   ....[174]....
        /*0f40*/ 	.word	0x00011260
        /*0f44*/ 	.word	0x00000014
        /*0f48*/ 	.word	0x00000150
        /*0f4c*/ 	.short	0x010a
        /*0f4e*/ 	.byte	0xff
	.zero		1


	//   ....[175]....
        /*0f50*/ 	.word	0x000112c0
        /*0f54*/ 	.word	0x0000000b
        /*0f58*/ 	.word	0x00000150
        /*0f5c*/ 	.short	0x010a
        /*0f5e*/ 	.byte	0xff
	.zero		1


	//   ....[176]....
        /*0f60*/ 	.word	0x00011310
        /*0f64*/ 	.word	0x0000000f
        /*0f68*/ 	.word	0x00000108
        /*0f6c*/ 	.short	0x010a
        /*0f6e*/ 	.byte	0xff
	.zero		1


	//   ....[177]....
        /*0f70*/ 	.word	0x00011370
        /*0f74*/ 	.word	0x00000000
        /*0f78*/ 	.word	0x000000e0
        /*0f7c*/ 	.short	0x010a
        /*0f7e*/ 	.byte	0xff
	.zero		1


	//   ....[178]....
        /*0f80*/ 	.word	0x000113d0
        /*0f84*/ 	.word	0x00000000
        /*0f88*/ 	.word	0x000000e8
        /*0f8c*/ 	.short	0x010a
        /*0f8e*/ 	.byte	0xff
	.zero		1


	//   ....[179]....
        /*0f90*/ 	.word	0x00011430
        /*0f94*/ 	.word	0x00000000
        /*0f98*/ 	.word	0x000000f0
        /*0f9c*/ 	.short	0x010a
        /*0f9e*/ 	.byte	0xff
	.zero		1


	//   ....[180]....
        /*0fa0*/ 	.word	0x00011490
        /*0fa4*/ 	.word	0x00000000
        /*0fa8*/ 	.word	0x000000f8
        /*0fac*/ 	.short	0x010a
        /*0fae*/ 	.byte	0xff
	.zero		1


	//   ....[181]....
        /*0fb0*/ 	.word	0x000114f0
        /*0fb4*/ 	.word	0x00000000
        /*0fb8*/ 	.word	0x000001f0
        /*0fbc*/ 	.short	0x010a
        /*0fbe*/ 	.byte	0xff
	.zero		1


	//   ....[182]....
        /*0fc0*/ 	.word	0x00011550
        /*0fc4*/ 	.word	0x00000000
        /*0fc8*/ 	.word	0x000000e0
        /*0fcc*/ 	.short	0x010a
        /*0fce*/ 	.byte	0xff
	.zero		1


	//   ....[183]....
        /*0fd0*/ 	.word	0x000115b0
        /*0fd4*/ 	.word	0x00000000
        /*0fd8*/ 	.word	0x000000e8
        /*0fdc*/ 	.short	0x010a
        /*0fde*/ 	.byte	0xff
	.zero		1


	//   ....[184]....
        /*0fe0*/ 	.word	0x00011610
        /*0fe4*/ 	.word	0x00000000
        /*0fe8*/ 	.word	0x000000f0
        /*0fec*/ 	.short	0x010a
        /*0fee*/ 	.byte	0xff
	.zero		1


	//   ....[185]....
        /*0ff0*/ 	.word	0x00011670
        /*0ff4*/ 	.word	0x00000000
        /*0ff8*/ 	.word	0x000001f0
        /*0ffc*/ 	.short	0x010a
        /*0ffe*/ 	.byte	0xff
	.zero		1


	//   ....[186]....
        /*1000*/ 	.word	0x00011730
        /*1004*/ 	.word	0x00000005
        /*1008*/ 	.word	0x000000c0
        /*100c*/ 	.short	0x010a
        /*100e*/ 	.byte	0xff
	.zero		1


	//   ....[187]....
        /*1010*/ 	.word	0x00011780
        /*1014*/ 	.word	0x00000044
        /*1018*/ 	.word	0x00000190
        /*101c*/ 	.short	0x010a
        /*101e*/ 	.byte	0xff
	.zero		1


	//   ....[188]....
        /*1020*/ 	.word	0x000117e0
        /*1024*/ 	.word	0x00000000
        /*1028*/ 	.word	0x000000c8
        /*102c*/ 	.short	0x010a
        /*102e*/ 	.byte	0xff
	.zero		1


	//   ....[189]....
        /*1030*/ 	.word	0x00011840
        /*1034*/ 	.word	0x00000000
        /*1038*/ 	.word	0x000000d0
        /*103c*/ 	.short	0x010a
        /*103e*/ 	.byte	0xff
	.zero		1


	//   ....[190]....
        /*1040*/ 	.word	0x000118a0
        /*1044*/ 	.word	0x00000000
        /*1048*/ 	.word	0x000000d8
        /*104c*/ 	.short	0x010a
        /*104e*/ 	.byte	0xff
	.zero		1


	//   ....[191]....
        /*1050*/ 	.word	0x00011900
        /*1054*/ 	.word	0x00000004
        /*1058*/ 	.word	0x00000110
        /*105c*/ 	.short	0x010a
        /*105e*/ 	.byte	0xff
	.zero		1


	//   ....[192]....
        /*1060*/ 	.word	0x00011960
        /*1064*/ 	.word	0x00000004
        /*1068*/ 	.word	0x00000230
        /*106c*/ 	.short	0x010a
        /*106e*/ 	.byte	0xff
	.zero		1


	//   ....[193]....
        /*1070*/ 	.word	0x000119c0
        /*1074*/ 	.word	0x00000000
        /*1078*/ 	.word	0x00000008
        /*107c*/ 	.short	0x010a
        /*107e*/ 	.byte	0xff
	.zero		1


	//   ....[194]....
        /*1080*/ 	.word	0x00011aa0
        /*1084*/ 	.word	0x00000000
        /*1088*/ 	.word	0x00000008
        /*108c*/ 	.short	0x010a
        /*108e*/ 	.byte	0xff
	.zero		1


	//   ....[195]....
        /*1090*/ 	.word	0x00011b00
        /*1094*/ 	.word	0x00000003
        /*1098*/ 	.word	0x000001b0
        /*109c*/ 	.short	0x010a
        /*109e*/ 	.byte	0xff
	.zero		1


	//   ....[196]....
        /*10a0*/ 	.word	0x00011b60
        /*10a4*/ 	.word	0x00000003
        /*10a8*/ 	.word	0x00000000
        /*10ac*/ 	.short	0x010a
        /*10ae*/ 	.byte	0xff
	.zero		1


	//   ....[197]....
        /*10b0*/ 	.word	0x00011bc0
        /*10b4*/ 	.word	0x00000003
        /*10b8*/ 	.word	0x000001f0
        /*10bc*/ 	.short	0x010a
        /*10be*/ 	.byte	0xff
	.zero		1


	//   ....[198]....
        /*10c0*/ 	.word	0x00011c20
        /*10c4*/ 	.word	0x00000000
        /*10c8*/ 	.word	0x000001b0
        /*10cc*/ 	.short	0x010a
        /*10ce*/ 	.byte	0xff
	.zero		1


	//   ....[199]....
        /*10d0*/ 	.word	0x00011c80
        /*10d4*/ 	.word	0x00000000
        /*10d8*/ 	.word	0x000001b0
        /*10dc*/ 	.short	0x010a
        /*10de*/ 	.byte	0xff
	.zero		1


	//   ....[200]....
        /*10e0*/ 	.word	0x00011ce0
        /*10e4*/ 	.word	0x00000000
        /*10e8*/ 	.word	0x000001b0
        /*10ec*/ 	.short	0x010a
        /*10ee*/ 	.byte	0xff
	.zero		1


	//   ....[201]....
        /*10f0*/ 	.word	0x00011d40
        /*10f4*/ 	.word	0x00000000
        /*10f8*/ 	.word	0x000001e0
        /*10fc*/ 	.short	0x010a
        /*10fe*/ 	.byte	0xff
	.zero		1


	//----- nvinfo : EIATTR_NUM_MBARRIERS
	.align		4
.L_49:
        /*1100*/ 	.byte	0x03, 0x38
        /*1102*/ 	.short	0x004b


	//----- nvinfo : EIATTR_EXIT_INSTR_OFFSETS
	.align		4
        /*1104*/ 	.byte	0x04, 0x1c
        /*1106*/ 	.short	(.L_51 - .L_50)


	//   ....[0]....
.L_50:
        /*1108*/ 	.word	0x00003930


	//   ....[1]....
        /*110c*/ 	.word	0x00005200


	//   ....[2]....
        /*1110*/ 	.word	0x00008ba0


	//   ....[3]....
        /*1114*/ 	.word	0x00009ef0


	//   ....[4]....
        /*1118*/ 	.word	0x0000db30


	//   ....[5]....
        /*111c*/ 	.word	0x0000db60


	//   ....[6]....
        /*1120*/ 	.word	0x0000f7a0


	//   ....[7]....
        /*1124*/ 	.word	0x00010d00


	//----- nvinfo : EIATTR_INDIRECT_BRANCH_TARGETS
	.align		4
.L_51:
        /*1128*/ 	.byte	0x04, 0x34
        /*112a*/ 	.short	(.L_53 - .L_52)


	//   ....[0]....
.L_52:
        /*112c*/ 	.word	.L_x_319@srel
        /*1130*/ 	.short	0x0
        /*1132*/ 	.short	0x0
        /*1134*/ 	.word	0xa
        /*1138*/ 	.word	.L_x_320@srel
        /* <DEDUP_REMOVED lines=9> */


	//----- nvinfo : EIATTR_MAX_THREADS
	.align		4
.L_53:
        /*1160*/ 	.byte	0x04, 0x05
        /*1162*/ 	.short	(.L_55 - .L_54)
.L_54:
        /*1164*/ 	.word	0x00000180
        /*1168*/ 	.word	0x00000001
        /*116c*/ 	.word	0x00000001


	//----- nvinfo : EIATTR_CRS_STACK_SIZE
	.align		4
.L_55:
        /*1170*/ 	.byte	0x04, 0x1e
        /*1172*/ 	.short	(.L_57 - .L_56)
.L_56:
        /*1174*/ 	.word	0x00000000


	//----- nvinfo : EIATTR_CBANK_PARAM_SIZE
	.align		4
.L_57:
        /*1178*/ 	.byte	0x03, 0x19
        /*117a*/ 	.short	0x0900


	//----- nvinfo : EIATTR_PARAM_CBANK
	.align		4
        /*117c*/ 	.byte	0x04, 0x0a
        /*117e*/ 	.short	(.L_59 - .L_58)
	.align		4
.L_58:
        /*1180*/ 	.word	index@(.nv.constant0._ZN7cutlass13device_kernelINS_4gemm6kernel13GemmUniversalINS1_17GroupProblemShapeIN4cute5tupleIJiiiEEEEENS1_10collective13CollectiveMmaINS1_40MainloopSm100ArrayTmaUmmaWarpSpecializedILi12ELi8ELi4ENS6_IJNS5_1CILi2EEENSC_ILi1EEESE_EEEEENS6_IJNSC_ILi128EEESH_SH_EEENS_12float_e4m3_tEPNS6_IJlSE_NSC_ILi0EEEEEESJ_SM_NS5_8TiledMMAINS5_8MMA_AtomIJNS5_10MMA_TraitsINS5_25SM100_MMA_F8F6F4_2x1SM_SSEJSJ_SJ_fSH_SH_NS5_17integral_constantINS5_4UMMA5MajorELST_0EEESU_NSR_INSS_7ScaleInELSV_0EEESW_EEEEEENS5_6LayoutINS6_IJSE_SE_SE_EEENS6_IJSK_SK_SK_EEEEENS6_IJNS5_10UnderscoreES13_S13_EEEEENS5_18SM100_TMA_2SM_LOADENS5_14ComposedLayoutINS5_7SwizzleILi3ELi4ELi3EEENS5_18smem_ptr_flag_bitsILi8EEENSZ_INS6_IJNSC_ILi8EEESH_EEENS6_IJSH_SE_EEEEEEEvNS5_8identityES16_S1G_vS1H_EENS_8epilogue10collective18CollectiveEpilogueINS1J_31Sm100PtrArrayTmaWarpSpecializedILi4ELi2ELi16ELb1ELb0EEEJNS6_IJNSC_ILi64EEESH_SH_EEENS6_IJNSZ_IS1O_SE_EENSZ_INS6_IJNSC_ILi16EEESD_EEENS6_IJSE_S1O_EEEEEEEENS_6half_tEPNS6_IJSE_lSK_EEES1W_S1Y_NS1J_6fusion15FusionCallbacksIS1N_NS1Z_17LinearCombinationIS1W_fS1W_fLNS_15FloatRoundStyleE2EEES1P_S1V_JEEENS5_5SM1004TMEM4LOAD26SM100_TMEM_LOAD_16dp256b2xENS5_13SM90_TMA_LOADENS17_IS19_NS1A_ILi16EEENSZ_INS6_IJS1O_S1C_EEES1T_EEEENS5_17SM75_U16x8_LDSM_TENS5_14SM90_TMA_STOREES2D_NS5_17SM90_U16x8_STSM_TENS5_39AutoVectorizingCopyWithAssumedAlignmentILi128EEEEEEvvEEEEvNT_6ParamsE)
        /*1184*/ 	.short	0x0380
        /*1186*/ 	.short	0x0900


	//----- nvinfo : EIATTR_SW_WAR
	.align		4
.L_59:
        /*1188*/ 	.byte	0x04, 0x36
        /*118a*/ 	.short	(.L_61 - .L_60)
.L_60:
        /*118c*/ 	.word	0x00000008
.L_61:


//--------------------- .nv.callgraph             --------------------------
	.section	.nv.callgraph,"",@"SHT_CUDA_CALLGRAPH"
	.align	4
	.sectionentsize	8
	.align		4
        /*0000*/ 	.word	0x00000000
	.align		4
        /*0004*/ 	.word	0xffffffff
	.align		4
        /*0008*/ 	.word	index@(_ZN7cutlass13device_kernelINS_4gemm6kernel13GemmUniversalINS1_17GroupProblemShapeIN4cute5tupleIJiiiEEEEENS1_10collective13CollectiveMmaINS1_40MainloopSm100ArrayTmaUmmaWarpSpecializedILi12ELi8ELi4ENS6_IJNS5_1CILi2EEENSC_ILi1EEESE_EEEEENS6_IJNSC_ILi128EEESH_SH_EEENS_12float_e4m3_tEPNS6_IJlSE_NSC_ILi0EEEEEESJ_SM_NS5_8TiledMMAINS5_8MMA_AtomIJNS5_10MMA_TraitsINS5_25SM100_MMA_F8F6F4_2x1SM_SSEJSJ_SJ_fSH_SH_NS5_17integral_constantINS5_4UMMA5MajorELST_0EEESU_NSR_INSS_7ScaleInELSV_0EEESW_EEEEEENS5_6LayoutINS6_IJSE_SE_SE_EEENS6_IJSK_SK_SK_EEEEENS6_IJNS5_10UnderscoreES13_S13_EEEEENS5_18SM100_TMA_2SM_LOADENS5_14ComposedLayoutINS5_7SwizzleILi3ELi4ELi3EEENS5_18smem_ptr_flag_bitsILi8EEENSZ_INS6_IJNSC_ILi8EEESH_EEENS6_IJSH_SE_EEEEEEEvNS5_8identityES16_S1G_vS1H_EENS_8epilogue10collective18CollectiveEpilogueINS1J_31Sm100PtrArrayTmaWarpSpecializedILi4ELi2ELi16ELb1ELb0EEEJNS6_IJNSC_ILi64EEESH_SH_EEENS6_IJNSZ_IS1O_SE_EENSZ_INS6_IJNSC_ILi16EEESD_EEENS6_IJSE_S1O_EEEEEEEENS_6half_tEPNS6_IJSE_lSK_EEES1W_S1Y_NS1J_6fusion15FusionCallbacksIS1N_NS1Z_17LinearCombinationIS1W_fS1W_fLNS_15FloatRoundStyleE2EEES1P_S1V_JEEENS5_5SM1004TMEM4LOAD26SM100_TMEM_LOAD_16dp256b2xENS5_13SM90_TMA_LOADENS17_IS19_NS1A_ILi16EEENSZ_INS6_IJS1O_S1C_EEES1T_EEEENS5_17SM75_U16x8_LDSM_TENS5_14SM90_TMA_STOREES2D_NS5_17SM90_U16x8_STSM_TENS5_39AutoVectorizingCopyWithAssumedAlignmentILi128EEEEEEvvEEEEvNT_6ParamsE)
	.align		4
        /*000c*/ 	.word	index@(__assertfail)
	.align		4
        /*0010*/ 	.word	0x00000000
	.align		4
        /*0014*/ 	.word	0xfffffffe
	.align		4
        /*0018*/ 	.word	0x00000000
	.align		4
        /*001c*/ 	.word	0xfffffffd
	.align		4
        /*0020*/ 	.word	0x00000000
	.align		4
        /*0024*/ 	.word	0xfffffffc


//--------------------- .nv.constant4             --------------------------
	.section	.nv.constant4,"a",@progbits
	.align	8
	.align		8
.nv.constant4:
        /*0000*/ 	.dword	__assertfail
	.align		8
        /*0008*/ 	.dword	__unnamed_1
	.align		8
        /*0010*/ 	.dword	__unnamed_2
	.align		8
        /*0018*/ 	.dword	_ZN39_INTERNAL_d79cf4e8_4_k_cu_265e79b5_28374cuda3std3__45__cpo5beginE
	.align		8
        /*0020*/ 	.dword	_ZN39_INTERNAL_d79cf4e8_4_k_cu_265e79b5_28374cuda3std3__45__cpo3endE
	.align		8
        /*0028*/ 	.dword	_ZN39_INTERNAL_d79cf4e8_4_k_cu_265e79b5_28374cuda3std3__45__cpo6cbeginE
	.align		8
        /*0030*/ 	.dword	_ZN39_INTERNAL_d79cf4e8_4_k_cu_265e79b5_28374cuda3std3__45__cpo4cendE
	.align		8
        /*0038*/ 	.dword	_ZN39_INTERNAL_d79cf4e8_4_k_cu_265e79b5_28374cuda3std3__441_GLOBAL__N__d79cf4e8_4_k_cu_265e79b5_28376ignoreE
	.align		8
        /*0040*/ 	.dword	_ZN39_INTERNAL_d79cf4e8_4_k_cu_265e79b5_28374cuda3std3__419piecewise_constructE
	.align		8
        /*0048*/ 	.dword	_ZN39_INTERNAL_d79cf4e8_4_k_cu_265e79b5_28374cuda3std3__48in_placeE
	.align		8
        /*0050*/ 	.dword	_ZN39_INTERNAL_d79cf4e8_4_k_cu_265e79b5_28374cuda3std6ranges3__45__cpo4swapE
	.align		8
        /*0058*/ 	.dword	_ZN39_INTERNAL_d79cf4e8_4_k_cu_265e79b5_28374cuda3std6ranges3__45__cpo9iter_moveE
	.align		8
        /*0060*/ 	.dword	_ZN39_INTERNAL_d79cf4e8_4_k_cu_265e79b5_28374cute7productE
	.align		8
        /*0068*/ 	.dword	_ZN39_INTERNAL_d79cf4e8_4_k_cu_265e79b5_28374cute1_E
	.align		8
        /*0070*/ 	.dword	$str$24
	.align		8
        /*0078*/ 	.dword	$str$25
	.align		8
        /*0080*/ 	.dword	$str$26
	.align		8
        /*0088*/ 	.dword	$str$27


//--------------------- .nv.constant2._ZN7cutlass13device_kernelINS_4gemm6kernel13GemmUniversalINS1_17GroupProblemShapeIN4cute5tupleIJiiiEEEEENS1_10collective13CollectiveMmaINS1_40MainloopSm100ArrayTmaUmmaWarpSpecializedILi12ELi8ELi4ENS6_IJNS5_1CILi2EEENSC_ILi1EEESE_EEEEENS6_IJNSC_ILi128EEESH_SH_EEENS_12float_e4m3_tEPNS6_IJlSE_NSC_ILi0EEEEEESJ_SM_NS5_8TiledMMAINS5_8MMA_AtomIJNS5_10MMA_TraitsINS5_25SM100_MMA_F8F6F4_2x1SM_SSEJSJ_SJ_fSH_SH_NS5_17integral_constantINS5_4UMMA5MajorELST_0EEESU_NSR_INSS_7ScaleInELSV_0EEESW_EEEEEENS5_6LayoutINS6_IJSE_SE_SE_EEENS6_IJSK_SK_SK_EEEEENS6_IJNS5_10UnderscoreES13_S13_EEEEENS5_18SM100_TMA_2SM_LOADENS5_14ComposedLayoutINS5_7SwizzleILi3ELi4ELi3EEENS5_18smem_ptr_flag_bitsILi8EEENSZ_INS6_IJNSC_ILi8EEESH_EEENS6_IJSH_SE_EEEEEEEvNS5_8identityES16_S1G_vS1H_EENS_8epilogue10collective18CollectiveEpilogueINS1J_31Sm100PtrArrayTmaWarpSpecializedILi4ELi2ELi16ELb1ELb0EEEJNS6_IJNSC_ILi64EEESH_SH_EEENS6_IJNSZ_IS1O_SE_EENSZ_INS6_IJNSC_ILi16EEESD_EEENS6_IJSE_S1O_EEEEEEEENS_6half_tEPNS6_IJSE_lSK_EEES1W_S1Y_NS1J_6fusion15FusionCallbacksIS1N_NS1Z_17LinearCombinationIS1W_fS1W_fLNS_15FloatRoundStyleE2EEES1P_S1V_JEEENS5_5SM1004TMEM4LOAD26SM100_TMEM_LOAD_16dp256b2xENS5_13SM90_TMA_LOADENS17_IS19_NS1A_ILi16EEENSZ_INS6_IJS1O_S1C_EEES1T_EEEENS5_17SM75_U16x8_LDSM_TENS5_14SM90_TMA_STOREES2D_NS5_17SM90_U16x8_STSM_TENS5_39AutoVectorizingCopyWithAssumedAlignmentILi128EEEEEEvvEEEEvNT_6ParamsE --------------------------
	.section	.nv.constant2._ZN7cutlass13device_kernelINS_4gemm6kernel13GemmUniversalINS1_17GroupProblemShapeIN4cute5tupleIJiiiEEEEENS1_10collective13CollectiveMmaINS1_40MainloopSm100ArrayTmaUmmaWarpSpecializedILi12ELi8ELi4ENS6_IJNS5_1CILi2EEENSC_ILi1EEESE_EEEEENS6_IJNSC_ILi128EEESH_SH_EEENS_12float_e4m3_tEPNS6_IJlSE_NSC_ILi0EEEEEESJ_SM_NS5_8TiledMMAINS5_8MMA_AtomIJNS5_10MMA_TraitsINS5_25SM100_MMA_F8F6F4_2x1SM_SSEJSJ_SJ_fSH_SH_NS5_17integral_constantINS5_4UMMA5MajorELST_0EEESU_NSR_INSS_7ScaleInELSV_0EEESW_EEEEEENS5_6LayoutINS6_IJSE_SE_SE_EEENS6_IJSK_SK_SK_EEEEENS6_IJNS5_10UnderscoreES13_S13_EEEEENS5_18SM100_TMA_2SM_LOADENS5_14ComposedLayoutINS5_7SwizzleILi3ELi4ELi3EEENS5_18smem_ptr_flag_bitsILi8EEENSZ_INS6_IJNSC_ILi8EEESH_EEENS6_IJSH_SE_EEEEEEEvNS5_8identityES16_S1G_vS1H_EENS_8epilogue10collective18CollectiveEpilogueINS1J_31Sm100PtrArrayTmaWarpSpecializedILi4ELi2ELi16ELb1ELb0EEEJNS6_IJNSC_ILi64EEESH_SH_EEENS6_IJNSZ_IS1O_SE_EENSZ_INS6_IJNSC_ILi16EEESD_EEENS6_IJSE_S1O_EEEEEEEENS_6half_tEPNS6_IJSE_lSK_EEES1W_S1Y_NS1J_6fusion15FusionCallbacksIS1N_NS1Z_17LinearCombinationIS1W_fS1W_fLNS_15FloatRoundStyleE2EEES1P_S1V_JEEENS5_5SM1004TMEM4LOAD26SM100_TMEM_LOAD_16dp256b2xENS5_13SM90_TMA_LOADENS17_IS19_NS1A_ILi16EEENSZ_INS6_IJS1O_S1C_EEES1T_EEEENS5_17SM75_U16x8_LDSM_TENS5_14SM90_TMA_STOREES2D_NS5_17SM90_U16x8_STSM_TENS5_39AutoVectorizingCopyWithAssumedAlignmentILi128EEEEEEvvEEEEvNT_6ParamsE,"a",@progbits
	.sectionflags	@""
	.align	4
.nv.constant2._ZN7cutlass13device_kernelINS_4gemm6kernel13GemmUniversalINS1_17GroupProblemShapeIN4cute5tupleIJiiiEEEEENS1_10collective13CollectiveMmaINS1_40MainloopSm100ArrayTmaUmmaWarpSpecializedILi12ELi8ELi4ENS6_IJNS5_1CILi2EEENSC_ILi1EEESE_EEEEENS6_IJNSC_ILi128EEESH_SH_EEENS_12float_e4m3_tEPNS6_IJlSE_NSC_ILi0EEEEEESJ_SM_NS5_8TiledMMAINS5_8MMA_AtomIJNS5_10MMA_TraitsINS5_25SM100_MMA_F8F6F4_2x1SM_SSEJSJ_SJ_fSH_SH_NS5_17integral_constantINS5_4UMMA5MajorELST_0EEESU_NSR_INSS_7ScaleInELSV_0EEESW_EEEEEENS5_6LayoutINS6_IJSE_SE_SE_EEENS6_IJSK_SK_SK_EEEEENS6_IJNS5_10UnderscoreES13_S13_EEEEENS5_18SM100_TMA_2SM_LOADENS5_14ComposedLayoutINS5_7SwizzleILi3ELi4ELi3EEENS5_18smem_ptr_flag_bitsILi8EEENSZ_INS6_IJNSC_ILi8EEESH_EEENS6_IJSH_SE_EEEEEEEvNS5_8identityES16_S1G_vS1H_EENS_8epilogue10collective18CollectiveEpilogueINS1J_31Sm100PtrArrayTmaWarpSpecializedILi4ELi2ELi16ELb1ELb0EEEJNS6_IJNSC_ILi64EEESH_SH_EEENS6_IJNSZ_IS1O_SE_EENSZ_INS6_IJNSC_ILi16EEESD_EEENS6_IJSE_S1O_EEEEEEEENS_6half_tEPNS6_IJSE_lSK_EEES1W_S1Y_NS1J_6fusion15FusionCallbacksIS1N_NS1Z_17LinearCombinationIS1W_fS1W_fLNS_15FloatRoundStyleE2EEES1P_S1V_JEEENS5_5SM1004TMEM4LOAD26SM100_TMEM_LOAD_16dp256b2xENS5_13SM90_TMA_LOADENS17_IS19_NS1A_ILi16EEENSZ_INS6_IJS1O_S1C_EEES1T_EEEENS5_17SM75_U16x8_LDSM_TENS5_14SM90_TMA_STOREES2D_NS5_17SM90_U16x8_STSM_TENS5_39AutoVectorizingCopyWithAssumedAlignmentILi128EEEEEEvvEEEEvNT_6ParamsE:
        /*0000*/ 	.byte	0xc0, 0xf7, 0x00, 0x00, 0x80, 0x52, 0x00, 0x00, 0x80, 0x52, 0x00, 0x00, 0x80, 0x52, 0x00, 0x00
        /*0010*/ 	.byte	0x80, 0x52, 0x00, 0x00, 0x80, 0x52, 0x00, 0x00, 0x80, 0x52, 0x00, 0x00, 0x80, 0x52, 0x00, 0x00
        /*0020*/ 	.byte	0x70, 0xdb, 0x00, 0x00, 0x80, 0x52, 0x00, 0x00


//--------------------- .text._ZN7cutlass13device_kernelINS_4gemm6kernel13GemmUniversalINS1_17GroupProblemShapeIN4cute5tupleIJiiiEEEEENS1_10collective13CollectiveMmaINS1_40MainloopSm100ArrayTmaUmmaWarpSpecializedILi12ELi8ELi4ENS6_IJNS5_1CILi2EEENSC_ILi1EEESE_EEEEENS6_IJNSC_ILi128EEESH_SH_EEENS_12float_e4m3_tEPNS6_IJlSE_NSC_ILi0EEEEEESJ_SM_NS5_8TiledMMAINS5_8MMA_AtomIJNS5_10MMA_TraitsINS5_25SM100_MMA_F8F6F4_2x1SM_SSEJSJ_SJ_fSH_SH_NS5_17integral_constantINS5_4UMMA5MajorELST_0EEESU_NSR_INSS_7ScaleInELSV_0EEESW_EEEEEENS5_6LayoutINS6_IJSE_SE_SE_EEENS6_IJSK_SK_SK_EEEEENS6_IJNS5_10UnderscoreES13_S13_EEEEENS5_18SM100_TMA_2SM_LOADENS5_14ComposedLayoutINS5_7SwizzleILi3ELi4ELi3EEENS5_18smem_ptr_flag_bitsILi8EEENSZ_INS6_IJNSC_ILi8EEESH_EEENS6_IJSH_SE_EEEEEEEvNS5_8identityES16_S1G_vS1H_EENS_8epilogue10collective18CollectiveEpilogueINS1J_31Sm100PtrArrayTmaWarpSpecializedILi4ELi2ELi16ELb1ELb0EEEJNS6_IJNSC_ILi64EEESH_SH_EEENS6_IJNSZ_IS1O_SE_EENSZ_INS6_IJNSC_ILi16EEESD_EEENS6_IJSE_S1O_EEEEEEEENS_6half_tEPNS6_IJSE_lSK_EEES1W_S1Y_NS1J_6fusion15FusionCallbacksIS1N_NS1Z_17LinearCombinationIS1W_fS1W_fLNS_15FloatRoundStyleE2EEES1P_S1V_JEEENS5_5SM1004TMEM4LOAD26SM100_TMEM_LOAD_16dp256b2xENS5_13SM90_TMA_LOADENS17_IS19_NS1A_ILi16EEENSZ_INS6_IJS1O_S1C_EEES1T_EEEENS5_17SM75_U16x8_LDSM_TENS5_14SM90_TMA_STOREES2D_NS5_17SM90_U16x8_STSM_TENS5_39AutoVectorizingCopyWithAssumedAlignmentILi128EEEEEEvvEEEEvNT_6ParamsE --------------------------
	.section	.text._ZN7cutlass13device_kernelINS_4gemm6kernel13GemmUniversalINS1_17GroupProblemShapeIN4cute5tupleIJiiiEEEEENS1_10collective13CollectiveMmaINS1_40MainloopSm100ArrayTmaUmmaWarpSpecializedILi12ELi8ELi4ENS6_IJNS5_1CILi2EEENSC_ILi1EEESE_EEEEENS6_IJNSC_ILi128EEESH_SH_EEENS_12float_e4m3_tEPNS6_IJlSE_NSC_ILi0EEEEEESJ_SM_NS5_8TiledMMAINS5_8MMA_AtomIJNS5_10MMA_TraitsINS5_25SM100_MMA_F8F6F4_2x1SM_SSEJSJ_SJ_fSH_SH_NS5_17integral_constantINS5_4UMMA5MajorELST_0EEESU_NSR_INSS_7ScaleInELSV_0EEESW_EEEEEENS5_6LayoutINS6_IJSE_SE_SE_EEENS6_IJSK_SK_SK_EEEEENS6_IJNS5_10UnderscoreES13_S13_EEEEENS5_18SM100_TMA_2SM_LOADENS5_14ComposedLayoutINS5_7SwizzleILi3ELi4ELi3EEENS5_18smem_ptr_flag_bitsILi8EEENSZ_INS6_IJNSC_ILi8EEESH_EEENS6_IJSH_SE_EEEEEEEvNS5_8identityES16_S1G_vS1H_EENS_8epilogue10collective18CollectiveEpilogueINS1J_31Sm100PtrArrayTmaWarpSpecializedILi4ELi2ELi16ELb1ELb0EEEJNS6_IJNSC_ILi64EEESH_SH_EEENS6_IJNSZ_IS1O_SE_EENSZ_INS6_IJNSC_ILi16EEESD_EEENS6_IJSE_S1O_EEEEEEEENS_6half_tEPNS6_IJSE_lSK_EEES1W_S1Y_NS1J_6fusion15FusionCallbacksIS1N_NS1Z_17LinearCombinationIS1W_fS1W_fLNS_15FloatRoundStyleE2EEES1P_S1V_JEEENS5_5SM1004TMEM4LOAD26SM100_TMEM_LOAD_16dp256b2xENS5_13SM90_TMA_LOADENS17_IS19_NS1A_ILi16EEENSZ_INS6_IJS1O_S1C_EEES1T_EEEENS5_17SM75_U16x8_LDSM_TENS5_14SM90_TMA_STOREES2D_NS5_17SM90_U16x8_STSM_TENS5_39AutoVectorizingCopyWithAssumedAlignmentILi128EEEEEEvvEEEEvNT_6ParamsE,"ax",@progbits
	.align	128
.text._ZN7cutlass13device_kernelINS_4gemm6kernel13GemmUniversalINS1_17GroupProblemShapeIN4cute5tupleIJiiiEEEEENS1_10collective13CollectiveMmaINS1_40MainloopSm100ArrayTmaUmmaWarpSpecializedILi12ELi8ELi4ENS6_IJNS5_1CILi2EEENSC_ILi1EEESE_EEEEENS6_IJNSC_ILi128EEESH_SH_EEENS_12float_e4m3_tEPNS6_IJlSE_NSC_ILi0EEEEEESJ_SM_NS5_8TiledMMAINS5_8MMA_AtomIJNS5_10MMA_TraitsINS5_25SM100_MMA_F8F6F4_2x1SM_SSEJSJ_SJ_fSH_SH_NS5_17integral_constantINS5_4UMMA5MajorELST_0EEESU_NSR_INSS_7ScaleInELSV_0EEESW_EEEEEENS5_6LayoutINS6_IJSE_SE_SE_EEENS6_IJSK_SK_SK_EEEEENS6_IJNS5_10UnderscoreES13_S13_EEEEENS5_18SM100_TMA_2SM_LOADENS5_14ComposedLayoutINS5_7SwizzleILi3ELi4ELi3EEENS5_18smem_ptr_flag_bitsILi8EEENSZ_INS6_IJNSC_ILi8EEESH_EEENS6_IJSH_SE_EEEEEEEvNS5_8identityES16_S1G_vS1H_EENS_8epilogue10collective18CollectiveEpilogueINS1J_31Sm100PtrArrayTmaWarpSpecializedILi4ELi2ELi16ELb1ELb0EEEJNS6_IJNSC_ILi64EEESH_SH_EEENS6_IJNSZ_IS1O_SE_EENSZ_INS6_IJNSC_ILi16EEESD_EEENS6_IJSE_S1O_EEEEEEEENS_6half_tEPNS6_IJSE_lSK_EEES1W_S1Y_NS1J_6fusion15FusionCallbacksIS1N_NS1Z_17LinearCombinationIS1W_fS1W_fLNS_15FloatRoundStyleE2EEES1P_S1V_JEEENS5_5SM1004TMEM4LOAD26SM100_TMEM_LOAD_16dp256b2xENS5_13SM90_TMA_LOADENS17_IS19_NS1A_ILi16EEENSZ_INS6_IJS1O_S1C_EEES1T_EEEENS5_17SM75_U16x8_LDSM_TENS5_14SM90_TMA_STOREES2D_NS5_17SM90_U16x8_STSM_TENS5_39AutoVectorizingCopyWithAssumedAlignmentILi128EEEEEEvvEEEEvNT_6ParamsE:
        .type           _ZN7cutlass13device_kernelINS_4gemm6kernel13GemmUniversalINS1_17GroupProblemShapeIN4cute5tupleIJiiiEEEEENS1_10collective13CollectiveMmaINS1_40MainloopSm100ArrayTmaUmmaWarpSpecializedILi12ELi8ELi4ENS6_IJNS5_1CILi2EEENSC_ILi1EEESE_EEEEENS6_IJNSC_ILi128EEESH_SH_EEENS_12float_e4m3_tEPNS6_IJlSE_NSC_ILi0EEEEEESJ_SM_NS5_8TiledMMAINS5_8MMA_AtomIJNS5_10MMA_TraitsINS5_25SM100_MMA_F8F6F4_2x1SM_SSEJSJ_SJ_fSH_SH_NS5_17integral_constantINS5_4UMMA5MajorELST_0EEESU_NSR_INSS_7ScaleInELSV_0EEESW_EEEEEENS5_6LayoutINS6_IJSE_SE_SE_EEENS6_IJSK_SK_SK_EEEEENS6_IJNS5_10UnderscoreES13_S13_EEEEENS5_18SM100_TMA_2SM_LOADENS5_14ComposedLayoutINS5_7SwizzleILi3ELi4ELi3EEENS5_18smem_ptr_flag_bitsILi8EEENSZ_INS6_IJNSC_ILi8EEESH_EEENS6_IJSH_SE_EEEEEEEvNS5_8identityES16_S1G_vS1H_EENS_8epilogue10collective18CollectiveEpilogueINS1J_31Sm100PtrArrayTmaWarpSpecializedILi4ELi2ELi16ELb1ELb0EEEJNS6_IJNSC_ILi64EEESH_SH_EEENS6_IJNSZ_IS1O_SE_EENSZ_INS6_IJNSC_ILi16EEESD_EEENS6_IJSE_S1O_EEEEEEEENS_6half_tEPNS6_IJSE_lSK_EEES1W_S1Y_NS1J_6fusion15FusionCallbacksIS1N_NS1Z_17LinearCombinationIS1W_fS1W_fLNS_15FloatRoundStyleE2EEES1P_S1V_JEEENS5_5SM1004TMEM4LOAD26SM100_TMEM_LOAD_16dp256b2xENS5_13SM90_TMA_LOADENS17_IS19_NS1A_ILi16EEENSZ_INS6_IJS1O_S1C_EEES1T_EEEENS5_17SM75_U16x8_LDSM_TENS5_14SM90_TMA_STOREES2D_NS5_17SM90_U16x8_STSM_TENS5_39AutoVectorizingCopyWithAssumedAlignmentILi128EEEEEEvvEEEEvNT_6ParamsE,@function
        .size           _ZN7cutlass13device_kernelINS_4gemm6kernel13GemmUniversalINS1_17GroupProblemShapeIN4cute5tupleIJiiiEEEEENS1_10collective13CollectiveMmaINS1_40MainloopSm100ArrayTmaUmmaWarpSpecializedILi12ELi8ELi4ENS6_IJNS5_1CILi2EEENSC_ILi1EEESE_EEEEENS6_IJNSC_ILi128EEESH_SH_EEENS_12float_e4m3_tEPNS6_IJlSE_NSC_ILi0EEEEEESJ_SM_NS5_8TiledMMAINS5_8MMA_AtomIJNS5_10MMA_TraitsINS5_25SM100_MMA_F8F6F4_2x1SM_SSEJSJ_SJ_fSH_SH_NS5_17integral_constantINS5_4UMMA5MajorELST_0EEESU_NSR_INSS_7ScaleInELSV_0EEESW_EEEEEENS5_6LayoutINS6_IJSE_SE_SE_EEENS6_IJSK_SK_SK_EEEEENS6_IJNS5_10UnderscoreES13_S13_EEEEENS5_18SM100_TMA_2SM_LOADENS5_14ComposedLayoutINS5_7SwizzleILi3ELi4ELi3EEENS5_18smem_ptr_flag_bitsILi8EEENSZ_INS6_IJNSC_ILi8EEESH_EEENS6_IJSH_SE_EEEEEEEvNS5_8identityES16_S1G_vS1H_EENS_8epilogue10collective18CollectiveEpilogueINS1J_31Sm100PtrArrayTmaWarpSpecializedILi4ELi2ELi16ELb1ELb0EEEJNS6_IJNSC_ILi64EEESH_SH_EEENS6_IJNSZ_IS1O_SE_EENSZ_INS6_IJNSC_ILi16EEESD_EEENS6_IJSE_S1O_EEEEEEEENS_6half_tEPNS6_IJSE_lSK_EEES1W_S1Y_NS1J_6fusion15FusionCallbacksIS1N_NS1Z_17LinearCombinationIS1W_fS1W_fLNS_15FloatRoundStyleE2EEES1P_S1V_JEEENS5_5SM1004TMEM4LOAD26SM100_TMEM_LOAD_16dp256b2xENS5_13SM90_TMA_LOADENS17_IS19_NS1A_ILi16EEENSZ_INS6_IJS1O_S1C_EEES1T_EEEENS5_17SM75_U16x8_LDSM_TENS5_14SM90_TMA_STOREES2D_NS5_17SM90_U16x8_STSM_TENS5_39AutoVectorizingCopyWithAssumedAlignmentILi128EEEEEEvvEEEEvNT_6ParamsE,(.L_x_330 - _ZN7cutlass13device_kernelINS_4gemm6kernel13GemmUniversalINS1_17GroupProblemShapeIN4cute5tupleIJiiiEEEEENS1_10collective13CollectiveMmaINS1_40MainloopSm100ArrayTmaUmmaWarpSpecializedILi12ELi8ELi4ENS6_IJNS5_1CILi2EEENSC_ILi1EEESE_EEEEENS6_IJNSC_ILi128EEESH_SH_EEENS_12float_e4m3_tEPNS6_IJlSE_NSC_ILi0EEEEEESJ_SM_NS5_8TiledMMAINS5_8MMA_AtomIJNS5_10MMA_TraitsINS5_25SM100_MMA_F8F6F4_2x1SM_SSEJSJ_SJ_fSH_SH_NS5_17integral_constantINS5_4UMMA5MajorELST_0EEESU_NSR_INSS_7ScaleInELSV_0EEESW_EEEEEENS5_6LayoutINS6_IJSE_SE_SE_EEENS6_IJSK_SK_SK_EEEEENS6_IJNS5_10UnderscoreES13_S13_EEEEENS5_18SM100_TMA_2SM_LOADENS5_14ComposedLayoutINS5_7SwizzleILi3ELi4ELi3EEENS5_18smem_ptr_flag_bitsILi8EEENSZ_INS6_IJNSC_ILi8EEESH_EEENS6_IJSH_SE_EEEEEEEvNS5_8identityES16_S1G_vS1H_EENS_8epilogue10collective18CollectiveEpilogueINS1J_31Sm100PtrArrayTmaWarpSpecializedILi4ELi2ELi16ELb1ELb0EEEJNS6_IJNSC_ILi64EEESH_SH_EEENS6_IJNSZ_IS1O_SE_EENSZ_INS6_IJNSC_ILi16EEESD_EEENS6_IJSE_S1O_EEEEEEEENS_6half_tEPNS6_IJSE_lSK_EEES1W_S1Y_NS1J_6fusion15FusionCallbacksIS1N_NS1Z_17LinearCombinationIS1W_fS1W_fLNS_15FloatRoundStyleE2EEES1P_S1V_JEEENS5_5SM1004TMEM4LOAD26SM100_TMEM_LOAD_16dp256b2xENS5_13SM90_TMA_LOADENS17_IS19_NS1A_ILi16EEENSZ_INS6_IJS1O_S1C_EEES1T_EEEENS5_17SM75_U16x8_LDSM_TENS5_14SM90_TMA_STOREES2D_NS5_17SM90_U16x8_STSM_TENS5_39AutoVectorizingCopyWithAssumedAlignmentILi128EEEEEEvvEEEEvNT_6ParamsE)
        .other          _ZN7cutlass13device_kernelINS_4gemm6kernel13GemmUniversalINS1_17GroupProblemShapeIN4cute5tupleIJiiiEEEEENS1_10collective13CollectiveMmaINS1_40MainloopSm100ArrayTmaUmmaWarpSpecializedILi12ELi8ELi4ENS6_IJNS5_1CILi2EEENSC_ILi1EEESE_EEEEENS6_IJNSC_ILi128EEESH_SH_EEENS_12float_e4m3_tEPNS6_IJlSE_NSC_ILi0EEEEEESJ_SM_NS5_8TiledMMAINS5_8MMA_AtomIJNS5_10MMA_TraitsINS5_25SM100_MMA_F8F6F4_2x1SM_SSEJSJ_SJ_fSH_SH_NS5_17integral_constantINS5_4UMMA5MajorELST_0EEESU_NSR_INSS_7ScaleInELSV_0EEESW_EEEEEENS5_6LayoutINS6_IJSE_SE_SE_EEENS6_IJSK_SK_SK_EEEEENS6_IJNS5_10UnderscoreES13_S13_EEEEENS5_18SM100_TMA_2SM_LOADENS5_14ComposedLayoutINS5_7SwizzleILi3ELi4ELi3EEENS5_18smem_ptr_flag_bitsILi8EEENSZ_INS6_IJNSC_ILi8EEESH_EEENS6_IJSH_SE_EEEEEEEvNS5_8identityES16_S1G_vS1H_EENS_8epilogue10collective18CollectiveEpilogueINS1J_31Sm100PtrArrayTmaWarpSpecializedILi4ELi2ELi16ELb1ELb0EEEJNS6_IJNSC_ILi64EEESH_SH_EEENS6_IJNSZ_IS1O_SE_EENSZ_INS6_IJNSC_ILi16EEESD_EEENS6_IJSE_S1O_EEEEEEEENS_6half_tEPNS6_IJSE_lSK_EEES1W_S1Y_NS1J_6fusion15FusionCallbacksIS1N_NS1Z_17LinearCombinationIS1W_fS1W_fLNS_15FloatRoundStyleE2EEES1P_S1V_JEEENS5_5SM1004TMEM4LOAD26SM100_TMEM_LOAD_16dp256b2xENS5_13SM90_TMA_LOADENS17_IS19_NS1A_ILi16EEENSZ_INS6_IJS1O_S1C_EEES1T_EEEENS5_17SM75_U16x8_LDSM_TENS5_14SM90_TMA_STOREES2D_NS5_17SM90_U16x8_STSM_TENS5_39AutoVectorizingCopyWithAssumedAlignmentILi128EEEEEEvvEEEEvNT_6ParamsE,@"STO_CUDA_ENTRY STV_DEFAULT"
_ZN7cutlass13device_kernelINS_4gemm6kernel13GemmUniversalINS1_17GroupProblemShapeIN4cute5tupleIJiiiEEEEENS1_10collective13CollectiveMmaINS1_40MainloopSm100ArrayTmaUmmaWarpSpecializedILi12ELi8ELi4ENS6_IJNS5_1CILi2EEENSC_ILi1EEESE_EEEEENS6_IJNSC_ILi128EEESH_SH_EEENS_12float_e4m3_tEPNS6_IJlSE_NSC_ILi0EEEEEESJ_SM_NS5_8TiledMMAINS5_8MMA_AtomIJNS5_10MMA_TraitsINS5_25SM100_MMA_F8F6F4_2x1SM_SSEJSJ_SJ_fSH_SH_NS5_17integral_constantINS5_4UMMA5MajorELST_0EEESU_NSR_INSS_7ScaleInELSV_0EEESW_EEEEEENS5_6LayoutINS6_IJSE_SE_SE_EEENS6_IJSK_SK_SK_EEEEENS6_IJNS5_10UnderscoreES13_S13_EEEEENS5_18SM100_TMA_2SM_LOADENS5_14ComposedLayoutINS5_7SwizzleILi3ELi4ELi3EEENS5_18smem_ptr_flag_bitsILi8EEENSZ_INS6_IJNSC_ILi8EEESH_EEENS6_IJSH_SE_EEEEEEEvNS5_8identityES16_S1G_vS1H_EENS_8epilogue10collective18CollectiveEpilogueINS1J_31Sm100PtrArrayTmaWarpSpecializedILi4ELi2ELi16ELb1ELb0EEEJNS6_IJNSC_ILi64EEESH_SH_EEENS6_IJNSZ_IS1O_SE_EENSZ_INS6_IJNSC_ILi16EEESD_EEENS6_IJSE_S1O_EEEEEEEENS_6half_tEPNS6_IJSE_lSK_EEES1W_S1Y_NS1J_6fusion15FusionCallbacksIS1N_NS1Z_17LinearCombinationIS1W_fS1W_fLNS_15FloatRoundStyleE2EEES1P_S1V_JEEENS5_5SM1004TMEM4LOAD26SM100_TMEM_LOAD_16dp256b2xENS5_13SM90_TMA_LOADENS17_IS19_NS1A_ILi16EEENSZ_INS6_IJS1O_S1C_EEES1T_EEEENS5_17SM75_U16x8_LDSM_TENS5_14SM90_TMA_STOREES2D_NS5_17SM90_U16x8_STSM_TENS5_39AutoVectorizingCopyWithAssumedAlignmentILi128EEEEEEvvEEEEvNT_6ParamsE:
[----:B------:R-:W1:Y:S01]  /*0000*/  LDC R1, c[0x0][0x37c] ;  /* 0x0000df00ff017b82 */ /* 0x000e620000000800 */
[----:B------:R-:W2:Y:S07]  /*0010*/  S2R R49, SR_TID.X ;  /* 0x0000000000317919 */ /* 0x000eae0000002100 */
[----:B------:R-:W3:Y:S01]  /*0020*/  S2UR UR31, SR_CgaCtaId ;  /* 0x00000000001f79c3 */ /* 0x000ee20000008800 */
[----:B------:R-:W-:Y:S01]  /*0030*/  UMOV UR37, 0x4 ;  /* 0x0000000400257882 */ /* 0x000fe20000000000 */
[----:B------:R-:W4:Y:S01]  /*0040*/  LDCU UR30, c[0x0][0x370] ;  /* 0x00006e00ff1e77ac */ /* 0x000f220008000800 */
[----:B------:R-:W-:-:S05]  /*0050*/  ELECT P3, URZ, PT ;  /* 0x0000000000ff782f */ /* 0x000fca0003860000 */
[----:B------:R-:W-:Y:S08]  /*0060*/  S2UR UR42, SR_CTAID.X ;  /* 0x00000000002a79c3 */ /* 0x000ff00000002500 */
[----:B------:R-:W4:Y:S01]  /*0070*/  S2UR UR58, SR_CTAID.Y ;  /* 0x00000000003a79c3 */ /* 0x000f220000002600 */
[----:B---3--:R-:W-:Y:S02]  /*0080*/  ULOP3.LUT UR44, UR31, 0x1, URZ, 0xc0, !UPT ;  /* 0x000000011f2c7892 */ /* 0x008fe4000f8ec0ff */
[----:B------:R-:W-:Y:S01]  /*0090*/  ULOP3.LUT UR43, UR31, 0x1, URZ, 0x3c, !UPT ;  /* 0x000000011f2b7892 */ /* 0x000fe2000f8e3cff */
[----:B--2---:R-:W-:-:S05]  /*00a0*/  SHF.R.U32.HI R48, RZ, 0x5, R49 ;  /* 0x00000005ff307819 */ /* 0x004fca0000011631 */
[----:B------:R-:W2:Y:S01]  /*00b0*/  SHFL.IDX PT, R0, R48, RZ, 0x1f ;  /* 0x00001fff30007589 */ /* 0x000ea200000e0000 */
[----:B----4-:R-:W-:Y:S01]  /*00c0*/  UIMAD UR28, UR58, UR30, UR42 ;  /* 0x0000001e3a1c72a4 */ /* 0x010fe2000f8e022a */
[----:B--2---:R-:W-:-:S13]  /*00d0*/  R2UR UR21, R0 ;  /* 0x00000000001572ca */ /* 0x004fda00000e0000 */
[----:B------:R-:W-:Y:S02]  /*00e0*/  UISETP.GE.AND UP0, UPT, UR21, 0x8, UPT ;  /* 0x000000081500788c */ /* 0x000fe4000bf06270 */
[----:B------:R-:W-:Y:S02]  /*00f0*/  UISETP.GT.AND UP1, UPT, UR21, 0x3, UPT ;  /* 0x000000031500788c */ /* 0x000fe4000bf24270 */
[----:B------:R-:W-:-:S04]  /*0100*/  USEL UR37, UR37, 0x8, !UP0 ;  /* 0x0000000825257887 */ /* 0x000fc8000c000000 */
[----:B------:R-:W-:Y:S02]  /*0110*/  USEL UR37, UR37, UR21, UP1 ;  /* 0x0000001525257287 */ /* 0x000fe40008800000 */
[----:B------:R-:W-:Y:S02]  /*0120*/  ULOP3.LUT UR21, UR21, 0xfffffffc, URZ, 0xc0, !UPT ;  /* 0xfffffffc15157892 */ /* 0x000fe4000f8ec0ff */
[----:B------:R-:W-:-:S09]  /*0130*/  UISETP.NE.AND UP0, UPT, UR37, 0x2, UPT ;  /* 0x000000022500788c */ /* 0x000fd2000bf05270 */
[----:B-1----:R-:W-:Y:S05]  /*0140*/  BRA.U UP0, `(.L_x_0) ;  /* 0x0000000100f87547 */ /* 0x002fea000b800000 */
[----:B------:R-:W1:Y:S01]  /*0150*/  LDCU UR34, c[0x0][0xc1c] ;  /* 0x00018380ff2277ac */ /* 0x000e620008000800 */
[----:B------:R-:W-:Y:S01]  /*0160*/  BSSY.RECONVERGENT B0, `(.L_x_1) ;  /* 0x000003b000007945 */ /* 0x000fe20003800200 */
[----:B------:R-:W2:Y:S01]  /*0170*/  LDCU.64 UR4, c[0x0][0x820] ;  /* 0x00010400ff0477ac */ /* 0x000ea20008000a00 */
[----:B------:R-:W-:Y:S01]  /*0180*/  ELECT P0, URZ, PT ;  /* 0x0000000000ff782f */ /* 0x000fe20003800000 */
[----:B------:R-:W-:Y:S02]  /*0190*/  UIMAD UR38, UR28, 0x16, URZ ;  /* 0x000000161c2678a4 */ /* 0x000fe4000f8e02ff */
[----:B-1----:R-:W-:-:S04]  /*01a0*/  UIADD3 UR34, UPT, UPT, UR28, UR34, URZ ;  /* 0x000000221c227290 */ /* 0x002fc8000fffe0ff */
[----:B------:R-:W-:Y:S02]  /*01b0*/  UIMAD UR34, UR34, 0x16, URZ ;  /* 0x00000016222278a4 */ /* 0x000fe4000f8e02ff */
[----:B--2---:R-:W-:Y:S02]  /*01c0*/  UIMAD.WIDE.U32 UR38, UR38, 0x80, UR4 ;  /* 0x00000080262678a5 */ /* 0x004fe4000f8e0004 */
[----:B------:R-:W-:Y:S02]  /*01d0*/  UIMAD.WIDE.U32 UR34, UR34, 0x80, UR4 ;  /* 0x00000080222278a5 */ /* 0x000fe4000f8e0004 */
[----:B------:R-:W-:Y:S10]  /*01e0*/  @!P0 BRA `(.L_x_2) ;  /* 0x0000000000c88947 */ /* 0x000ff40003800000 */
[----:B------:R-:W1:Y:S01]  /*01f0*/  LDC.64 R68, c[0x0][0x400] ;  /* 0x00010000ff447b82 */ /* 0x000e620000000a00 */
[----:B------:R-:W-:Y:S02]  /*0200*/  UMOV UR4, 0x400 ;  /* 0x0000040000047882 */ /* 0x000fe40000000000 */
[----:B------:R-:W-:-:S05]  /*0210*/  ULEA UR4, UR31, UR4, 0x18 ;  /* 0x000000041f047291 */ /* 0x000fca000f8ec0ff */
[----:B------:R-:W1:Y:S08]  /*0220*/  LDC.64 R70, c[0x0][0x408] ;  /* 0x00010200ff467b82 */ /* 0x000e700000000a00 */
[----:B------:R-:W2:Y:S08]  /*0230*/  LDC.64 R64, c[0x0][0x410] ;  /* 0x00010400ff407b82 */ /* 0x000eb00000000a00 */
[----:B------:R-:W2:Y:S08]  /*0240*/  LDC.64 R66, c[0x0][0x418] ;  /* 0x00010600ff427b82 */ /* 0x000eb00000000a00 */
[----:B------:R-:W3:Y:S01]  /*0250*/  LDC.64 R60, c[0x0][0x420] ;  /* 0x00010800ff3c7b82 */ /* 0x000ee20000000a00 */
[----:B-1----:R1:W-:Y:S07]  /*0260*/  STS.128 [UR4+0x500], R68 ;  /* 0x00050044ff007988 */ /* 0x0023ee0008000c04 */
[----:B------:R-:W3:Y:S08]  /*0270*/  LDC.64 R62, c[0x0][0x428] ;  /* 0x00010a00ff3e7b82 */ /* 0x000ef00000000a00 */
[----:B------:R-:W4:Y:S01]  /*0280*/  LDC.64 R56, c[0x0][0x430] ;  /* 0x00010c00ff387b82 */ /* 0x000f220000000a00 */
[----:B--2---:R1:W-:Y:S07]  /*0290*/  STS.128 [UR4+0x510], R64 ;  /* 0x00051040ff007988 */ /* 0x0043ee0008000c04 */
[----:B------:R-:W4:Y:S08]  /*02a0*/  LDC.64 R58, c[0x0][0x438] ;  /* 0x00010e00ff3a7b82 */ /* 0x000f300000000a00 */
[----:B------:R-:W2:Y:S01]  /*02b0*/  LDC.64 R52, c[0x0][0x440] ;  /* 0x00011000ff347b82 */ /* 0x000ea20000000a00 */
[----:B---3--:R1:W-:Y:S07]  /*02c0*/  STS.128 [UR4+0x520], R60 ;  /* 0x0005203cff007988 */ /* 0x0083ee0008000c04 */
[----:B------:R-:W2:Y:S08]  /*02d0*/  LDC.64 R54, c[0x0][0x448] ;  /* 0x00011200ff367b82 */ /* 0x000eb00000000a00 */
[----:B------:R-:W3:Y:S01]  /*02e0*/  LDC.64 R44, c[0x0][0x450] ;  /* 0x00011400ff2c7b82 */ /* 0x000ee20000000a00 */
[----:B----4-:R1:W-:Y:S07]  /*02f0*/  STS.128 [UR4+0x530], R56 ;  /* 0x00053038ff007988 */ /* 0x0103ee0008000c04 */
        /* <DEDUP_REMOVED lines=30> */
[----:B------:R-:W4:Y:S01]  /*04e0*/  LDC.64 R6, c[0x0][0x578] ;  /* 0x00015e00ff067b82 */ /* 0x000f220000000a00 */
[----:B---3--:R1:W-:Y:S04]  /*04f0*/  STS.128 [UR4+0x5e0], R8 ;  /* 0x0005e008ff007988 */ /* 0x0083e80008000c04 */
[----:B----4-:R1:W-:Y:S02]  /*0500*/  STS.128 [UR4+0x5f0], R4 ;  /* 0x0005f004ff007988 */ /* 0x0103e40008000c04 */
.L_x_2:
[----:B------:R-:W-:Y:S05]  /*0510*/  BSYNC.RECONVERGENT B0 ;  /* 0x0000000000007941 */ /* 0x000fea0003800200 */
.L_x_1:
[----:B------:R-:W-:Y:S01]  /*0520*/  NOP ;  /* 0x0000000000007918 */ /* 0x000fe20000000000 */
.L_x_0:
[----:B------:R-:W-:-:S09]  /*0530*/  UISETP.NE.AND UP0, UPT, UR37, 0x3, UPT ;  /* 0x000000032500788c */ /* 0x000fd2000bf05270 */
[----:B------:R-:W-:Y:S05]  /*0540*/  BRA.U UP0, `(.L_x_3) ;  /* 0x00000001007c7547 */ /* 0x000fea000b800000 */
[----:B-1----:R-:W1:Y:S01]  /*0550*/  LDC.64 R32, c[0x0][0x900] ;  /* 0x00024000ff207b82 */ /* 0x002e620000000a00 */
[----:B------:R-:W2:Y:S01]  /*0560*/  LDCU.64 UR6, c[0x0][0xb00] ;  /* 0x00016000ff0677ac */ /* 0x000ea20008000a00 */
[----:B------:R-:W-:Y:S01]  /*0570*/  ELECT P0, URZ, PT ;  /* 0x0000000000ff782f */ /* 0x000fe20003800000 */
[----:B------:R-:W-:-:S05]  /*0580*/  UMOV UR4, 0x400 ;  /* 0x0000040000047882 */ /* 0x000fca0000000000 */
[----:B------:R-:W1:Y:S01]  /*0590*/  LDC.64 R34, c[0x0][0x908] ;  /* 0x00024200ff227b82 */ /* 0x000e620000000a00 */
[----:B------:R-:W-:Y:S02]  /*05a0*/  ULEA UR4, UR31, UR4, 0x18 ;  /* 0x000000041f047291 */ /* 0x000fe4000f8ec0ff */
[----:B------:R-:W-:-:S05]  /*05b0*/  UIMAD UR22, UR28, 0xe, URZ ;  /* 0x0000000e1c1678a4 */ /* 0x000fca000f8e02ff */
[----:B------:R-:W3:Y:S01]  /*05c0*/  LDC.64 R28, c[0x0][0x910] ;  /* 0x00024400ff1c7b82 */ /* 0x000ee20000000a00 */
[----:B--2---:R-:W-:-:S07]  /*05d0*/  UIMAD.WIDE.U32 UR22, UR22, 0x80, UR6 ;  /* 0x00000080161678a5 */ /* 0x004fce000f8e0006 */
[----:B------:R-:W3:Y:S08]  /*05e0*/  LDC.64 R30, c[0x0][0x918] ;  /* 0x00024600ff1e7b82 */ /* 0x000ef00000000a00 */
[----:B------:R-:W2:Y:S01]  /*05f0*/  LDC.64 R24, c[0x0][0x920] ;  /* 0x00024800ff187b82 */ /* 0x000ea20000000a00 */
[----:B-1----:R4:W-:Y:S07]  /*0600*/  @P0 STS.128 [UR4+0x400], R32 ;  /* 0x00040020ff000988 */ /* 0x0029ee0008000c04 */
[----:B------:R-:W2:Y:S08]  /*0610*/  LDC.64 R26, c[0x0][0x928] ;  /* 0x00024a00ff1a7b82 */ /* 0x000eb00000000a00 */
[----:B------:R-:W1:Y:S01]  /*0620*/  LDC.64 R20, c[0x0][0x930] ;  /* 0x00024c00ff147b82 */ /* 0x000e620000000a00 */
[----:B---3--:R4:W-:Y:S07]  /*0630*/  @P0 STS.128 [UR4+0x410], R28 ;  /* 0x0004101cff000988 */ /* 0x0089ee0008000c04 */
[----:B------:R-:W1:Y:S08]  /*0640*/  LDC.64 R22, c[0x0][0x938] ;  /* 0x00024e00ff167b82 */ /* 0x000e700000000a00 */
[----:B------:R-:W3:Y:S01]  /*0650*/  LDC.64 R16, c[0x0][0x940] ;  /* 0x00025000ff107b82 */ /* 0x000ee20000000a00 */
[----:B--2---:R4:W-:Y:S07]  /*0660*/  @P0 STS.128 [UR4+0x420], R24 ;  /* 0x00042018ff000988 */ /* 0x0049ee0008000c04 */
        /* <DEDUP_REMOVED lines=9> */
[----:B------:R-:W3:Y:S01]  /*0700*/  LDC.64 R6, c[0x0][0x978] ;  /* 0x00025e00ff067b82 */ /* 0x000ee20000000a00 */
[----:B-1----:R4:W-:Y:S04]  /*0710*/  @P0 STS.128 [UR4+0x460], R8 ;  /* 0x00046008ff000988 */ /* 0x0029e80008000c04 */
[----:B---3--:R4:W-:Y:S01]  /*0720*/  @P0 STS.128 [UR4+0x470], R4 ;  /* 0x00047004ff000988 */ /* 0x0089e20008000c04 */
[----:B------:R-:W-:Y:S01]  /*0730*/  NOP ;  /* 0x0000000000007918 */ /* 0x000fe20000000000 */
.L_x_3:
[----:B------:R-:W2:Y:S01]  /*0740*/  SHFL.IDX PT, R0, R48, RZ, 0x1f ;  /* 0x00001fff30007589 */ /* 0x000ea200000e0000 */
[----:B------:R-:W-:Y:S02]  /*0750*/  UISETP.NE.AND UP1, UPT, UR37, 0x2, UPT ;  /* 0x000000022500788c */ /* 0x000fe4000bf25270 */
[----:B------:R-:W-:Y:S02]  /*0760*/  UISETP.NE.AND UP0, UPT, UR37, URZ, UPT ;  /* 0x000000ff2500728c */ /* 0x000fe4000bf05270 */
[----:B------:R-:W-:Y:S02]  /*0770*/  UISETP.EQ.AND UP2, UPT, UR44, URZ, !UP1 ;  /* 0x000000ff2c00728c */ /* 0x000fe4000cf42270 */
[----:B------:R-:W-:-:S04]  /*0780*/  USEL UR20, URZ, 0x1, UP1 ;  /* 0x00000001ff147887 */ /* 0x000fc80008800000 */
[----:B------:R-:W-:Y:S01]  /*0790*/  USEL UR29, UR20, 0x2, UP0 ;  /* 0x00000002141d7887 */ /* 0x000fe20008000000 */
[----:B------:R-:W-:Y:S02]  /*07a0*/  PLOP3.LUT P2, PT, P3, PT, UP2, 0x80, 0x8 ;  /* 0x000000000008781c */ /* 0x000fe40001f4f028 */
[----:B--2---:R-:W-:-:S13]  /*07b0*/  ISETP.NE.AND P0, PT, R0, RZ, PT ;  /* 0x000000ff0000720c */ /* 0x004fda0003f05270 */
[----:B------:R-:W-:Y:S05]  /*07c0*/  @P0 BRA `(.L_x_4) ;  /* 0x0000000000900947 */ /* 0x000fea0003800000 */
[----:B------:R-:W-:Y:S01]  /*07d0*/  ELECT P0, URZ, PT ;  /* 0x0000000000ff782f */ /* 0x000fe20003800000 */
[----:B------:R-:W-:-:S12]  /*07e0*/  BSSY.RECONVERGENT B0, `(.L_x_4) ;  /* 0x0000022000007945 */ /* 0x000fd80003800200 */
[----:B------:R-:W-:Y:S05]  /*07f0*/  @!P0 BRA `(.L_x_5) ;  /* 0x0000000000808947 */ /* 0x000fea0003800000 */
[----:B------:R-:W-:Y:S01]  /*0800*/  UMOV UR5, 0x400 ;  /* 0x0000040000057882 */ /* 0x000fe20000000000 */
[----:B------:R-:W-:Y:S01]  /*0810*/  UMOV UR4, 0x1 ;  /* 0x0000000100047882 */ /* 0x000fe20000000000 */
[----:B------:R-:W-:Y:S02]  /*0820*/  ULEA UR5, UR31, UR5, 0x18 ;  /* 0x000000051f057291 */ /* 0x000fe4000f8ec0ff */
[----:B------:R-:W-:-:S04]  /*0830*/  UIADD3 UR6, UPT, UPT, -UR4, 0x100000, URZ ;  /* 0x0010000004067890 */ /* 0x000fc8000fffe1ff */
[----:B------:R-:W-:Y:S02]  /*0840*/  USHF.L.U32 UR7, UR6, 0xb, URZ ;  /* 0x0000000b06077899 */ /* 0x000fe400080006ff */
[----:B------:R-:W-:Y:S01]  /*0850*/  USHF.L.U32 UR6, UR6, 0x1, URZ ;  /* 0x0000000106067899 */ /* 0x000fe200080006ff */
[----:B------:R-:W2:Y:S11]  /*0860*/  FENCE.VIEW.ASYNC.S ;  /* 0x00000000000073c6 */ /* 0x000eb60000000000 */
[----:B--2---:R2:W3:Y:S01]  /*0870*/  SYNCS.EXCH.64 URZ, [UR5], UR6 ;  /* 0x0000000605ff75b2 */ /* 0x0044e20008000100 */
[----:B------:R2:W1:Y:S01]  /*0880*/  SYNCS.EXCH.64 URZ, [UR5+0x60], UR6 ;  /* 0x0000600605ff75b2 */ /* 0x0004620008000100 */
        /* <DEDUP_REMOVED lines=21> */
[----:B------:R2:W1:Y:S02]  /*09e0*/  SYNCS.EXCH.64 URZ, [UR5+0xb8], UR6 ;  /* 0x0000b80605ff75b2 */ /* 0x0004640008000100 */
[----:B--23--:R-:W-:Y:S01]  /*09f0*/  NOP ;  /* 0x0000000000007918 */ /* 0x00cfe20000000000 */
.L_x_5:
[----:B------:R-:W-:Y:S05]  /*0a00*/  BSYNC.RECONVERGENT B0 ;  /* 0x0000000000007941 */ /* 0x000fea0003800200 */
.L_x_4:
[----:B------:R-:W2:Y:S01]  /*0a10*/  SHFL.IDX PT, R0, R48, RZ, 0x1f ;  /* 0x00001fff30007589 */ /* 0x000ea200000e0000 */
[----:B------:R-:W-:Y:S01]  /*0a20*/  NOP ;  /* 0x0000000000007918 */ /* 0x000fe20000000000 */
[----:B--2---:R-:W-:-:S13]  /*0a30*/  ISETP.NE.AND P0, PT, R0, 0x1, PT ;  /* 0x000000010000780c */ /* 0x004fda0003f05270 */
[----:B------:R-:W-:Y:S05]  /*0a40*/  @P0 BRA `(.L_x_6) ;  /* 0x0000000000540947 */ /* 0x000fea0003800000 */
[----:B------:R-:W-:Y:S01]  /*0a50*/  UMOV UR6, 0x400 ;  /* 0x0000040000067882 */ /* 0x000fe20000000000 */
[----:B------:R-:W-:Y:S01]  /*0a60*/  UMOV UR5, 0x20 ;  /* 0x0000002000057882 */ /* 0x000fe20000000000 */
[----:B------:R-:W-:Y:S01]  /*0a70*/  UMOV UR4, 0x80 ;  /* 0x0000008000047882 */ /* 0x000fe20000000000 */
[----:B------:R-:W-:Y:S02]  /*0a80*/  ULEA UR6, UR31, UR6, 0x18 ;  /* 0x000000061f067291 */ /* 0x000fe4000f8ec0ff */
[----:B------:R-:W-:-:S04]  /*0a90*/  UIADD3 UR8, UPT, UPT, -UR5, 0x100000, URZ ;  /* 0x0010000005087890 */ /* 0x000fc8000fffe1ff */
[----:B------:R-:W-:Y:S02]  /*0aa0*/  USHF.L.U32 UR9, UR8, 0xb, URZ ;  /* 0x0000000b08097899 */ /* 0x000fe400080006ff */
[----:B------:R-:W-:Y:S02]  /*0ab0*/  USHF.L.U32 UR8, UR8, 0x1, URZ ;  /* 0x0000000108087899 */ /* 0x000fe400080006ff */
[----:B------:R-:W-:-:S04]  /*0ac0*/  UIADD3 UR4, UPT, UPT, -UR4, 0x100000, URZ ;  /* 0x0010000004047890 */ /* 0x000fc8000fffe1ff */
[----:B------:R-:W-:Y:S02]  /*0ad0*/  USHF.L.U32 UR5, UR4, 0xb, URZ ;  /* 0x0000000b04057899 */ /* 0x000fe400080006ff */
[----:B------:R-:W-:Y:S01]  /*0ae0*/  USHF.L.U32 UR4, UR4, 0x1, URZ ;  /* 0x0000000104047899 */ /* 0x000fe200080006ff */
[----:B------:R-:W-:Y:S01]  /*0af0*/  ELECT P0, URZ, PT ;  /* 0x0000000000ff782f */ /* 0x000fe20003800000 */
[----:B------:R-:W2:Y:S02]  /*0b00*/  FENCE.VIEW.ASYNC.S ;  /* 0x00000000000073c6 */ /* 0x000ea40000000000 */
[----:B--2---:R2:W3:Y:S08]  /*0b10*/  SYNCS.EXCH.64 URZ, [UR6+0xc0], UR8 ;  /* 0x0000c00806ff75b2 */ /* 0x0044f00008000100 */
[----:B------:R2:W1:Y:S01]  /*0b20*/  SYNCS.EXCH.64 URZ, [UR6+0xe0], UR4 ;  /* 0x0000e00406ff75b2 */ /* 0x0004620008000100 */
[----:B------:R2:W1:Y:S01]  /*0b30*/  SYNCS.EXCH.64 URZ, [UR6+0xc8], UR8 ;  /* 0x0000c80806ff75b2 */ /* 0x0004620008000100 */
[----:B------:R2:W1:Y:S01]  /*0b40*/  SYNCS.EXCH.64 URZ, [UR6+0xe8], UR4 ;  /* 0x0000e80406ff75b2 */ /* 0x0004620008000100 */
[----:B------:R2:W1:Y:S01]  /*0b50*/  SYNCS.EXCH.64 URZ, [UR6+0xd0], UR8 ;  /* 0x0000d00806ff75b2 */ /* 0x0004620008000100 */
[----:B------:R2:W1:Y:S01]  /*0b60*/  SYNCS.EXCH.64 URZ, [UR6+0xf0], UR4 ;  /* 0x0000f00406ff75b2 */ /* 0x0004620008000100 */
[----:B------:R2:W1:Y:S01]  /*0b70*/  SYNCS.EXCH.64 URZ, [UR6+0xd8], UR8 ;  /* 0x0000d80806ff75b2 */ /* 0x0004620008000100 */
[----:B------:R2:W1:Y:S01]  /*0b80*/  SYNCS.EXCH.64 URZ, [UR6+0xf8], UR4 ;  /* 0x0000f80406ff75b2 */ /* 0x0004620008000100 */
[----:B------:R-:W-:Y:S01]  /*0b90*/  NOP ;  /* 0x0000000000007918 */ /* 0x000fe20000000000 */
.L_x_6:
[----:B------:R-:W5:Y:S01]  /*0ba0*/  SHFL.IDX PT, R0, R48, RZ, 0x1f ;  /* 0x00001fff30007589 */ /* 0x000f6200000e0000 */
[----:B------:R-:W-:Y:S01]  /*0bb0*/  NOP ;  /* 0x0000000000007918 */ /* 0x000fe20000000000 */
[----:B-----5:R-:W-:-:S13]  /*0bc0*/  ISETP.NE.AND P0, PT, R0, 0x3, PT ;  /* 0x000000030000780c */ /* 0x020fda0003f05270 */
[----:B------:R-:W-:Y:S05]  /*0bd0*/  @P0 BRA `(.L_x_7) ;  /* 0x00000000002c0947 */ /* 0x000fea0003800000 */
[----:B--2---:R-:W-:Y:S01]  /*0be0*/  UMOV UR5, 0x400 ;  /* 0x0000040000057882 */ /* 0x004fe20000000000 */
[----:B------:R-:W-:Y:S01]  /*0bf0*/  UMOV UR4, 0x20 ;  /* 0x0000002000047882 */ /* 0x000fe20000000000 */
[----:B------:R-:W-:Y:S02]  /*0c00*/  ULEA UR5, UR31, UR5, 0x18 ;  /* 0x000000051f057291 */ /* 0x000fe4000f8ec0ff */
[----:B------:R-:W-:-:S04]  /*0c10*/  UIADD3 UR6, UPT, UPT, -UR4, 0x100000, URZ ;  /* 0x0010000004067890 */ /* 0x000fc8000fffe1ff */
[----:B------:R-:W-:Y:S02]  /*0c20*/  USHF.L.U32 UR7, UR6, 0xb, URZ ;  /* 0x0000000b06077899 */ /* 0x000fe400080006ff */
[----:B------:R-:W-:Y:S01]  /*0c30*/  USHF.L.U32 UR6, UR6, 0x1, URZ ;  /* 0x0000000106067899 */ /* 0x000fe200080006ff */
[----:B------:R-:W-:Y:S01]  /*0c40*/  ELECT P0, URZ, PT ;  /* 0x0000000000ff782f */ /* 0x000fe20003800000 */
[----:B------:R-:W2:Y:S10]  /*0c50*/  FENCE.VIEW.ASYNC.S ;  /* 0x00000000000073c6 */ /* 0x000eb40000000000 */
[----:B--2---:R2:W1:Y:S01]  /*0c60*/  SYNCS.EXCH.64 URZ, [UR5+0x100], UR6 ;  /* 0x0001000605ff75b2 */ /* 0x0044620008000100 */
[----:B------:R2:W1:Y:S01]  /*0c70*/  SYNCS.EXCH.64 URZ, [UR5+0x108], UR6 ;  /* 0x0001080605ff75b2 */ /* 0x0004620008000100 */
[----:B------:R-:W-:Y:S01]  /*0c80*/  NOP ;  /* 0x0000000000007918 */ /* 0x000fe20000000000 */
.L_x_7:
[----:B------:R-:W5:Y:S01]  /*0c90*/  SHFL.IDX PT, R0, R48, RZ, 0x1f ;  /* 0x00001fff30007589 */ /* 0x000f6200000e0000 */
[----:B------:R-:W-:Y:S01]  /*0ca0*/  NOP ;  /* 0x0000000000007918 */ /* 0x000fe20000000000 */
[----:B-----5:R-:W-:-:S13]  /*0cb0*/  ISETP.NE.AND P0, PT, R0, 0x4, PT ;  /* 0x000000040000780c */ /* 0x020fda0003f05270 */
[----:B------:R-:W-:Y:S05]  /*0cc0*/  @P0 BRA `(.L_x_8) ;  /* 0x0000000000740947 */ /* 0x000fea0003800000 */
[----:B--2---:R-:W-:Y:S01]  /*0cd0*/  UMOV UR6, 0x400 ;  /* 0x0000040000067882 */ /* 0x004fe20000000000 */
        /* <DEDUP_REMOVED lines=11> */
[----:B--2---:R2:W1:Y:S08]  /*0d90*/  SYNCS.EXCH.64 URZ, [UR6+0x110], UR8 ;  /* 0x0001100806ff75b2 */ /* 0x0044700008000100 */
        /* <DEDUP_REMOVED lines=15> */
[----:B--2---:R-:W-:Y:S01]  /*0e90*/  NOP ;  /* 0x0000000000007918 */ /* 0x004fe20000000000 */
.L_x_8:
        /* <DEDUP_REMOVED lines=33> */
.L_x_9:
[----:B------:R-:W5:Y:S01]  /*10b0*/  SHFL.IDX PT, R0, R48, RZ, 0x1f ;  /* 0x00001fff30007589 */ /* 0x000f6200000e0000 */
[----:B------:R-:W-:Y:S01]  /*10c0*/  ISETP.NE.OR P0, PT, RZ, UR37, !P3 ;  /* 0x00000025ff007c0c */ /* 0x000fe2000df05670 */
        /* <DEDUP_REMOVED lines=24> */
.L_x_10:
[----:B------:R-:W-:Y:S01]  /*1250*/  VOTEU.ALL UP0, P0 ;  /* 0x0000000000ff7886 */ /* 0x000fe20000000000 */
[----:B--2---:R-:W-:Y:S01]  /*1260*/  UMOV UR4, 0x20 ;  /* 0x0000002000047882 */ /* 0x004fe20000000000 */
[----:B------:R-:W-:-:S03]  /*1270*/  NOP ;  /* 0x0000000000007918 */ /* 0x000fc60000000000 */
[----:B------:R-:W-:-:S04]  /*1280*/  @!UP0 UIADD3 UR6, UPT, UPT, -UR4, 0x100000, URZ ;  /* 0x0010000004068890 */ /* 0x000fc8000fffe1ff */
[----:B------:R-:W-:Y:S02]  /*1290*/  @!UP0 USHF.L.U32 UR7, UR6, 0xb, URZ ;  /* 0x0000000b06078899 */ /* 0x000fe400080006ff */
[----:B------:R-:W-:Y:S01]  /*12a0*/  @!UP0 USHF.L.U32 UR6, UR6, 0x1, URZ ;  /* 0x0000000106068899 */ /* 0x000fe200080006ff */
[----:B------:R-:W2:Y:S01]  /*12b0*/  LDCU UR4, c[0x0][0x36c] ;  /* 0x00006d80ff0477ac */ /* 0x000ea20008000800 */
[----:B------:R-:W-:Y:S02]  /*12c0*/  @!UP0 UMOV UR5, 0x400 ;  /* 0x0000040000058882 */ /* 0x000fe40000000000 */
[----:B------:R-:W-:Y:S01]  /*12d0*/  @!UP0 ULEA UR5, UR31, UR5, 0x18 ;  /* 0x000000051f058291 */ /* 0x000fe2000f8ec0ff */
[----:B------:R-:W-:Y:S01]  /*12e0*/  VOTEU.ALL UP0, P0 ;  /* 0x0000000000ff7886 */ /* 0x000fe20000000000 */
[----:B------:R-:W5:Y:S10]  /*12f0*/  FENCE.VIEW.ASYNC.S ;  /* 0x00000000000073c6 */ /* 0x000f740000000000 */
[----:B-----5:R1:W1:Y:S01]  /*1300*/  @!UP0 SYNCS.EXCH.64 URZ, [UR5+0x1e0], UR6 ;  /* 0x0001e00605ff85b2 */ /* 0x0202620008000100 */
[----:B--2---:R-:W-:-:S09]  /*1310*/  UISETP.EQ.U32.AND UP0, UPT, UR4, 0x1, UPT ;  /* 0x000000010400788c */ /* 0x004fd2000bf02070 */
[----:B------:R-:W-:Y:S05]  /*1320*/  BRA.U !UP0, `(.L_x_11) ;  /* 0x0000000108087547 */ /* 0x000fea000b800000 */
[----:B-1-3--:R-:W-:Y:S01]  /*1330*/  UCGABAR_ARV ;  /* 0x00000000000079c7 */ /* 0x00afe20008000000 */
[----:B------:R-:W-:Y:S05]  /*1340*/  BRA `(.L_x_12) ;  /* 0x0000000000047947 */ /* 0x000fea0003800000 */
.L_x_11:
[----:B-1-3--:R-:W-:Y:S01]  /*1350*/  NOP ;  /* 0x0000000000007918 */ /* 0x00afe20000000000 */
.L_x_12:
[----:B----4-:R-:W1:Y:S01]  /*1360*/  LDC.64 R14, c[0x0][0xbf0] ;  /* 0x0002fc00ff0e7b82 */ /* 0x010e620000000a00 */
[----:B------:R-:W1:Y:S01]  /*1370*/  LDCU.64 UR50, c[0x0][0x358] ;  /* 0x00006b00ff3277ac */ /* 0x000e620008000a00 */
[----:B------:R-:W2:Y:S01]  /*1380*/  LDCU UR27, c[0x0][0xc0c] ;  /* 0x00018180ff1b77ac */ /* 0x000ea20008000800 */
[----:B------:R-:W2:Y:S01]  /*1390*/  LDCU UR4, c[0x0][0xbdc] ;  /* 0x00017b80ff0477ac */ /* 0x000ea20008000800 */
[----:B------:R-:W3:Y:S01]  /*13a0*/  LDCU UR26, c[0x0][0xc10] ;  /* 0x00018200ff1a77ac */ /* 0x000ee20008000800 */
[----:B------:R-:W4:Y:S01]  /*13b0*/  LDCU.128 UR12, c[0x0][0xba0] ;  /* 0x00017400ff0c77ac */ /* 0x000f220008000c00 */
[----:B------:R-:W4:Y:S01]  /*13c0*/  LDCU.128 UR8, c[0x0][0xbb0] ;  /* 0x00017600ff0877ac */ /* 0x000f220008000c00 */
[----:B-1----:R-:W4:Y:S01]  /*13d0*/  LDG.E R8, desc[UR50][R14.64] ;  /* 0x000000320e087981 */ /* 0x002f22000c1e1900 */
[----:B------:R-:W1:Y:S03]  /*13e0*/  LDCU UR45, c[0x0][0xbe8] ;  /* 0x00017d00ff2d77ac */ /* 0x000e660008000800 */
[----:B------:R1:W4:Y:S01]  /*13f0*/  LDG.E R3, desc[UR50][R14.64+0x4] ;  /* 0x000004320e037981 */ /* 0x000322000c1e1900 */
[----:B--2---:R-:W-:Y:S01]  /*1400*/  USHF.L.U32 UR27, UR27, UR4, URZ ;  /* 0x000000041b1b7299 */ /* 0x004fe200080006ff */
[----:B------:R-:W-:Y:S01]  /*1410*/  LOP3.LUT R7, R49, 0x1f, RZ, 0xc0, !PT ;  /* 0x0000001f31077812 */ /* 0x000fe200078ec0ff */
[----:B---3--:R-:W-:Y:S01]  /*1420*/  USHF.L.U32 UR26, UR26, UR4, URZ ;  /* 0x000000041a1a7299 */ /* 0x008fe200080006ff */
[----:B------:R-:W-:Y:S01]  /*1430*/  IMAD.MOV.U32 R5, RZ, RZ, RZ ;  /* 0x000000ffff057224 */ /* 0x000fe200078e00ff */
[----:B------:R-:W2:Y:S01]  /*1440*/  LDCU.128 UR4, c[0x0][0xbc0] ;  /* 0x00017800ff0477ac */ /* 0x000ea20008000c00 */
[----:B------:R-:W-:-:S02]  /*1450*/  IMAD.MOV.U32 R6, RZ, RZ, RZ ;  /* 0x000000ffff067224 */ /* 0x000fc400078e00ff */
[----:B------:R-:W-:Y:S01]  /*1460*/  IMAD.U32 R4, RZ, RZ, UR27 ;  /* 0x0000001bff047e24 */ /* 0x000fe2000f8e00ff */
[----:B------:R-:W-:Y:S01]  /*1470*/  UMOV UR36, 0x400 ;  /* 0x0000040000247882 */ /* 0x000fe20000000000 */
[----:B------:R-:W-:Y:S01]  /*1480*/  IMAD.U32 R0, RZ, RZ, UR26 ;  /* 0x0000001aff007e24 */ /* 0x000fe2000f8e00ff */
[----:B------:R-:W-:Y:S02]  /*1490*/  UISETP.NE.AND UP5, UPT, UR37, 0x8, UPT ;  /* 0x000000082500788c */ /* 0x000fe4000bfa5270 */
[----:B------:R-:W-:Y:S01]  /*14a0*/  IABS R2, R4 ;  /* 0x0000000400027213 */ /* 0x000fe20000000000 */
[----:B----4-:R-:W-:Y:S01]  /*14b0*/  UISETP.NE.U32.AND UP3, UPT, UR14, URZ, UPT ;  /* 0x000000ff0e00728c */ /* 0x010fe2000bf65070 */
[----:B-1----:R-:W-:Y:S01]  /*14c0*/  ISETP.GE.AND P0, PT, R7, UR45, PT ;  /* 0x0000002d07007c0c */ /* 0x002fe2000bf06270 */
[----:B------:R-:W1:Y:S01]  /*14d0*/  LDCU UR40, c[0x0][0xbe0] ;  /* 0x00017c00ff2877ac */ /* 0x000e620008000800 */
[----:B------:R-:W-:Y:S02]  /*14e0*/  R2UR UR48, R2 ;  /* 0x00000000023072ca */ /* 0x000fe400000e0000 */
[----:B------:R-:W-:Y:S01]  /*14f0*/  IABS R2, R0 ;  /* 0x0000000000027213 */ /* 0x000fe20000000000 */
[----:B------:R-:W-:Y:S01]  /*1500*/  UISETP.NE.AND UP1, UPT, UR37, 0x1, UPT ;  /* 0x000000012500788c */ /* 0x000fe2000bf25270 */
[----:B------:R-:W-:-:S05]  /*1510*/  CS2R.32 R23, SR_CgaSize ;  /* 0x0000000000177805 */ /* 0x000fca0000008a00 */
[----:B------:R-:W-:-:S05]  /*1520*/  IMAD R23, R23, -0xa0, RZ ;  /* 0xffffff6017177824 */ /* 0x000fca00078e02ff */
[----:B------:R-:W-:-:S14]  /*1530*/  R2UR UR33, R23 ;  /* 0x00000000172172ca */ /* 0x000fdc00000e0000 */
[----:B------:R-:W3:Y:S01]  /*1540*/  LDCU UR33, c[0x0][UR33+0x2b0] ;  /* 0x00005600212177ac */ /* 0x000ee20008000800 */
[----:B------:R-:W-:Y:S01]  /*1550*/  R2UR UR47, R2 ;  /* 0x00000000022f72ca */ /* 0x000fe200000e0000 */
[----:B------:R-:W-:Y:S02]  /*1560*/  UISETP.NE.AND.EX UP3, UPT, UR15, URZ, UPT, UP3 ;  /* 0x000000ff0f00728c */ /* 0x000fe4000bf65330 */
[----:B------:R-:W-:Y:S01]  /*1570*/  ULEA UR36, UR31, UR36, 0x18 ;  /* 0x000000241f247291 */ /* 0x000fe2000f8ec0ff */
[----:B------:R-:W4:Y:S01]  /*1580*/  @!P0 LDC.64 R12, c[0x0][0xbf0] ;  /* 0x0002fc00ff0c8b82 */ /* 0x000f220000000a00 */
[----:B------:R-:W2:Y:S01]  /*1590*/  I2F.RP R2, UR48 ;  /* 0x0000003000027d06 */ /* 0x000ea20008209400 */
[----:B------:R-:W-:-:S05]  /*15a0*/  CS2R.32 R23, SR_CgaSize ;  /* 0x0000000000177805 */ /* 0x000fca0000008a00 */
[----:B------:R-:W-:-:S05]  /*15b0*/  IMAD R23, R23, -0xa0, RZ ;  /* 0xffffff6017177824 */ /* 0x000fca00078e02ff */
[----:B------:R-:W-:-:S14]  /*15c0*/  R2UR UR24, R23 ;  /* 0x00000000171872ca */ /* 0x000fdc00000e0000 */
[----:B------:R-:W1:Y:S01]  /*15d0*/  LDCU UR24, c[0x0][UR24+0x2b4] ;  /* 0x00005680181877ac */ /* 0x000e620008000800 */
[----:B------:R-:W1:Y:S01]  /*15e0*/  LDCU UR17, c[0x0][0x374] ;  /* 0x00006e80ff1177ac */ /* 0x000e620008000800 */
[----:B------:R-:W1:Y:S01]  /*15f0*/  LDCU.U8 UR16, c[0x0][0xbd8] ;  /* 0x00017b00ff1077ac */ /* 0x000e620008000000 */
[----:B--2---:R-:W2:Y:S01]  /*1600*/  MUFU.RCP R2, R2 ;  /* 0x0000000200027308 */ /* 0x004ea20000001000 */
[----:B------:R-:W-:Y:S01]  /*1610*/  I2FP.F32.U32 R9, UR42 ;  /* 0x0000002a00097c45 */ /* 0x000fe20008201000 */
[----:B----4-:R-:W-:-:S04]  /*1620*/  @!P0 IMAD.WIDE.U32 R12, R7, 0xc, R12 ;  /* 0x0000000c070c8825 */ /* 0x010fc800078e000c */
[----:B--2---:R-:W-:Y:S02]  /*1630*/  VIADD R2, R2, 0xffffffe ;  /* 0x0ffffffe02027836 */ /* 0x004fe40000000000 */
[----:B---3--:R-:W-:Y:S01]  /*1640*/  FMUL R9, R9, UR33 ;  /* 0x0000002109097c20 */ /* 0x008fe20008400000 */
[----:B------:R2:W5:Y:S03]  /*1650*/  @!P0 LDG.E R5, desc[UR50][R12.64] ;  /* 0x000000320c058981 */ /* 0x000566000c1e1900 */
[----:B------:R-:W-:Y:S01]  /*1660*/  F2I.FTZ.U32.TRUNC.NTZ R2, R2 ;  /* 0x0000000200027305 */ /* 0x000fe2000021f000 */
[----:B------:R-:W-:Y:S01]  /*1670*/  UMOV UR33, URZ ;  /* 0x000000ff00217c82 */ /* 0x000fe20008000000 */
[----:B------:R2:W5:Y:S01]  /*1680*/  @!P0 LDG.E R6, desc[UR50][R12.64+0x4] ;  /* 0x000004320c068981 */ /* 0x000562000c1e1900 */
[----:B------:R-:W-:-:S05]  /*1690*/  CS2R.32 R23, SR_CgaSize ;  /* 0x0000000000177805 */ /* 0x000fca0000008a00 */
[----:B------:R-:W-:-:S05]  /*16a0*/  IMAD R23, R23, -0xa0, RZ ;  /* 0xffffff6017177824 */ /* 0x000fca00078e02ff */
[----:B------:R-:W-:-:S14]  /*16b0*/  R2UR UR56, R23 ;  /* 0x00000000173872ca */ /* 0x000fdc00000e0000 */
[----:B------:R-:W3:Y:S01]  /*16c0*/  LDCU UR56, c[0x0][UR56+0x2a0] ;  /* 0x00005400383877ac */ /* 0x000ee20008000800 */
[----:B------:R-:W-:Y:S01]  /*16d0*/  LOP3.LUT R10, R10, 0xfffffffd, RZ, 0xc0, !PT ;  /* 0xfffffffd0a0a7812 */ /* 0x000fe200078ec0ff */
[----:B------:R-:W-:Y:S01]  /*16e0*/  IMAD.MOV.U32 R14, RZ, RZ, RZ ;  /* 0x000000ffff0e7224 */ /* 0x000fe200078e00ff */
[----:B-1----:R-:W-:Y:S02]  /*16f0*/  ISETP.NE.AND P3, PT, RZ, UR16, PT ;  /* 0x00000010ff007c0c */ /* 0x002fe4000bf65270 */
[----:B------:R-:W-:-:S05]  /*1700*/  CS2R.32 R23, SR_CgaSize ;  /* 0x0000000000177805 */ /* 0x000fca0000008a00 */
[----:B------:R-:W-:-:S05]  /*1710*/  IMAD R23, R23, -0xa0, RZ ;  /* 0xffffff6017177824 */ /* 0x000fca00078e02ff */
[----:B------:R-:W-:-:S14]  /*1720*/  R2UR UR54, R23 ;  /* 0x00000000173672ca */ /* 0x000fdc00000e0000 */
[----:B------:R-:W1:Y:S01]  /*1730*/  LDCU UR54, c[0x0][UR54+0x2a4] ;  /* 0x00005480363677ac */ /* 0x000e620008000800 */
[----:B------:R-:W-:Y:S01]  /*1740*/  F2I.U32.TRUNC.NTZ R9, R9 ;  /* 0x0000000900097305 */ /* 0x000fe2000020f000 */
[----:B------:R-:W-:Y:S01]  /*1750*/  IMAD.MOV.U32 R23, RZ, RZ, -0x1 ;  /* 0xffffffffff177424 */ /* 0x000fe200078e00ff */
[----:B------:R-:W-:Y:S01]  /*1760*/  UISETP.NE.AND UP0, UPT, UR37, URZ, UPT ;  /* 0x000000ff2500728c */ /* 0x000fe2000bf05270 */
[----:B------:R-:W-:Y:S02]  /*1770*/  R2UR UR59, R8 ;  /* 0x00000000083b72ca */ /* 0x000fe400000e0000 */
[----:B------:R-:W-:Y:S02]  /*1780*/  I2FP.F32.U32 R8, UR58 ;  /* 0x0000003a00087c45 */ /* 0x000fe40008201000 */
[----:B------:R-:W-:Y:S02]  /*1790*/  R2UR UR19, R3 ;  /* 0x00000000031372ca */ /* 0x000fe400000e0000 */
[----:B------:R-:W4:Y:S01]  /*17a0*/  I2F.RP R3, UR47 ;  /* 0x0000002f00037d06 */ /* 0x000f220008209400 */
[----:B------:R-:W-:-:S06]  /*17b0*/  FMUL R8, R8, UR24 ;  /* 0x0000001808087c20 */ /* 0x000fcc0008400000 */
[----:B------:R-:W-:Y:S01]  /*17c0*/  UIADD3 UR32, UP2, UPT, UR59, UR12, URZ ;  /* 0x0000000c3b207290 */ /* 0x000fe2000ff5e0ff */
[----:B------:R-:W-:Y:S03]  /*17d0*/  F2I.U32.TRUNC.NTZ R8, R8 ;  /* 0x0000000800087305 */ /* 0x000fe6000020f000 */
[----:B------:R-:W-:Y:S02]  /*17e0*/  ULEA.HI.X.SX32 UR59, UR59, UR13, 0x1, UP2 ;  /* 0x0000000d3b3b7291 */ /* 0x000fe400090f0eff */
[----:B------:R-:W-:Y:S02]  /*17f0*/  UIADD3 UR32, UP2, UPT, UR32, -0x1, URZ ;  /* 0xffffffff20207890 */ /* 0x000fe4000ff5e0ff */
[----:B------:R-:W-:Y:S01]  /*1800*/  UIADD3 UR25, UP4, UPT, UR19, UR10, URZ ;  /* 0x0000000a13197290 */ /* 0x000fe2000ff9e0ff */
[----:B----4-:R-:W4:Y:S01]  /*1810*/  MUFU.RCP R3, R3 ;  /* 0x0000000300037308 */ /* 0x010f220000001000 */
[----:B------:R-:W-:-:S02]  /*1820*/  UIADD3.X UR59, UPT, UPT, UR59, -0x1, URZ, UP2, !UPT ;  /* 0xffffffff3b3b7890 */ /* 0x000fc400097fe4ff */
[----:B------:R-:W-:Y:S02]  /*1830*/  UIADD3 UR18, UP6, UPT, UR32, UR9, URZ ;  /* 0x0000000920127290 */ /* 0x000fe4000ffde0ff */
[----:B------:R-:W-:Y:S02]  /*1840*/  ULEA.HI.X.SX32 UR19, UR19, UR11, 0x1, UP4 ;  /* 0x0000000b13137291 */ /* 0x000fe4000a0f0eff */
[----:B------:R-:W-:Y:S02]  /*1850*/  UIADD3.X UR41, UPT, UPT, URZ, UR59, URZ, UP6, !UPT ;  /* 0x0000003bff297290 */ /* 0x000fe4000b7fe4ff */
[----:B------:R-:W-:Y:S02]  /*1860*/  UIADD3 UR25, UP4, UPT, UR25, -0x1, URZ ;  /* 0xffffffff19197890 */ /* 0x000fe4000ff9e0ff */
[----:B------:R-:W-:Y:S02]  /*1870*/  UIMAD.WIDE.U32 UR62, UR41, UR14, URZ ;  /* 0x0000000e293e72a5 */ /* 0x000fe4000f8e00ff */
[----:B------:R-:W-:-:S02]  /*1880*/  UIADD3.X UR19, UPT, UPT, UR19, -0x1, URZ, UP4, !UPT ;  /* 0xffffffff13137890 */ /* 0x000fc4000a7fe4ff */
[----:B------:R-:W-:Y:S02]  /*1890*/  UIADD3 UR46, UP4, UPT, UR25, UR7, URZ ;  /* 0x00000007192e7290 */ /* 0x000fe4000ff9e0ff */
[----:B------:R-:W-:Y:S01]  /*18a0*/  UIMAD.WIDE.U32 UR52, UR18, UR14, URZ ;  /* 0x0000000e123472a5 */ /* 0x000fe2000f8e00ff */
[----:B----4-:R-:W-:Y:S01]  /*18b0*/  VIADD R3, R3, 0xffffffe ;  /* 0x0ffffffe03037836 */ /* 0x010fe20000000000 */
[----:B------:R-:W-:Y:S02]  /*18c0*/  UIMAD.WIDE.U32 UR62, UP6, UR18, UR15, UR62 ;  /* 0x0000000f123e72a5 */ /* 0x000fe4000f8c003e */
[----:B------:R-:W-:Y:S02]  /*18d0*/  UIADD3.X UR18, UPT, UPT, URZ, UR19, URZ, UP4, !UPT ;  /* 0x00000013ff127290 */ /* 0x000fe4000a7fe4ff */
[----:B------:R-:W-:Y:S01]  /*18e0*/  UIADD3.X UR61, UPT, UPT, URZ, URZ, URZ, UP6, !UPT ;  /* 0x000000ffff3d7290 */ /* 0x000fe2000b7fe4ff */
[----:B------:R-:W4:Y:S01]  /*18f0*/  F2I.FTZ.U32.TRUNC.NTZ R3, R3 ;  /* 0x0000000300037305 */ /* 0x000f22000021f000 */
[----:B------:R-:W-:-:S02]  /*1900*/  UIMAD.WIDE.U32 UR64, UR18, UR4, URZ ;  /* 0x00000004124072a5 */ /* 0x000fc4000f8e00ff */
[----:B------:R-:W-:Y:S01]  /*1910*/  UIADD3 URZ, UP6, UPT, UR53, UR62, URZ ;  /* 0x0000003e35ff7290 */ /* 0x000fe2000ffde0ff */
[----:B------:R-:W-:Y:S01]  /*1920*/  UMOV UR60, UR63 ;  /* 0x0000003f003c7c82 */ /* 0x000fe20008000000 */
[----:B------:R-:W-:Y:S02]  /*1930*/  UIMAD.WIDE.U32 UR52, UP4, UR46, UR5, UR64 ;  /* 0x000000052e3472a5 */ /* 0x000fe4000f880040 */
[----:B------:R-:W-:Y:S02]  /*1940*/  UIMAD.WIDE.U32.X UR64, UR41, UR15, UR60, UP6 ;  /* 0x0000000f294072a5 */ /* 0x000fe4000b0e043c */
[----:B------:R-:W-:Y:S02]  /*1950*/  UIMAD.WIDE.U32 UR62, UR46, UR4, URZ ;  /* 0x000000042e3e72a5 */ /* 0x000fe4000f8e00ff */
[----:B------:R-:W-:Y:S02]  /*1960*/  USEL UR32, UR32, UR64, !UP3 ;  /* 0x0000004020207287 */ /* 0x000fe4000d800000 */
[----:B------:R-:W-:Y:S01]  /*1970*/  USEL UR59, UR59, UR65, !UP3 ;  /* 0x000000413b3b7287 */ /* 0x000fe2000d800000 */
[----:B------:R-:W-:Y:S01]  /*1980*/  R2UR UR65, R2 ;  /* 0x00000000024172ca */ /* 0x000fe200000e0000 */
[----:B------:R-:W-:Y:S01]  /*1990*/  UIADD3.X UR61, UPT, UPT, URZ, URZ, URZ, UP4, !UPT ;  /* 0x000000ffff3d7290 */ /* 0x000fe2000a7fe4ff */
[----:B------:R-:W-:Y:S01]  /*19a0*/  IABS R2, R4 ;  /* 0x0000000400027213 */ /* 0x000fe20000000000 */
[----:B------:R-:W-:-:S02]  /*19b0*/  UISETP.NE.U32.AND UP2, UPT, UR4, URZ, UPT ;  /* 0x000000ff0400728c */ /* 0x000fc4000bf45070 */
[----:B------:R-:W-:Y:S02]  /*19c0*/  UIADD3 URZ, UP4, UPT, UR63, UR52, URZ ;  /* 0x000000343fff7290 */ /* 0x000fe4000ff9e0ff */
[----:B------:R-:W-:Y:S01]  /*19d0*/  USHF.R.U64 UR59, UR32, UR8, UR59 ;  /* 0x00000008203b7299 */ /* 0x000fe2000800123b */
[----:B------:R-:W-:Y:S01]  /*19e0*/  IMAD.MOV R2, RZ, RZ, -R2 ;  /* 0x000000ffff027224 */ /* 0x000fe200078e0a02 */
[----:B------:R-:W-:Y:S01]  /*19f0*/  UMOV UR60, UR53 ;  /* 0x00000035003c7c82 */ /* 0x000fe20008000000 */
[----:B------:R-:W-:Y:S01]  /*1a00*/  UISETP.NE.AND.EX UP2, UPT, UR5, URZ, UPT, UP2 ;  /* 0x000000ff0500728c */ /* 0x000fe2000bf45320 */
[----:B----4-:R-:W-:Y:S01]  /*1a10*/  R2UR UR53, R3 ;  /* 0x00000000033572ca */ /* 0x010fe200000e0000 */
[----:B------:R-:W-:Y:S02]  /*1a20*/  UIMAD.WIDE.U32.X UR60, UR18, UR5, UR60, UP4 ;  /* 0x00000005123c72a5 */ /* 0x000fe4000a0e043c */
[----:B------:R-:W-:Y:S02]  /*1a30*/  UIADD3 UR59, UPT, UPT, UR27, -0x1, UR59 ;  /* 0xffffffff1b3b7890 */ /* 0x000fe4000fffe03b */
[----:B------:R-:W-:-:S02]  /*1a40*/  USEL UR25, UR25, UR60, !UP2 ;  /* 0x0000003c19197287 */ /* 0x000fc4000d000000 */
[----:B------:R-:W-:Y:S01]  /*1a50*/  USEL UR19, UR19, UR61, !UP2 ;  /* 0x0000003d13137287 */ /* 0x000fe2000d000000 */
[----:B------:R-:W-:Y:S01]  /*1a60*/  R2UR UR60, R2 ;  /* 0x00000000023c72ca */ /* 0x000fe200000e0000 */
[----:B------:R-:W-:Y:S01]  /*1a70*/  IMAD.U32 R3, RZ, RZ, UR59 ;  /* 0x0000003bff037e24 */ /* 0x000fe2000f8e00ff */
[----:B------:R-:W-:Y:S01]  /*1a80*/  UIADD3 UR32, UPT, UPT, URZ, -UR65, URZ ;  /* 0x80000041ff207290 */ /* 0x000fe2000fffe0ff */
[----:B------:R-:W-:Y:S01]  /*1a90*/  IABS R2, R0 ;  /* 0x0000000000027213 */ /* 0x000fe20000000000 */
[----:B------:R-:W-:Y:S02]  /*1aa0*/  USHF.R.U64 UR19, UR25, UR6, UR19 ;  /* 0x0000000619137299 */ /* 0x000fe40008001213 */
[----:B------:R-:W-:Y:S01]  /*1ab0*/  IABS R3, R3 ;  /* 0x0000000300037213 */ /* 0x000fe20000000000 */
[----:B------:R-:W-:Y:S01]  /*1ac0*/  UIMAD UR32, UR32, UR48, URZ ;  /* 0x00000030202072a4 */ /* 0x000fe2000f8e02ff */
[----:B------:R-:W-:Y:S01]  /*1ad0*/  IMAD.MOV R2, RZ, RZ, -R2 ;  /* 0x000000ffff027224 */ /* 0x000fe200078e0a02 */
[----:B------:R-:W-:Y:S01]  /*1ae0*/  UIADD3 UR57, UPT, UPT, UR26, -0x1, UR19 ;  /* 0xffffffff1a397890 */ /* 0x000fe2000fffe013 */
[----:B------:R-:W-:Y:S01]  /*1af0*/  R2UR UR25, R3 ;  /* 0x00000000031972ca */ /* 0x000fe200000e0000 */
[----:B------:R-:W-:Y:S01]  /*1b00*/  UMOV UR64, URZ ;  /* 0x000000ff00407c82 */ /* 0x000fe20008000000 */
[----:B------:R-:W-:Y:S01]  /*1b10*/  UIADD3 UR19, UPT, UPT, URZ, -UR53, URZ ;  /* 0x80000035ff137290 */ /* 0x000fe2000fffe0ff */
[----:B------:R-:W-:Y:S01]  /*1b20*/  R2UR UR46, R2 ;  /* 0x00000000022e72ca */ /* 0x000fe200000e0000 */
[----:B------:R-:W-:Y:S01]  /*1b30*/  UIMAD.WIDE.U32 UR62, UR65, UR32, UR64 ;  /* 0x00000020413e72a5 */ /* 0x000fe2000f8e0040 */
[----:B------:R-:W-:Y:S01]  /*1b40*/  IMAD.U32 R3, RZ, RZ, UR57 ;  /* 0x00000039ff037e24 */ /* 0x000fe2000f8e00ff */
[----:B------:R-:W-:Y:S01]  /*1b50*/  UIMAD UR19, UR19, UR47, URZ ;  /* 0x0000002f131372a4 */ /* 0x000fe2000f8e02ff */
[----:B------:R-:W-:Y:S01]  /*1b60*/  UMOV UR52, URZ ;  /* 0x000000ff00347c82 */ /* 0x000fe20008000000 */
[----:B------:R-:W-:-:S02]  /*1b70*/  UISETP.NE.AND UP4, UPT, UR40, 0x1, UPT ;  /* 0x000000012800788c */ /* 0x000fc4000bf85270 */
[----:B------:R-:W-:Y:S01]  /*1b80*/  IABS R3, R3 ;  /* 0x0000000300037213 */ /* 0x000fe20000000000 */
[----:B------:R-:W-:Y:S01]  /*1b90*/  UMOV UR49, UR63 ;  /* 0x0000003f00317c82 */ /* 0x000fe20008000000 */
[----:B------:R-:W-:Y:S01]  /*1ba0*/  UIMAD.WIDE.U32 UR52, UR53, UR19, UR52 ;  /* 0x00000013353472a5 */ /* 0x000fe2000f8e0034 */
[----:B------:R-:W-:Y:S01]  /*1bb0*/  R2UR UR40, R9 ;  /* 0x00000000092872ca */ /* 0x000fe200000e0000 */
[----:B------:R-:W-:Y:S01]  /*1bc0*/  UIMAD.WIDE.U32 UR62, UR49, UR25, URZ ;  /* 0x00000019313e72a5 */ /* 0x000fe2000f8e00ff */
[----:B------:R-:W-:Y:S01]  /*1bd0*/  R2UR UR55, R3 ;  /* 0x00000000033772ca */ /* 0x000fe200000e0000 */
[----:B------:R-:W-:Y:S01]  /*1be0*/  USEL UR32, UR42, UR58, !UP4 ;  /* 0x0000003a2a207287 */ /* 0x000fe2000e000000 */
[----:B------:R-:W4:Y:S01]  /*1bf0*/  LDC.64 R2, c[0x0][0xbd0] ;  /* 0x0002f400ff027b82 */ /* 0x000f220000000a00 */
[----:B------:R-:W-:Y:S01]  /*1c00*/  ULOP3.LUT UR52, URZ, UR27, URZ, 0x33, !UPT ;  /* 0x0000001bff347292 */ /* 0x000fe2000f8e33ff */
[----:B------:R-:W-:Y:S01]  /*1c10*/  PRMT R9, RZ, 0x7610, R9 ;  /* 0x00007610ff097816 */ /* 0x000fe20000000009 */
[----:B------:R-:W-:Y:S01]  /*1c20*/  ULOP3.LUT UR49, URZ, UR26, URZ, 0x33, !UPT ;  /* 0x0000001aff317292 */ /* 0x000fe2000f8e33ff */
[----:B------:R-:W-:Y:S01]  /*1c30*/  UMOV UR19, UR63 ;  /* 0x0000003f00137c82 */ /* 0x000fe20008000000 */
[----:B------:R-:W-:-:S02]  /*1c40*/  UIMAD.WIDE.U32 UR62, UR30, UR17, URZ ;  /* 0x000000111e3e72a5 */ /* 0x000fc4000f8e00ff */
[----:B------:R-:W-:Y:S02]  /*1c50*/  UIMAD UR60, UR19, UR60, UR25 ;  /* 0x0000003c133c72a4 */ /* 0x000fe4000f8e0219 */
[----:B------:R-:W-:Y:S02]  /*1c60*/  UIADD3 UR19, UPT, UPT, UR36, 0x310, URZ ;  /* 0x0000031024137890 */ /* 0x000fe4000fffe0ff */
[----:B------:R-:W-:Y:S02]  /*1c70*/  UIMAD.WIDE.U32 UR66, UR53, UR55, URZ ;  /* 0x00000037354272a5 */ /* 0x000fe4000f8e00ff */
[----:B------:R-:W-:Y:S02]  /*1c80*/  UISETP.GT.U32.AND UP6, UPT, UR48, UR60, UPT ;  /* 0x0000003c3000728c */ /* 0x000fe4000bfc4070 */
[----:B------:R-:W-:Y:S01]  /*1c90*/  UIADD3 UR36, UPT, UPT, UR36, 0x270, URZ ;  /* 0x0000027024247890 */ /* 0x000fe2000fffe0ff */
[----:B------:R-:W2:Y:S03]  /*1ca0*/  LDCU UR25, c[0x0][0x378] ;  /* 0x00006f00ff1977ac */ /* 0x000ea60008000800 */
[----:B------:R-:W-:-:S02]  /*1cb0*/  @UP5 USEL UR36, UR36, UR19, !UP1 ;  /* 0x0000001324245287 */ /* 0x000fc4000c800000 */
[----:B------:R-:W-:Y:S01]  /*1cc0*/  UISETP.GE.AND UP1, UPT, UR59, URZ, UPT ;  /* 0x000000ff3b00728c */ /* 0x000fe2000bf26270 */
[----:B------:R-:W-:Y:S02]  /*1cd0*/  UMOV UR19, UR67 ;  /* 0x0000004300137c82 */ /* 0x000fe40008000000 */
[----:B------:R-:W-:Y:S02]  /*1ce0*/  @!UP6 UIADD3 UR60, UPT, UPT, UR60, -UR48, URZ ;  /* 0x800000303c3ce290 */ /* 0x000fe4000fffe0ff */
[----:B------:R-:W-:Y:S02]  /*1cf0*/  UIMAD UR55, UR19, UR46, UR55 ;  /* 0x0000002e133772a4 */ /* 0x000fe4000f8e0237 */
[----:B------:R-:W-:Y:S02]  /*1d00*/  UISETP.GT.U32.AND UP6, UPT, UR48, UR60, UPT ;  /* 0x0000003c3000728c */ /* 0x000fe4000bfc4070 */
[----:B------:R-:W-:Y:S02]  /*1d10*/  UISETP.GT.U32.AND UP5, UPT, UR47, UR55, UPT ;  /* 0x000000372f00728c */ /* 0x000fe4000bfa4070 */
[----:B------:R-:W-:-:S02]  /*1d20*/  USEL UR19, UR58, UR42, !UP4 ;  /* 0x0000002a3a137287 */ /* 0x000fc4000e000000 */
[----:B------:R-:W-:Y:S02]  /*1d30*/  USEL UR17, UR30, UR17, !UP4 ;  /* 0x000000111e117287 */ /* 0x000fe4000e000000 */
[----:B--2---:R-:W-:Y:S02]  /*1d40*/  UIMAD.WIDE.U32 UR30, UR62, UR25, URZ ;  /* 0x000000193e1e72a5 */ /* 0x004fe4000f8e00ff */
[----:B------:R-:W-:Y:S02]  /*1d50*/  UIMAD UR25, UR63, UR25, URZ ;  /* 0x000000193f1972a4 */ /* 0x000fe4000f8e02ff */
[----:B------:R-:W-:Y:S02]  /*1d60*/  @!UP6 UIADD3 UR60, UPT, UPT, UR60, -UR48, URZ ;  /* 0x800000303c3ce290 */ /* 0x000fe4000fffe0ff */
[----:B------:R-:W-:Y:S02]  /*1d70*/  @!UP5 UIADD3 UR55, UPT, UPT, UR55, -UR47, URZ ;  /* 0x8000002f3737d290 */ /* 0x000fe4000fffe0ff */
[----:B------:R-:W-:Y:S01]  /*1d80*/  UIMAD.WIDE.U32 UR62, UR19, UR17, UR32 ;  /* 0x00000011133e72a5 */ /* 0x000fe2000f8e0020 */
[----:B------:R-:W-:Y:S01]  /*1d90*/  R2UR UR19, R8 ;  /* 0x00000000081372ca */ /* 0x000fe200000e0000 */
[----:B------:R-:W-:Y:S01]  /*1da0*/  UISETP.GT.U32.AND UP5, UPT, UR47, UR55, UPT ;  /* 0x000000372f00728c */ /* 0x000fe2000bfa4070 */
[----:B------:R-:W-:Y:S01]  /*1db0*/  PRMT R8, RZ, 0x7610, R8 ;  /* 0x00007610ff087816 */ /* 0x000fe20000000008 */
[----:B------:R-:W-:-:S02]  /*1dc0*/  @!UP1 UIADD3 UR60, UPT, UPT, -UR60, URZ, URZ ;  /* 0x000000ff3c3c9290 */ /* 0x000fc4000fffe1ff */
[----:B------:R-:W-:Y:S01]  /*1dd0*/  UISETP.GE.AND UP1, UPT, UR57, URZ, UPT ;  /* 0x000000ff3900728c */ /* 0x000fe2000bf26270 */
[----:B------:R-:W-:Y:S01]  /*1de0*/  UMOV UR24, UR62 ;  /* 0x0000003e00187c82 */ /* 0x000fe20008000000 */
[----:B------:R-:W-:Y:S01]  /*1df0*/  UMOV UR17, UR63 ;  /* 0x0000003f00117c82 */ /* 0x000fe20008000000 */
[----:B----4-:R-:W-:Y:S01]  /*1e00*/  ISETP.LE.U32.AND P0, PT, R2, UR24, PT ;  /* 0x0000001802007c0c */ /* 0x010fe2000bf03070 */
[----:B------:R-:W-:Y:S01]  /*1e10*/  IMAD.U32 R2, RZ, RZ, UR17 ;  /* 0x00000011ff027e24 */ /* 0x000fe2000f8e00ff */
[----:B------:R-:W-:Y:S02]  /*1e20*/  UISETP.NE.AND UP6, UPT, UR27, URZ, UPT ;  /* 0x000000ff1b00728c */ /* 0x000fe4000bfc5270 */
[----:B------:R-:W-:Y:S02]  /*1e30*/  @!UP5 UIADD3 UR55, UPT, UPT, UR55, -UR47, URZ ;  /* 0x8000002f3737d290 */ /* 0x000fe4000fffe0ff */
[----:B------:R-:W-:Y:S01]  /*1e40*/  UISETP.NE.AND UP5, UPT, UR26, URZ, UPT ;  /* 0x000000ff1a00728c */ /* 0x000fe2000bfa5270 */
[----:B------:R-:W-:Y:S01]  /*1e50*/  ISETP.GE.U32.AND.EX P1, PT, R2, R3, PT, P0 ;  /* 0x000000030200720c */ /* 0x000fe20003f26100 */
[----:B------:R-:W-:Y:S01]  /*1e60*/  @!UP1 UIADD3 UR55, UPT, UPT, -UR55, URZ, URZ ;  /* 0x000000ff37379290 */ /* 0x000fe2000fffe1ff */
[----:B------:R-:W-:Y:S01]  /*1e70*/  PLOP3.LUT P0, PT, PT, PT, PT, 0x80, 0x8 ;  /* 0x000000000008781c */ /* 0x000fe20003f0f070 */
[----:B------:R-:W-:-:S02]  /*1e80*/  USEL UR60, UR52, UR60, !UP6 ;  /* 0x0000003c343c7287 */ /* 0x000fc4000f000000 */
[----:B------:R-:W-:Y:S02]  /*1e90*/  USEL UR55, UR49, UR55, !UP5 ;  /* 0x0000003731377287 */ /* 0x000fe4000e800000 */
[----:B------:R-:W-:Y:S02]  /*1ea0*/  UIADD3 UR60, UPT, UPT, UR59, -UR60, URZ ;  /* 0x8000003c3b3c7290 */ /* 0x000fe4000fffe0ff */
[----:B------:R-:W-:Y:S02]  /*1eb0*/  UIADD3 UR55, UPT, UPT, UR57, -UR55, URZ ;  /* 0x8000003739377290 */ /* 0x000fe4000fffe0ff */
[----:B------:R-:W-:Y:S02]  /*1ec0*/  UIADD3 UR40, UPT, UPT, -UR40, URZ, URZ ;  /* 0x000000ff28287290 */ /* 0x000fe4000fffe1ff */
[----:B------:R-:W-:Y:S02]  /*1ed0*/  UIMAD UR62, UR60, UR55, URZ ;  /* 0x000000373c3e72a4 */ /* 0x000fe4000f8e02ff */
[----:B------:R-:W-:Y:S01]  /*1ee0*/  USEL UR60, UR55, UR60, !UP4 ;  /* 0x0000003c373c7287 */ /* 0x000fe2000e000000 */
[----:B------:R-:W-:Y:S01]  /*1ef0*/  @P0 LOP3.LUT R10, R10, 0x2, RZ, 0xfc, !PT ;  /* 0x000000020a0a0812 */ /* 0x000fe200078efcff */
[----:B------:R-:W-:Y:S01]  /*1f00*/  UIADD3 UR19, UPT, UPT, -UR19, URZ, URZ ;  /* 0x000000ff13137290 */ /* 0x000fe2000fffe1ff */
[----:B------:R-:W-:Y:S01]  /*1f10*/  UMOV UR18, 0xffffffff ;  /* 0xffffffff00127882 */ /* 0x000fe20000000000 */
[----:B------:R-:W-:Y:S01]  /*1f20*/  UMOV UR41, URZ ;  /* 0x000000ff00297c82 */ /* 0x000fe20008000000 */
[----:B------:R-:W-:-:S02]  /*1f30*/  UIADD3 UR25, UPT, UPT, UR31, UR25, URZ ;  /* 0x000000191f197290 */ /* 0x000fc4000fffe0ff */
[----:B------:R-:W-:Y:S02]  /*1f40*/  USHF.R.S32.HI UR57, URZ, 0x1f, UR62 ;  /* 0x0000001fff397899 */ /* 0x000fe4000801143e */
[----:B------:R-:W-:Y:S02]  /*1f50*/  USHF.R.S32.HI UR55, URZ, 0x1f, UR60 ;  /* 0x0000001fff377899 */ /* 0x000fe4000801143c */
[----:B---3--:R-:W-:Y:S02]  /*1f60*/  UIMAD UR40, UR56, UR40, UR42 ;  /* 0x00000028382872a4 */ /* 0x008fe4000f8e022a */
[----:B-1----:R-:W-:Y:S01]  /*1f70*/  UIMAD UR19, UR54, UR19, UR58 ;  /* 0x00000013361372a4 */ /* 0x002fe2000f8e023a */
[----:B------:R-:W-:Y:S11]  /*1f80*/  BRA.U UP0, `(.L_x_13) ;  /* 0x0000000100347547 */ /* 0x000ff6000b800000 */
[----:B------:R-:W-:Y:S02]  /*1f90*/  UISETP.NE.AND UP0, UPT, UR21, 0x4, UPT ;  /* 0x000000041500788c */ /* 0x000fe4000bf05270 */
[----:B------:R-:W-:-:S04]  /*1fa0*/  UISETP.NE.AND UP1, UPT, UR19, URZ, UPT ;  /* 0x000000ff1300728c */ /* 0x000fc8000bf25270 */
[----:B------:R-:W-:Y:S01]  /*1fb0*/  PLOP3.LUT P0, PT, PT, PT, UP0, 0x80, 0x8 ;  /* 0x000000000008781c */ /* 0x000fe20003f0f008 */
[----:B------:R-:W-:-:S04]  /*1fc0*/  UISETP.LT.U32.OR UP1, UPT, UR40, 0x2, !UP1 ;  /* 0x000000022800788c */ /* 0x000fc8000cf21470 */
[----:B------:R-:W-:Y:S01]  /*1fd0*/  @UP0 ULOP3.LUT UR40, UR40, 0xfffffffe, URZ, 0xc0, !UPT ;  /* 0xfffffffe28280892 */ /* 0x000fe2000f8ec0ff */
[----:B------:R-:W-:Y:S01]  /*1fe0*/  @UP0 UMOV UR19, 0x3 ;  /* 0x0000000300130882 */ /* 0x000fe20000000000 */
[----:B------:R-:W-:Y:S02]  /*1ff0*/  USEL UR56, URZ, 0x1, !UP1 ;  /* 0x00000001ff387887 */ /* 0x000fe4000c800000 */
[----:B------:R-:W-:Y:S02]  /*2000*/  @UP0 USHF.L.U32 UR19, UR19, UR40, URZ ;  /* 0x0000002813130299 */ /* 0x000fe400080006ff */
[----:B------:R-:W-:-:S04]  /*2010*/  USEL UR54, URZ, 0x2, !UP1 ;  /* 0x00000002ff367887 */ /* 0x000fc8000c800000 */
[----:B------:R-:W-:Y:S01]  /*2020*/  UIADD3 UR54, UPT, UPT, UR56, UR54, URZ ;  /* 0x0000003638367290 */ /* 0x000fe2000fffe0ff */
[----:B------:R-:W-:-:S05]  /*2030*/  @P0 IMAD.U32 R2, RZ, RZ, UR19 ;  /* 0x00000013ff020e24 */ /* 0x000fca000f8e00ff */
[----:B------:R-:W-:Y:S01]  /*2040*/  IMAD.U32 R9, RZ, RZ, UR54 ;  /* 0x00000036ff097e24 */ /* 0x000fe2000f8e00ff */
[----:B------:R-:W-:-:S07]  /*2050*/  @P0 PRMT R8, R2, 0x7610, R8 ;  /* 0x0000761002080816 */ /* 0x000fce0000000008 */
.L_x_13:
[----:B------:R-:W-:Y:S01]  /*2060*/  UMOV UR63, UR57 ;  /* 0x00000039003f7c82 */ /* 0x000fe20008000000 */
[----:B------:R-:W-:Y:S01]  /*2070*/  UMOV UR61, UR55 ;  /* 0x00000037003d7c82 */ /* 0x000fe20008000000 */
[----:B------:R-:W-:Y:S01]  /*2080*/  IMAD.U32 R16, RZ, RZ, UR62 ;  /* 0x0000003eff107e24 */ /* 0x000fe2000f8e00ff */
[----:B------:R-:W-:Y:S01]  /*2090*/  MOV R12, UR60 ;  /* 0x0000003c000c7c02 */ /* 0x000fe20008000f00 */
[----:B------:R-:W-:Y:S01]  /*20a0*/  IMAD.U32 R17, RZ, RZ, UR63 ;  /* 0x0000003fff117e24 */ /* 0x000fe2000f8e00ff */
[----:B------:R-:W-:Y:S01]  /*20b0*/  MOV R13, UR61 ;  /* 0x0000003d000d7c02 */ /* 0x000fe20008000f00 */
[----:B------:R-:W-:Y:S01]  /*20c0*/  UMOV UR40, URZ ;  /* 0x000000ff00287c82 */ /* 0x000fe20008000000 */
[----:B------:R-:W-:Y:S01]  /*20d0*/  UMOV UR19, 0xffffffff ;  /* 0xffffffff00137882 */ /* 0x000fe20000000000 */
[----:B------:R-:W-:Y:S05]  /*20e0*/  @P1 BRA P3, `(.L_x_14) ;  /* 0x0000001400f01947 */ /* 0x000fea0001800000 */
[----:B------:R-:W-:Y:S01]  /*20f0*/  IMAD.U32 R3, RZ, RZ, UR17 ;  /* 0x00000011ff037e24 */ /* 0x000fe2000f8e00ff */
[----:B------:R-:W-:Y:S01]  /*2100*/  ISETP.LE.U32.AND P0, PT, R16, UR24, PT ;  /* 0x0000001810007c0c */ /* 0x000fe2000bf03070 */
[----:B------:R-:W-:Y:S01]  /*2110*/  UMOV UR41, URZ ;  /* 0x000000ff00297c82 */ /* 0x000fe20008000000 */
[----:B------:R-:W-:Y:S01]  /*2120*/  UMOV UR40, URZ ;  /* 0x000000ff00287c82 */ /* 0x000fe20008000000 */
[----:B------:R-:W-:Y:S01]  /*2130*/  IMAD.MOV.U32 R14, RZ, RZ, RZ ;  /* 0x000000ffff0e7224 */ /* 0x000fe200078e00ff */
[----:B------:R-:W-:-:S13]  /*2140*/  ISETP.GE.U32.AND.EX P0, PT, R3, R17, PT, P0 ;  /* 0x000000110300720c */ /* 0x000fda0003f06100 */
[----:B------:R-:W-:Y:S05]  /*2150*/  @!P0 BRA `(.L_x_15) ;  /* 0x0000001000b48947 */ /* 0x000fea0003800000 */
[----:B------:R-:W-:Y:S02]  /*2160*/  VIADD R2, R7, 0x20 ;  /* 0x0000002007027836 */ /* 0x000fe40000000000 */
[----:B------:R-:W-:Y:S02]  /*2170*/  IMAD.MOV.U32 R14, RZ, RZ, R7 ;  /* 0x000000ffff0e7224 */ /* 0x000fe400078e0007 */
[----:B-----5:R-:W-:Y:S01]  /*2180*/  IMAD.MOV.U32 R11, RZ, RZ, R6 ;  /* 0x000000ffff0b7224 */ /* 0x020fe200078e0006 */
[----:B------:R-:W-:Y:S02]  /*2190*/  ISETP.GE.AND P0, PT, R2, UR45, PT ;  /* 0x0000002d02007c0c */ /* 0x000fe4000bf06270 */
[----:B------:R-:W-:-:S11]  /*21a0*/  MOV R2, R5 ;  /* 0x0000000500027202 */ /* 0x000fd60000000f00 */
[----:B------:R-:W1:Y:S01]  /*21b0*/  @!P0 LDC.64 R18, c[0x0][0xbf0] ;  /* 0x0002fc00ff128b82 */ /* 0x000e620000000a00 */
[----:B------:R-:W-:Y:S02]  /*21c0*/  UIADD3 UR19, UP1, UPT, UR10, -0x1, URZ ;  /* 0xffffffff0a137890 */ /* 0x000fe4000ff3e0ff */
[----:B------:R-:W-:Y:S01]  /*21d0*/  UIADD3 UR12, UP0, UPT, UR12, -0x1, URZ ;  /* 0xffffffff0c0c7890 */ /* 0x000fe2000ff1e0ff */
[----:B------:R-:W-:Y:S01]  /*21e0*/  BSSY.RECONVERGENT B0, `(.L_x_16) ;  /* 0x0000051000007945 */ /* 0x000fe20003800200 */
[----:B------:R-:W-:Y:S01]  /*21f0*/  UIADD3.X UR40, UPT, UPT, UR11, -0x1, URZ, UP1, !UPT ;  /* 0xffffffff0b287890 */ /* 0x000fe20008ffe4ff */
[----:B-1----:R-:W-:-:S05]  /*2200*/  @!P0 IMAD.WIDE.U32 R18, R14, 0xc, R18 ;  /* 0x0000000c0e128825 */ /* 0x002fca00078e0012 */
[----:B------:R1:W5:Y:S04]  /*2210*/  @!P0 LDG.E R5, desc[UR50][R18.64+0x180] ;  /* 0x0001803212058981 */ /* 0x000368000c1e1900 */
[----:B------:R1:W5:Y:S01]  /*2220*/  @!P0 LDG.E R6, desc[UR50][R18.64+0x184] ;  /* 0x0001843212068981 */ /* 0x000362000c1e1900 */
[----:B------:R-:W-:Y:S01]  /*2230*/  ISETP.GE.AND P0, PT, R14, UR45, PT ;  /* 0x0000002d0e007c0c */ /* 0x000fe2000bf06270 */
[----:B------:R-:W-:Y:S01]  /*2240*/  UIADD3.X UR13, UPT, UPT, UR13, -0x1, URZ, UP0, !UPT ;  /* 0xffffffff0d0d7890 */ /* 0x000fe200087fe4ff */
[----:B------:R-:W-:Y:S01]  /*2250*/  HFMA2 R17, -RZ, RZ, 0, 0 ;  /* 0x00000000ff117431 */ /* 0x000fe200000001ff */
[----:B------:R-:W-:-:S10]  /*2260*/  MOV R16, 0x7fffffff ;  /* 0x7fffffff00107802 */ /* 0x000fd40000000f00 */
[----:B------:R-:W-:Y:S05]  /*2270*/  @P0 BRA `(.L_x_17) ;  /* 0x00000004001c0947 */ /* 0x000fea0003800000 */
[C---:B------:R-:W-:Y:S01]  /*2280*/  IADD3 R3, P1, PT, R2.reuse, UR12, RZ ;  /* 0x0000000c02037c10 */ /* 0x040fe2000ff3e0ff */
[----:B------:R-:W-:Y:S01]  /*2290*/  UIADD3 UR10, UPT, UPT, URZ, -UR65, URZ ;  /* 0x80000041ff0a7290 */ /* 0x000fe2000fffe0ff */
[----:B------:R-:W-:Y:S01]  /*22a0*/  IADD3 R13, P0, PT, R11, UR19, RZ ;  /* 0x000000130b0d7c10 */ /* 0x000fe2000ff1e0ff */
[----:B------:R-:W-:Y:S01]  /*22b0*/  UMOV UR54, URZ ;  /* 0x000000ff00367c82 */ /* 0x000fe20008000000 */
[----:B------:R-:W-:Y:S01]  /*22c0*/  LEA.HI.X.SX32 R2, R2, UR13, 0x1, P1 ;  /* 0x0000000d02027c11 */ /* 0x000fe200088f0eff */
[----:B------:R-:W-:Y:S01]  /*22d0*/  UIMAD UR10, UR10, UR48, URZ ;  /* 0x000000300a0a72a4 */ /* 0x000fe2000f8e02ff */
[----:B------:R-:W-:Y:S01]  /*22e0*/  IADD3 R22, P1, PT, R3, UR9, RZ ;  /* 0x0000000903167c10 */ /* 0x000fe2000ff3e0ff */
[----:B------:R-:W-:Y:S01]  /*22f0*/  UMOV UR55, UR65 ;  /* 0x0000004100377c82 */ /* 0x000fe20008000000 */
[----:B------:R-:W-:Y:S01]  /*2300*/  LEA.HI.X.SX32 R12, R11, UR40, 0x1, P0 ;  /* 0x000000280b0c7c11 */ /* 0x000fe200080f0eff */
[----:B------:R-:W-:Y:S01]  /*2310*/  UIMAD.WIDE.U32 UR10, UR65, UR10, UR54 ;  /* 0x0000000a410a72a5 */ /* 0x000fe2000f8e0036 */
[----:B------:R-:W-:Y:S01]  /*2320*/  IADD3 R16, P0, PT, R13, UR7, RZ ;  /* 0x000000070d107c10 */ /* 0x000fe2000ff1e0ff */
[----:B------:R-:W-:-:S04]  /*2330*/  IMAD.X R11, RZ, RZ, R2, P1 ;  /* 0x000000ffff0b7224 */ /* 0x000fc800008e0602 */
[----:B------:R-:W-:Y:S02]  /*2340*/  IMAD.X R15, RZ, RZ, R12, P0 ;  /* 0x000000ffff0f7224 */ /* 0x000fe400000e060c */
[----:B------:R-:W-:-:S04]  /*2350*/  IMAD.WIDE.U32 R20, R11, UR14, RZ ;  /* 0x0000000e0b147c25 */ /* 0x000fc8000f8e00ff */
[----:B-1----:R-:W-:-:S04]  /*2360*/  IMAD.WIDE.U32 R18, R15, UR4, RZ ;  /* 0x000000040f127c25 */ /* 0x002fc8000f8e00ff */
[----:B------:R-:W-:-:S04]  /*2370*/  IMAD.WIDE.U32 R20, P1, R22, UR15, R20 ;  /* 0x0000000f16147c25 */ /* 0x000fc8000f820014 */
[----:B------:R-:W-:-:S04]  /*2380*/  IMAD.WIDE.U32 R22, R22, UR14, RZ ;  /* 0x0000000e16167c25 */ /* 0x000fc8000f8e00ff */
[----:B------:R-:W-:-:S04]  /*2390*/  IMAD.WIDE.U32 R18, P0, R16, UR5, R18 ;  /* 0x0000000510127c25 */ /* 0x000fc8000f800012 */
[----:B------:R-:W-:-:S04]  /*23a0*/  IMAD.WIDE.U32 R16, R16, UR4, RZ ;  /* 0x0000000410107c25 */ /* 0x000fc8000f8e00ff */
[----:B------:R-:W-:Y:S01]  /*23b0*/  IMAD.X R25, RZ, RZ, RZ, P1 ;  /* 0x000000ffff197224 */ /* 0x000fe200008e06ff */
[----:B------:R-:W-:Y:S01]  /*23c0*/  IADD3 RZ, P1, PT, R23, R20, RZ ;  /* 0x0000001417ff7210 */ /* 0x000fe20007f3e0ff */
[----:B------:R-:W-:Y:S02]  /*23d0*/  IMAD.MOV.U32 R24, RZ, RZ, R21 ;  /* 0x000000ffff187224 */ /* 0x000fe400078e0015 */
[----:B------:R-:W-:Y:S01]  /*23e0*/  IMAD.X R23, RZ, RZ, RZ, P0 ;  /* 0x000000ffff177224 */ /* 0x000fe200000e06ff */
[----:B------:R-:W-:Y:S01]  /*23f0*/  IADD3 RZ, P0, PT, R17, R18, RZ ;  /* 0x0000001211ff7210 */ /* 0x000fe20007f1e0ff */
[----:B------:R-:W-:Y:S02]  /*2400*/  IMAD.MOV.U32 R22, RZ, RZ, R19 ;  /* 0x000000ffff167224 */ /* 0x000fe400078e0013 */
[----:B------:R-:W-:Y:S01]  /*2410*/  IMAD.WIDE.U32.X R24, R11, UR15, R24, P1 ;  /* 0x0000000f0b187c25 */ /* 0x000fe200088e0418 */
[----:B------:R-:W-:-:S03]  /*2420*/  PLOP3.LUT P1, PT, PT, PT, UP3, 0x80, 0x8 ;  /* 0x000000000008781c */ /* 0x000fc60003f2f038 */
[----:B------:R-:W-:Y:S01]  /*2430*/  IMAD.WIDE.U32.X R22, R15, UR5, R22, P0 ;  /* 0x000000050f167c25 */ /* 0x000fe200080e0416 */
[----:B------:R-:W-:Y:S02]  /*2440*/  PLOP3.LUT P0, PT, PT, PT, UP2, 0x80, 0x8 ;  /* 0x000000000008781c */ /* 0x000fe40003f0f028 */
[----:B------:R-:W-:Y:S02]  /*2450*/  SEL R3, R3, R24, !P1 ;  /* 0x0000001803037207 */ /* 0x000fe40004800000 */
[----:B------:R-:W-:Y:S02]  /*2460*/  SEL R2, R2, R25, !P1 ;  /* 0x0000001902027207 */ /* 0x000fe40004800000 */
[----:B------:R-:W-:Y:S02]  /*2470*/  SEL R13, R13, R22, !P0 ;  /* 0x000000160d0d7207 */ /* 0x000fe40004000000 */
[----:B------:R-:W-:Y:S02]  /*2480*/  SEL R12, R12, R23, !P0 ;  /* 0x000000170c0c7207 */ /* 0x000fe40004000000 */
[----:B------:R-:W-:-:S02]  /*2490*/  SHF.R.U64 R3, R3, UR8, R2 ;  /* 0x0000000803037c19 */ /* 0x000fc40008001202 */
[----:B------:R-:W-:Y:S02]  /*24a0*/  SHF.R.U64 R13, R13, UR6, R12 ;  /* 0x000000060d0d7c19 */ /* 0x000fe4000800120c */
[----:B------:R-:W-:Y:S02]  /*24b0*/  IADD3 R11, PT, PT, R4, -0x1, R3 ;  /* 0xffffffff040b7810 */ /* 0x000fe40007ffe003 */
[----:B------:R-:W-:Y:S02]  /*24c0*/  IADD3 R3, PT, PT, R0, -0x1, R13 ;  /* 0xffffffff00037810 */ /* 0x000fe40007ffe00d */
[----:B------:R-:W-:Y:S02]  /*24d0*/  IABS R2, R4 ;  /* 0x0000000400027213 */ /* 0x000fe40000000000 */
[----:B------:R-:W-:Y:S02]  /*24e0*/  IABS R13, R11 ;  /* 0x0000000b000d7213 */ /* 0x000fe40000000000 */
[----:B------:R-:W-:Y:S01]  /*24f0*/  IABS R12, R3 ;  /* 0x00000003000c7213 */ /* 0x000fe20000000000 */
[----:B------:R-:W-:Y:S01]  /*2500*/  IMAD.MOV R2, RZ, RZ, -R2 ;  /* 0x000000ffff027224 */ /* 0x000fe200078e0a02 */
[----:B------:R-:W-:Y:S01]  /*2510*/  ISETP.GE.AND P4, PT, R11, RZ, PT ;  /* 0x000000ff0b00720c */ /* 0x000fe20003f86270 */
[----:B------:R-:W-:Y:S01]  /*2520*/  IMAD.HI.U32 R16, R13, UR11, RZ ;  /* 0x0000000b0d107c27 */ /* 0x000fe2000f8e00ff */
[----:B------:R-:W-:-:S03]  /*2530*/  ISETP.GE.AND P3, PT, R3, RZ, PT ;  /* 0x000000ff0300720c */ /* 0x000fc60003f66270 */
[----:B------:R-:W-:-:S04]  /*2540*/  IMAD.HI.U32 R15, R12, UR53, RZ ;  /* 0x000000350c0f7c27 */ /* 0x000fc8000f8e00ff */
[----:B------:R-:W-:Y:S02]  /*2550*/  IMAD R2, R16, R2, R13 ;  /* 0x0000000210027224 */ /* 0x000fe400078e020d */
[----:B------:R-:W-:Y:S02]  /*2560*/  IMAD R13, R15, UR46, R12 ;  /* 0x0000002e0f0d7c24 */ /* 0x000fe4000f8e020c */
[----:B------:R-:W-:Y:S01]  /*2570*/  IMAD.U32 R12, RZ, RZ, UR52 ;  /* 0x00000034ff0c7e24 */ /* 0x000fe2000f8e00ff */
[----:B------:R-:W-:Y:S02]  /*2580*/  ISETP.LT.U32.AND P1, PT, R2, UR48, PT ;  /* 0x0000003002007c0c */ /* 0x000fe4000bf21070 */
[----:B------:R-:W-:-:S11]  /*2590*/  ISETP.LT.U32.AND P0, PT, R13, UR47, PT ;  /* 0x0000002f0d007c0c */ /* 0x000fd6000bf01070 */
[----:B------:R-:W-:Y:S02]  /*25a0*/  @!P1 VIADD R2, R2, -UR48 ;  /* 0x8000003002029c36 */ /* 0x000fe40008000000 */
[----:B------:R-:W-:-:S03]  /*25b0*/  @!P0 VIADD R13, R13, -UR47 ;  /* 0x8000002f0d0d8c36 */ /* 0x000fc60008000000 */
[----:B------:R-:W-:Y:S02]  /*25c0*/  ISETP.LT.U32.AND P1, PT, R2, UR48, PT ;  /* 0x0000003002007c0c */ /* 0x000fe4000bf21070 */
[----:B------:R-:W-:-:S11]  /*25d0*/  ISETP.LT.U32.AND P0, PT, R13, UR47, PT ;  /* 0x0000002f0d007c0c */ /* 0x000fd6000bf01070 */
[----:B------:R-:W-:Y:S01]  /*25e0*/  @!P1 VIADD R2, R2, -UR48 ;  /* 0x8000003002029c36 */ /* 0x000fe20008000000 */
[----:B------:R-:W-:Y:S01]  /*25f0*/  PLOP3.LUT P1, PT, PT, PT, UP6, 0x80, 0x8 ;  /* 0x000000000008781c */ /* 0x000fe20003f2f068 */
[----:B------:R-:W-:Y:S01]  /*2600*/  @!P0 VIADD R13, R13, -UR47 ;  /* 0x8000002f0d0d8c36 */ /* 0x000fe20008000000 */
[----:B------:R-:W-:Y:S01]  /*2610*/  PLOP3.LUT P0, PT, PT, PT, UP5, 0x80, 0x8 ;  /* 0x000000000008781c */ /* 0x000fe20003f0f058 */
[----:B------:R-:W-:Y:S02]  /*2620*/  IMAD.MOV.U32 R15, RZ, RZ, R2 ;  /* 0x000000ffff0f7224 */ /* 0x000fe400078e0002 */
[----:B------:R-:W-:Y:S02]  /*2630*/  IMAD.U32 R2, RZ, RZ, UR49 ;  /* 0x00000031ff027e24 */ /* 0x000fe4000f8e00ff */
[----:B------:R-:W-:Y:S02]  /*2640*/  @!P4 IMAD.MOV R15, RZ, RZ, -R15 ;  /* 0x000000ffff0fc224 */ /* 0x000fe400078e0a0f */
[----:B------:R-:W-:-:S03]  /*2650*/  @!P3 IMAD.MOV R13, RZ, RZ, -R13 ;  /* 0x000000ffff0db224 */ /* 0x000fc600078e0a0d */
[----:B------:R-:W-:Y:S02]  /*2660*/  SEL R12, R12, R15, !P1 ;  /* 0x0000000f0c0c7207 */ /* 0x000fe40004800000 */
[----:B------:R-:W-:Y:S02]  /*2670*/  SEL R2, R2, R13, !P0 ;  /* 0x0000000d02027207 */ /* 0x000fe40004000000 */
[----:B------:R-:W-:Y:S01]  /*2680*/  PLOP3.LUT P0, PT, PT, PT, UP4, 0x80, 0x8 ;  /* 0x000000000008781c */ /* 0x000fe20003f0f048 */
[----:B------:R-:W-:Y:S02]  /*2690*/  IMAD.IADD R11, R11, 0x1, -R12 ;  /* 0x000000010b0b7824 */ /* 0x000fe400078e0a0c */
[----:B------:R-:W-:-:S04]  /*26a0*/  IMAD.IADD R2, R3, 0x1, -R2 ;  /* 0x0000000103027824 */ /* 0x000fc800078e0a02 */
[----:B------:R-:W-:Y:S01]  /*26b0*/  IMAD R16, R11, R2, RZ ;  /* 0x000000020b107224 */ /* 0x000fe200078e02ff */
[----:B------:R-:W-:-:S04]  /*26c0*/  SEL R12, R2, R11, !P0 ;  /* 0x0000000b020c7207 */ /* 0x000fc80004000000 */
[----:B------:R-:W-:Y:S02]  /*26d0*/  SHF.R.S32.HI R13, RZ, 0x1f, R12 ;  /* 0x0000001fff0d7819 */ /* 0x000fe4000001140c */
[----:B------:R-:W-:Y:S02]  /*26e0*/  SHF.R.S32.HI R17, RZ, 0x1f, R16 ;  /* 0x0000001fff117819 */ /* 0x000fe40000011410 */
.L_x_17:
[----:B------:R-:W-:Y:S05]  /*26f0*/  BSYNC.RECONVERGENT B0 ;  /* 0x0000000000007941 */ /* 0x000fea0003800200 */
.L_x_16:
[----:B------:R-:W2:Y:S01]  /*2700*/  SHFL.UP PT, R3, R16, 0x1, RZ ;  /* 0x0420000010037989 */ /* 0x000ea200000e00ff */
[C---:B------:R-:W-:Y:S02]  /*2710*/  ISETP.NE.AND P6, PT, R7.reuse, RZ, PT ;  /* 0x000000ff0700720c */ /* 0x040fe40003fc5270 */
[C---:B------:R-:W-:Y:S01]  /*2720*/  ISETP.GE.U32.AND P1, PT, R7.reuse, 0x2, PT ;  /* 0x000000020700780c */ /* 0x040fe20003f26070 */
[----:B------:R-:W3:Y:S01]  /*2730*/  SHFL.UP PT, R2, R17, 0x1, RZ ;  /* 0x0420000011027989 */ /* 0x000ee200000e00ff */
[C---:B------:R-:W-:Y:S02]  /*2740*/  ISETP.GE.U32.AND P3, PT, R7.reuse, 0x4, PT ;  /* 0x000000040700780c */ /* 0x040fe40003f66070 */
[C---:B------:R-:W-:Y:S02]  /*2750*/  ISETP.GE.U32.AND P4, PT, R7.reuse, 0x8, PT ;  /* 0x000000080700780c */ /* 0x040fe40003f86070 */
[----:B------:R-:W-:Y:S02]  /*2760*/  ISETP.GE.U32.AND P5, PT, R7, 0x10, PT ;  /* 0x000000100700780c */ /* 0x000fe40003fa6070 */
[----:B--2---:R-:W-:-:S02]  /*2770*/  SEL R3, R3, RZ, P6 ;  /* 0x000000ff03037207 */ /* 0x004fc40003000000 */
[----:B---3--:R-:W-:Y:S02]  /*2780*/  SEL R2, R2, RZ, P6 ;  /* 0x000000ff02027207 */ /* 0x008fe40003000000 */
[----:B------:R-:W-:-:S05]  /*2790*/  IADD3 R3, P0, PT, R3, R16, RZ ;  /* 0x0000001003037210 */ /* 0x000fca0007f1e0ff */
[----:B------:R-:W-:Y:S01]  /*27a0*/  IMAD.X R2, R2, 0x1, R17, P0 ;  /* 0x0000000102027824 */ /* 0x000fe200000e0611 */
[----:B-1----:R-:W1:Y:S04]  /*27b0*/  SHFL.UP PT, R18, R3, 0x2, RZ ;  /* 0x0440000003127989 */ /* 0x002e6800000e00ff */
[----:B------:R-:W2:Y:S01]  /*27c0*/  SHFL.UP PT, R11, R2, 0x2, RZ ;  /* 0x04400000020b7989 */ /* 0x000ea200000e00ff */
[----:B-1----:R-:W-:-:S04]  /*27d0*/  SEL R18, R18, RZ, P1 ;  /* 0x000000ff12127207 */ /* 0x002fc80000800000 */
[----:B------:R-:W-:Y:S02]  /*27e0*/  IADD3 R18, P0, PT, R18, R3, RZ ;  /* 0x0000000312127210 */ /* 0x000fe40007f1e0ff */
[----:B--2---:R-:W-:-:S03]  /*27f0*/  SEL R11, R11, RZ, P1 ;  /* 0x000000ff0b0b7207 */ /* 0x004fc60000800000 */
[----:B------:R-:W1:Y:S02]  /*2800*/  SHFL.UP PT, R15, R18, 0x4, RZ ;  /* 0x04800000120f7989 */ /* 0x000e6400000e00ff */
[----:B------:R-:W-:-:S05]  /*2810*/  IMAD.X R11, R11, 0x1, R2, P0 ;  /* 0x000000010b0b7824 */ /* 0x000fca00000e0602 */
        /* <DEDUP_REMOVED lines=9> */
[----:B--2---:R-:W-:-:S05]  /*28b0*/  SEL R3, R3, RZ, P4 ;  /* 0x000000ff03037207 */ /* 0x004fca0002000000 */
[----:B------:R-:W-:Y:S02]  /*28c0*/  IMAD.X R11, R3, 0x1, R2, P0 ;  /* 0x00000001030b7824 */ /* 0x000fe400000e0602 */
[----:B------:R-:W1:Y:S01]  /*28d0*/  SHFL.UP PT, R3, R18, 0x10, RZ ;  /* 0x0600000012037989 */ /* 0x000e6200000e00ff */
[----:B------:R-:W-:-:S03]  /*28e0*/  IMAD.U32 R2, RZ, RZ, UR17 ;  /* 0x00000011ff027e24 */ /* 0x000fc6000f8e00ff */
[----:B------:R-:W2:Y:S01]  /*28f0*/  SHFL.UP PT, R22, R11, 0x10, RZ ;  /* 0x060000000b167989 */ /* 0x000ea200000e00ff */
[----:B-1----:R-:W-:Y:S02]  /*2900*/  SEL R3, R3, RZ, P5 ;  /* 0x000000ff03037207 */ /* 0x002fe40002800000 */
[----:B--2---:R-:W-:Y:S02]  /*2910*/  SEL R22, R22, RZ, P5 ;  /* 0x000000ff16167207 */ /* 0x004fe40002800000 */
[----:B------:R-:W-:-:S05]  /*2920*/  IADD3 R20, P0, PT, R3, R18, RZ ;  /* 0x0000001203147210 */ /* 0x000fca0007f1e0ff */
[----:B------:R-:W-:Y:S01]  /*2930*/  IMAD.X R19, R22, 0x1, R11, P0 ;  /* 0x0000000116137824 */ /* 0x000fe200000e060b */
[----:B------:R-:W-:Y:S01]  /*2940*/  ISETP.LE.U32.AND P0, PT, R20, UR24, PT ;  /* 0x0000001814007c0c */ /* 0x000fe2000bf03070 */
[----:B------:R-:W-:Y:S02]  /*2950*/  IMAD.MOV.U32 R18, RZ, RZ, R20 ;  /* 0x000000ffff127224 */ /* 0x000fe400078e0014 */
[----:B------:R-:W-:Y:S01]  /*2960*/  IMAD.MOV.U32 R15, RZ, RZ, R19 ;  /* 0x000000ffff0f7224 */ /* 0x000fe200078e0013 */
[----:B------:R-:W-:Y:S02]  /*2970*/  ISETP.GE.U32.AND.EX P0, PT, R2, R19, PT, P0 ;  /* 0x000000130200720c */ /* 0x000fe40003f06100 */
[----:B------:R-:W-:-:S11]  /*2980*/  CS2R R2, SRZ ;  /* 0x0000000000027805 */ /* 0x000fd6000001ff00 */
[----:B------:R-:W-:-:S04]  /*2990*/  VOTE.ANY R21, PT, !P0 ;  /* 0x0000000000157806 */ /* 0x000fc800040e0100 */
[----:B------:R-:W-:-:S13]  /*29a0*/  ISETP.NE.AND P0, PT, R21, RZ, PT ;  /* 0x000000ff1500720c */ /* 0x000fda0003f05270 */
[----:B------:R-:W-:Y:S05]  /*29b0*/  @P0 BRA `(.L_x_18) ;  /* 0x0000000800500947 */ /* 0x000fea0003800000 */
[----:B------:R-:W1:Y:S01]  /*29c0*/  LDC R11, c[0x0][0xbe0] ;  /* 0x0002f800ff0b7b82 */ /* 0x000e620000000800 */
[----:B------:R-:W-:Y:S01]  /*29d0*/  LOP3.LUT R10, R10, 0xfffffffe, RZ, 0xc0, !PT ;  /* 0xfffffffe0a0a7812 */ /* 0x000fe200078ec0ff */
[----:B------:R-:W2:Y:S01]  /*29e0*/  LDCU UR45, c[0x0][0xbe8] ;  /* 0x00017d00ff2d77ac */ /* 0x000ea20008000800 */
[----:B------:R-:W3:Y:S01]  /*29f0*/  LDCU.64 UR10, c[0x0][0xba8] ;  /* 0x00017500ff0a77ac */ /* 0x000ee20008000a00 */
[----:B------:R-:W4:Y:S01]  /*2a00*/  LDCU.64 UR8, c[0x0][0xbb0] ;  /* 0x00017600ff0877ac */ /* 0x000f220008000a00 */
[----:B------:R-:W1:Y:S02]  /*2a10*/  LDCU.128 UR4, c[0x0][0xbc0] ;  /* 0x00017800ff0477ac */ /* 0x000e640008000c00 */
[----:B-1----:R-:W-:-:S13]  /*2a20*/  ISETP.NE.AND P0, PT, R11, 0x1, PT ;  /* 0x000000010b00780c */ /* 0x002fda0003f05270 */
[----:B--234-:R-:W-:-:S07]  /*2a30*/  @P0 LOP3.LUT R10, R10, 0x1, RZ, 0xfc, !PT ;  /* 0x000000010a0a0812 */ /* 0x01cfce00078efcff */
.L_x_21:
[C---:B------:R-:W-:Y:S01]  /*2a40*/  VIADD R2, R14.reuse, 0x40 ;  /* 0x000000400e027836 */ /* 0x040fe20000000000 */
[----:B-----5:R-:W-:Y:S01]  /*2a50*/  MOV R18, R5 ;  /* 0x0000000500127202 */ /* 0x020fe20000000f00 */
[----:B------:R-:W-:Y:S02]  /*2a60*/  VIADD R14, R14, 0x20 ;  /* 0x000000200e0e7836 */ /* 0x000fe40000000000 */
[----:B------:R-:W-:Y:S01]  /*2a70*/  IMAD.MOV.U32 R15, RZ, RZ, R6 ;  /* 0x000000ffff0f7224 */ /* 0x000fe200078e0006 */
[----:B------:R-:W-:-:S13]  /*2a80*/  ISETP.GE.AND P0, PT, R2, UR45, PT ;  /* 0x0000002d02007c0c */ /* 0x000fda000bf06270 */
[----:B------:R-:W1:Y:S01]  /*2a90*/  @!P0 LDC.64 R22, c[0x0][0xbf0] ;  /* 0x0002fc00ff168b82 */ /* 0x000e620000000a00 */
[----:B------:R2:W3:Y:S01]  /*2aa0*/  SHFL.IDX PT, R2, R19, 0x1f, 0x1f ;  /* 0x03e01f0013027f89 */ /* 0x0004e200000e0000 */
[----:B------:R-:W-:Y:S01]  /*2ab0*/  BSSY.RECONVERGENT B0, `(.L_x_19) ;  /* 0x000005e000007945 */ /* 0x000fe20003800200 */
[----:B------:R-:W-:Y:S02]  /*2ac0*/  HFMA2 R17, -RZ, RZ, 0, 0 ;  /* 0x00000000ff117431 */ /* 0x000fe400000001ff */
[----:B------:R2:W4:Y:S01]  /*2ad0*/  SHFL.IDX PT, R3, R20, 0x1f, 0x1f ;  /* 0x03e01f0014037f89 */ /* 0x00052200000e0000 */
[----:B-1----:R-:W-:-:S05]  /*2ae0*/  @!P0 IMAD.WIDE.U32 R22, R14, 0xc, R22 ;  /* 0x0000000c0e168825 */ /* 0x002fca00078e0016 */
[----:B------:R2:W5:Y:S04]  /*2af0*/  @!P0 LDG.E R5, desc[UR50][R22.64+0x180] ;  /* 0x0001803216058981 */ /* 0x000568000c1e1900 */
[----:B------:R2:W5:Y:S01]  /*2b00*/  @!P0 LDG.E R6, desc[UR50][R22.64+0x184] ;  /* 0x0001843216068981 */ /* 0x000562000c1e1900 */
[----:B------:R-:W-:Y:S02]  /*2b10*/  ISETP.GE.AND P0, PT, R14, UR45, PT ;  /* 0x0000002d0e007c0c */ /* 0x000fe4000bf06270 */
[----:B------:R-:W-:-:S11]  /*2b20*/  MOV R16, 0x7fffffff ;  /* 0x7fffffff00107802 */ /* 0x000fd60000000f00 */
[----:B---34-:R-:W-:Y:S05]  /*2b30*/  @P0 BRA `(.L_x_20) ;  /* 0x0000000400540947 */ /* 0x018fea0003800000 */
[----:B------:R-:W-:-:S04]  /*2b40*/  IADD3 R13, P0, PT, R18, UR12, RZ ;  /* 0x0000000c120d7c10 */ /* 0x000fc8000ff1e0ff */
[----:B------:R-:W-:Y:S02]  /*2b50*/  LEA.HI.X.SX32 R12, R18, UR13, 0x1, P0 ;  /* 0x0000000d120c7c11 */ /* 0x000fe400080f0eff */
[----:B------:R-:W-:-:S04]  /*2b60*/  IADD3 R18, P0, PT, R15, UR19, RZ ;  /* 0x000000130f127c10 */ /* 0x000fc8000ff1e0ff */
[----:B------:R-:W-:Y:S02]  /*2b70*/  LEA.HI.X.SX32 R17, R15, UR40, 0x1, P0 ;  /* 0x000000280f117c11 */ /* 0x000fe400080f0eff */
[----:B------:R-:W-:-:S05]  /*2b80*/  IADD3 R16, P0, PT, R13, UR9, RZ ;  /* 0x000000090d107c10 */ /* 0x000fca000ff1e0ff */
[----:B------:R-:W-:Y:S01]  /*2b90*/  IMAD.X R15, RZ, RZ, R12, P0 ;  /* 0x000000ffff0f7224 */ /* 0x000fe200000e060c */
[----:B--2---:R-:W-:Y:S01]  /*2ba0*/  IADD3 R20, P0, PT, R18, UR7, RZ ;  /* 0x0000000712147c10 */ /* 0x004fe2000ff1e0ff */
[----:B------:R-:W-:-:S04]  /*2bb0*/  IMAD.WIDE.U32 R28, R16, UR10, RZ ;  /* 0x0000000a101c7c25 */ /* 0x000fc8000f8e00ff */
[----:B------:R-:W-:-:S04]  /*2bc0*/  IMAD.WIDE.U32 R26, R15, UR10, RZ ;  /* 0x0000000a0f1a7c25 */ /* 0x000fc8000f8e00ff */
[----:B------:R-:W-:Y:S02]  /*2bd0*/  IMAD.X R19, RZ, RZ, R17, P0 ;  /* 0x000000ffff137224 */ /* 0x000fe400000e0611 */
[----:B------:R-:W-:-:S04]  /*2be0*/  IMAD.WIDE.U32 R26, P0, R16, UR11, R26 ;  /* 0x0000000b101a7c25 */ /* 0x000fc8000f80001a */
[----:B------:R-:W-:-:S04]  /*2bf0*/  IMAD.WIDE.U32 R22, R19, UR4, RZ ;  /* 0x0000000413167c25 */ /* 0x000fc8000f8e00ff */
[----:B------:R-:W-:Y:S02]  /*2c00*/  IMAD.X R25, RZ, RZ, RZ, P0 ;  /* 0x000000ffff197224 */ /* 0x000fe400000e06ff */
[----:B------:R-:W-:-:S04]  /*2c10*/  IMAD.WIDE.U32 R22, P0, R20, UR5, R22 ;  /* 0x0000000514167c25 */ /* 0x000fc8000f800016 */
[----:B------:R-:W-:Y:S01]  /*2c20*/  IMAD.X R21, RZ, RZ, RZ, P0 ;  /* 0x000000ffff157224 */ /* 0x000fe200000e06ff */
[----:B------:R-:W-:Y:S01]  /*2c30*/  IADD3 RZ, P0, PT, R29, R26, RZ ;  /* 0x0000001a1dff7210 */ /* 0x000fe20007f1e0ff */
[----:B------:R-:W-:Y:S02]  /*2c40*/  IMAD.MOV.U32 R24, RZ, RZ, R27 ;  /* 0x000000ffff187224 */ /* 0x000fe400078e001b */
[----:B------:R-:W-:-:S04]  /*2c50*/  IMAD.WIDE.U32 R26, R20, UR4, RZ ;  /* 0x00000004141a7c25 */ /* 0x000fc8000f8e00ff */
[----:B------:R-:W-:Y:S01]  /*2c60*/  IMAD.WIDE.U32.X R24, R15, UR11, R24, P0 ;  /* 0x0000000b0f187c25 */ /* 0x000fe200080e0418 */
[----:B------:R-:W-:-:S03]  /*2c70*/  IADD3 RZ, P0, PT, R27, R22, RZ ;  /* 0x000000161bff7210 */ /* 0x000fc60007f1e0ff */
[----:B------:R-:W-:-:S04]  /*2c80*/  IMAD.MOV.U32 R20, RZ, RZ, R23 ;  /* 0x000000ffff147224 */ /* 0x000fc800078e0017 */
[----:B------:R-:W-:Y:S01]  /*2c90*/  IMAD.WIDE.U32.X R20, R19, UR5, R20, P0 ;  /* 0x0000000513147c25 */ /* 0x000fe200080e0414 */
[----:B------:R-:W-:-:S04]  /*2ca0*/  ISETP.NE.U32.AND P0, PT, RZ, UR10, PT ;  /* 0x0000000aff007c0c */ /* 0x000fc8000bf05070 */
[----:B------:R-:W-:-:S04]  /*2cb0*/  ISETP.NE.AND.EX P0, PT, RZ, UR11, PT, P0 ;  /* 0x0000000bff007c0c */ /* 0x000fc8000bf05300 */
[----:B------:R-:W-:Y:S02]  /*2cc0*/  SEL R15, R13, R24, !P0 ;  /* 0x000000180d0f7207 */ /* 0x000fe40004000000 */
[----:B------:R-:W-:Y:S02]  /*2cd0*/  SEL R12, R12, R25, !P0 ;  /* 0x000000190c0c7207 */ /* 0x000fe40004000000 */
[----:B------:R-:W-:Y:S02]  /*2ce0*/  ISETP.NE.U32.AND P0, PT, RZ, UR4, PT ;  /* 0x00000004ff007c0c */ /* 0x000fe4000bf05070 */
[----:B------:R-:W-:Y:S02]  /*2cf0*/  SHF.R.U64 R15, R15, UR8, R12 ;  /* 0x000000080f0f7c19 */ /* 0x000fe4000800120c */
[----:B------:R-:W-:Y:S02]  /*2d00*/  ISETP.NE.AND.EX P0, PT, RZ, UR5, PT, P0 ;  /* 0x00000005ff007c0c */ /* 0x000fe4000bf05300 */
[----:B------:R-:W-:-:S02]  /*2d10*/  IADD3 R19, PT, PT, R4, -0x1, R15 ;  /* 0xffffffff04137810 */ /* 0x000fc40007ffe00f */
[----:B------:R-:W-:Y:S02]  /*2d20*/  SEL R13, R17, R21, !P0 ;  /* 0x00000015110d7207 */ /* 0x000fe40004000000 */
[----:B------:R-:W-:Y:S02]  /*2d30*/  IABS R17, R4 ;  /* 0x0000000400117213 */ /* 0x000fe40000000000 */
[----:B------:R-:W-:Y:S02]  /*2d40*/  SEL R18, R18, R20, !P0 ;  /* 0x0000001412127207 */ /* 0x000fe40004000000 */
[----:B------:R-:W1:Y:S01]  /*2d50*/  I2F.RP R22, R17 ;  /* 0x0000001100167306 */ /* 0x000e620000209400 */
[----:B------:R-:W-:Y:S02]  /*2d60*/  IABS R15, R19 ;  /* 0x00000013000f7213 */ /* 0x000fe40000000000 */
[----:B------:R-:W-:Y:S02]  /*2d70*/  IABS R12, R4 ;  /* 0x00000004000c7213 */ /* 0x000fe40000000000 */
[----:B------:R-:W-:-:S03]  /*2d80*/  SHF.R.U64 R13, R18, UR6, R13 ;  /* 0x00000006120d7c19 */ /* 0x000fc6000800120d */
[----:B------:R-:W-:Y:S01]  /*2d90*/  IMAD.MOV R12, RZ, RZ, -R12 ;  /* 0x000000ffff0c7224 */ /* 0x000fe200078e0a0c */
[----:B------:R-:W-:-:S04]  /*2da0*/  IADD3 R18, PT, PT, R0, -0x1, R13 ;  /* 0xffffffff00127810 */ /* 0x000fc80007ffe00d */
[----:B------:R-:W-:Y:S01]  /*2db0*/  IABS R13, R18 ;  /* 0x00000012000d7213 */ /* 0x000fe20000000000 */
[----:B-1----:R-:W1:Y:S02]  /*2dc0*/  MUFU.RCP R20, R22 ;  /* 0x0000001600147308 */ /* 0x002e640000001000 */
[----:B-1----:R-:W-:-:S06]  /*2dd0*/  VIADD R20, R20, 0xffffffe ;  /* 0x0ffffffe14147836 */ /* 0x002fcc0000000000 */
[----:B------:R-:W1:Y:S02]  /*2de0*/  F2I.FTZ.U32.TRUNC.NTZ R21, R20 ;  /* 0x0000001400157305 */ /* 0x000e64000021f000 */
[----:B-1----:R-:W-:Y:S02]  /*2df0*/  IMAD.MOV R16, RZ, RZ, -R21 ;  /* 0x000000ffff107224 */ /* 0x002fe400078e0a15 */
[----:B------:R-:W-:Y:S02]  /*2e00*/  IMAD.MOV.U32 R20, RZ, RZ, RZ ;  /* 0x000000ffff147224 */ /* 0x000fe400078e00ff */
[----:B------:R-:W-:Y:S01]  /*2e10*/  IMAD R23, R16, R17, RZ ;  /* 0x0000001110177224 */ /* 0x000fe200078e02ff */
[----:B------:R-:W-:-:S03]  /*2e20*/  IABS R16, R0 ;  /* 0x0000000000107213 */ /* 0x000fc60000000000 */
[----:B------:R-:W-:Y:S02]  /*2e30*/  IMAD.HI.U32 R23, R21, R23, R20 ;  /* 0x0000001715177227 */ /* 0x000fe400078e0014 */
[----:B------:R-:W1:Y:S04]  /*2e40*/  I2F.RP R21, R16 ;  /* 0x0000001000157306 */ /* 0x000e680000209400 */
[----:B------:R-:W-:-:S04]  /*2e50*/  IMAD.HI.U32 R23, R23, R15, RZ ;  /* 0x0000000f17177227 */ /* 0x000fc800078e00ff */
[----:B------:R-:W-:-:S05]  /*2e60*/  IMAD R20, R23, R12, R15 ;  /* 0x0000000c17147224 */ /* 0x000fca00078e020f */
[----:B------:R-:W-:Y:S01]  /*2e70*/  ISETP.GT.U32.AND P0, PT, R17, R20, PT ;  /* 0x000000141100720c */ /* 0x000fe20003f04070 */
[----:B-1----:R-:W1:-:S12]  /*2e80*/  MUFU.RCP R22, R21 ;  /* 0x0000001500167308 */ /* 0x002e580000001000 */
[----:B------:R-:W-:Y:S02]  /*2e90*/  @!P0 IMAD.IADD R20, R20, 0x1, -R17 ;  /* 0x0000000114148824 */ /* 0x000fe400078e0a11 */
[----:B-1----:R-:W-:-:S04]  /*2ea0*/  VIADD R22, R22, 0xffffffe ;  /* 0x0ffffffe16167836 */ /* 0x002fc80000000000 */
[----:B------:R-:W1:Y:S02]  /*2eb0*/  F2I.FTZ.U32.TRUNC.NTZ R23, R22 ;  /* 0x0000001600177305 */ /* 0x000e64000021f000 */
[----:B-1----:R-:W-:Y:S02]  /*2ec0*/  IMAD.MOV R12, RZ, RZ, -R23 ;  /* 0x000000ffff0c7224 */ /* 0x002fe400078e0a17 */
[----:B------:R-:W-:Y:S02]  /*2ed0*/  IMAD.MOV.U32 R22, RZ, RZ, RZ ;  /* 0x000000ffff167224 */ /* 0x000fe400078e00ff */
[----:B------:R-:W-:Y:S01]  /*2ee0*/  IMAD R15, R12, R16, RZ ;  /* 0x000000100c0f7224 */ /* 0x000fe200078e02ff */
[----:B------:R-:W-:-:S03]  /*2ef0*/  IABS R12, R0 ;  /* 0x00000000000c7213 */ /* 0x000fc60000000000 */
[----:B------:R-:W-:-:S04]  /*2f00*/  IMAD.HI.U32 R15, R23, R15, R22 ;  /* 0x0000000f170f7227 */ /* 0x000fc800078e0016 */
[----:B------:R-:W-:Y:S02]  /*2f10*/  IMAD.MOV R12, RZ, RZ, -R12 ;  /* 0x000000ffff0c7224 */ /* 0x000fe400078e0a0c */
[----:B------:R-:W-:-:S04]  /*2f20*/  IMAD.HI.U32 R15, R15, R13, RZ ;  /* 0x0000000d0f0f7227 */ /* 0x000fc800078e00ff */
[----:B------:R-:W-:-:S05]  /*2f30*/  IMAD R13, R15, R12, R13 ;  /* 0x0000000c0f0d7224 */ /* 0x000fca00078e020d */
[----:B------:R-:W-:-:S13]  /*2f40*/  ISETP.GT.U32.AND P0, PT, R16, R13, PT ;  /* 0x0000000d1000720c */ /* 0x000fda0003f04070 */
[----:B------:R-:W-:Y:S01]  /*2f50*/  @!P0 IMAD.IADD R13, R13, 0x1, -R16 ;  /* 0x000000010d0d8824 */ /* 0x000fe200078e0a10 */
[----:B------:R-:W-:-:S13]  /*2f60*/  ISETP.GT.U32.AND P0, PT, R17, R20, PT ;  /* 0x000000141100720c */ /* 0x000fda0003f04070 */
[----:B------:R-:W-:Y:S01]  /*2f70*/  @!P0 IMAD.IADD R20, R20, 0x1, -R17 ;  /* 0x0000000114148824 */ /* 0x000fe200078e0a11 */
[----:B------:R-:W-:-:S13]  /*2f80*/  ISETP.GT.U32.AND P0, PT, R16, R13, PT ;  /* 0x0000000d1000720c */ /* 0x000fda0003f04070 */
[----:B------:R-:W-:Y:S01]  /*2f90*/  @!P0 IMAD.IADD R13, R13, 0x1, -R16 ;  /* 0x000000010d0d8824 */ /* 0x000fe200078e0a10 */
[----:B------:R-:W-:-:S13]  /*2fa0*/  ISETP.GE.AND P0, PT, R19, RZ, PT ;  /* 0x000000ff1300720c */ /* 0x000fda0003f06270 */
[----:B------:R-:W-:Y:S01]  /*2fb0*/  @!P0 IMAD.MOV R20, RZ, RZ, -R20 ;  /* 0x000000ffff148224 */ /* 0x000fe200078e0a14 */
[----:B------:R-:W-:-:S13]  /*2fc0*/  ISETP.GE.AND P0, PT, R18, RZ, PT ;  /* 0x000000ff1200720c */ /* 0x000fda0003f06270 */
[----:B------:R-:W-:Y:S01]  /*2fd0*/  @!P0 IMAD.MOV R13, RZ, RZ, -R13 ;  /* 0x000000ffff0d8224 */ /* 0x000fe200078e0a0d */
[----:B------:R-:W-:-:S13]  /*2fe0*/  ISETP.NE.AND P0, PT, RZ, UR27, PT ;  /* 0x0000001bff007c0c */ /* 0x000fda000bf05270 */
[----:B------:R-:W-:Y:S02]  /*2ff0*/  @!P0 LOP3.LUT R20, RZ, UR27, RZ, 0x33, !PT ;  /* 0x0000001bff148c12 */ /* 0x000fe4000f8e33ff */
[----:B------:R-:W-:-:S03]  /*3000*/  ISETP.NE.AND P0, PT, RZ, UR26, PT ;  /* 0x0000001aff007c0c */ /* 0x000fc6000bf05270 */
[----:B------:R-:W-:-:S10]  /*3010*/  IMAD.IADD R16, R19, 0x1, -R20 ;  /* 0x0000000113107824 */ /* 0x000fd400078e0a14 */
[----:B------:R-:W-:Y:S02]  /*3020*/  @!P0 LOP3.LUT R13, RZ, UR26, RZ, 0x33, !PT ;  /* 0x0000001aff0d8c12 */ /* 0x000fe4000f8e33ff */
[----:B------:R-:W-:-:S03]  /*3030*/  ISETP.NE.AND P0, PT, R11, 0x1, PT ;  /* 0x000000010b00780c */ /* 0x000fc60003f05270 */
[----:B------:R-:W-:-:S05]  /*3040*/  IMAD.IADD R13, R18, 0x1, -R13 ;  /* 0x00000001120d7824 */ /* 0x000fca00078e0a0d */
[CC--:B------:R-:W-:Y:S01]  /*3050*/  SEL R12, R13.reuse, R16.reuse, !P0 ;  /* 0x000000100d0c7207 */ /* 0x0c0fe20004000000 */
[----:B------:R-:W-:-:S03]  /*3060*/  IMAD R16, R13, R16, RZ ;  /* 0x000000100d107224 */ /* 0x000fc600078e02ff */
[----:B------:R-:W-:Y:S02]  /*3070*/  SHF.R.S32.HI R13, RZ, 0x1f, R12 ;  /* 0x0000001fff0d7819 */ /* 0x000fe4000001140c */
[----:B------:R-:W-:Y:S02]  /*3080*/  SHF.R.S32.HI R17, RZ, 0x1f, R16 ;  /* 0x0000001fff117819 */ /* 0x000fe40000011410 */
.L_x_20:
[----:B------:R-:W-:Y:S05]  /*3090*/  BSYNC.RECONVERGENT B0 ;  /* 0x0000000000007941 */ /* 0x000fea0003800200 */
.L_x_19:
[----:B------:R-:W1:Y:S04]  /*30a0*/  SHFL.UP PT, R15, R16, 0x1, RZ ;  /* 0x04200000100f7989 */ /* 0x000e6800000e00ff */
[----:B--2---:R-:W2:Y:S01]  /*30b0*/  SHFL.UP PT, R20, R17, 0x1, RZ ;  /* 0x0420000011147989 */ /* 0x004ea200000e00ff */
[----:B-1----:R-:W-:Y:S02]  /*30c0*/  SEL R15, R15, RZ, P6 ;  /* 0x000000ff0f0f7207 */ /* 0x002fe40003000000 */
[----:B--2---:R-:W-:Y:S02]  /*30d0*/  SEL R20, R20, RZ, P6 ;  /* 0x000000ff14147207 */ /* 0x004fe40003000000 */
[----:B------:R-:W-:-:S05]  /*30e0*/  IADD3 R18, P0, PT, R15, R16, RZ ;  /* 0x000000100f127210 */ /* 0x000fca0007f1e0ff */
[----:B------:R-:W-:Y:S01]  /*30f0*/  IMAD.X R15, R20, 0x1, R17, P0 ;  /* 0x00000001140f7824 */ /* 0x000fe200000e0611 */
[----:B------:R-:W1:Y:S04]  /*3100*/  SHFL.UP PT, R19, R18, 0x2, RZ ;  /* 0x0440000012137989 */ /* 0x000e6800000e00ff */
[----:B------:R-:W2:Y:S01]  /*3110*/  SHFL.UP PT, R20, R15, 0x2, RZ ;  /* 0x044000000f147989 */ /* 0x000ea200000e00ff */
        /* <DEDUP_REMOVED lines=14> */
[----:B------:R-:W-:Y:S01]  /*3200*/  IADD3 R23, P0, PT, R15, R22, RZ ;  /* 0x000000160f177210 */ /* 0x000fe20007f1e0ff */
[----:B------:R-:W-:-:S04]  /*3210*/  IMAD.U32 R22, RZ, RZ, UR17 ;  /* 0x00000011ff167e24 */ /* 0x000fc8000f8e00ff */
[----:B------:R-:W-:Y:S02]  /*3220*/  IMAD.X R24, R18, 0x1, R21, P0 ;  /* 0x0000000112187824 */ /* 0x000fe400000e0615 */
[----:B------:R-:W1:Y:S04]  /*3230*/  SHFL.UP PT, R18, R23, 0x10, RZ ;  /* 0x0600000017127989 */ /* 0x000e6800000e00ff */
[----:B------:R-:W2:Y:S01]  /*3240*/  SHFL.UP PT, R15, R24, 0x10, RZ ;  /* 0x06000000180f7989 */ /* 0x000ea200000e00ff */
[----:B-1----:R-:W-:Y:S02]  /*3250*/  SEL R18, R18, RZ, P5 ;  /* 0x000000ff12127207 */ /* 0x002fe40002800000 */
[----:B--2---:R-:W-:Y:S02]  /*3260*/  SEL R15, R15, RZ, P5 ;  /* 0x000000ff0f0f7207 */ /* 0x004fe40002800000 */
[----:B------:R-:W-:-:S05]  /*3270*/  IADD3 R18, P0, PT, R18, R23, RZ ;  /* 0x0000001712127210 */ /* 0x000fca0007f1e0ff */
[----:B------:R-:W-:Y:S01]  /*3280*/  IMAD.X R15, R15, 0x1, R24, P0 ;  /* 0x000000010f0f7824 */ /* 0x000fe200000e0618 */
[----:B------:R-:W-:-:S05]  /*3290*/  IADD3 R20, P0, PT, R18, R3, RZ ;  /* 0x0000000312147210 */ /* 0x000fca0007f1e0ff */
[----:B------:R-:W-:Y:S01]  /*32a0*/  IMAD.X R19, R15, 0x1, R2, P0 ;  /* 0x000000010f137824 */ /* 0x000fe200000e0602 */
[----:B------:R-:W-:-:S04]  /*32b0*/  ISETP.LE.U32.AND P0, PT, R20, UR24, PT ;  /* 0x0000001814007c0c */ /* 0x000fc8000bf03070 */
[----:B------:R-:W-:-:S13]  /*32c0*/  ISETP.GE.U32.AND.EX P0, PT, R22, R19, PT, P0 ;  /* 0x000000131600720c */ /* 0x000fda0003f06100 */
[----:B------:R-:W-:-:S04]  /*32d0*/  VOTE.ANY R21, PT, !P0 ;  /* 0x0000000000157806 */ /* 0x000fc800040e0100 */
[----:B------:R-:W-:-:S13]  /*32e0*/  ISETP.NE.AND P0, PT, R21, RZ, PT ;  /* 0x000000ff1500720c */ /* 0x000fda0003f05270 */
[----:B------:R-:W-:Y:S05]  /*32f0*/  @!P0 BRA `(.L_x_21) ;  /* 0xfffffff400d08947 */ /* 0x000fea000383ffff */
.L_x_18:
[----:B------:R-:W1:Y:S08]  /*3300*/  BREV R11, R21 ;  /* 0x00000015000b7301 */ /* 0x000e700000000000 */
[----:B-1----:R-:W1:Y:S02]  /*3310*/  FLO.U32.SH R11, R11 ;  /* 0x0000000b000b7300 */ /* 0x002e6400000e0400 */
[----:B-1----:R-:W1:Y:S02]  /*3320*/  SHFL.IDX PT, R14, R14, R11, 0x1f ;  /* 0x00001f0b0e0e7589 */ /* 0x002e6400000e0000 */
[----:B-1----:R-:W-:-:S05]  /*3330*/  IMAD.IADD R19, R7, 0x1, R14 ;  /* 0x0000000107137824 */ /* 0x002fca00078e020e */
[----:B------:R-:W-:-:S13]  /*3340*/  ISETP.GE.AND P0, PT, R19, UR45, PT ;  /* 0x0000002d13007c0c */ /* 0x000fda000bf06270 */
[----:B------:R-:W1:Y:S02]  /*3350*/  @!P0 LDC.64 R22, c[0x0][0xbf0] ;  /* 0x0002fc00ff168b82 */ /* 0x000e640000000a00 */
[----:B-1----:R-:W-:-:S05]  /*3360*/  @!P0 IMAD.WIDE R22, R19, 0xc, R22 ;  /* 0x0000000c13168825 */ /* 0x002fca00078e0216 */
[----:B-----5:R1:W5:Y:S04]  /*3370*/  @!P0 LDG.E R5, desc[UR50][R22.64] ;  /* 0x0000003216058981 */ /* 0x020368000c1e1900 */
[----:B------:R1:W5:Y:S01]  /*3380*/  @!P0 LDG.E R6, desc[UR50][R22.64+0x4] ;  /* 0x0000043216068981 */ /* 0x000362000c1e1900 */
[----:B------:R-:W-:-:S03]  /*3390*/  IADD3 R18, P1, P0, R3, R18, -R16 ;  /* 0x0000001203127210 */ /* 0x000fc6000783e810 */
[----:B------:R-:W-:Y:S01]  /*33a0*/  SHFL.IDX PT, R16, R16, R11, 0x1f ;  /* 0x00001f0b10107589 */ /* 0x000fe200000e0000 */
[----:B------:R-:W-:-:S03]  /*33b0*/  IADD3.X R2, PT, PT, R2, R15, ~R17, P1, P0 ;  /* 0x0000000f02027210 */ /* 0x000fc60000fe0c11 */
[----:B------:R-:W2:Y:S04]  /*33c0*/  SHFL.IDX PT, R18, R18, R11, 0x1f ;  /* 0x00001f0b12127589 */ /* 0x000ea800000e0000 */
[----:B------:R-:W3:Y:S04]  /*33d0*/  SHFL.IDX PT, R2, R2, R11, 0x1f ;  /* 0x00001f0b02027589 */ /* 0x000ee800000e0000 */
[----:B------:R1:W4:Y:S04]  /*33e0*/  SHFL.IDX PT, R17, R17, R11, 0x1f ;  /* 0x00001f0b11117589 */ /* 0x00032800000e0000 */
[----:B------:R1:W1:Y:S04]  /*33f0*/  SHFL.IDX PT, R13, R13, R11, 0x1f ;  /* 0x00001f0b0d0d7589 */ /* 0x00026800000e0000 */
[----:B------:R1:W1:Y:S01]  /*3400*/  SHFL.IDX PT, R12, R12, R11, 0x1f ;  /* 0x00001f0b0c0c7589 */ /* 0x00026200000e0000 */
[----:B--2---:R-:W-:-:S02]  /*3410*/  R2UR UR41, R18 ;  /* 0x00000000122972ca */ /* 0x004fc400000e0000 */
[----:B---3--:R-:W-:-:S15]  /*3420*/  R2UR UR40, R2 ;  /* 0x00000000022872ca */ /* 0x008fde00000e0000 */
.L_x_15:
[----:B------:R-:W-:Y:S01]  /*3430*/  ISETP.GE.AND P0, PT, R14, UR45, PT ;  /* 0x0000002d0e007c0c */ /* 0x000fe2000bf06270 */
[----:B------:R-:W-:Y:S01]  /*3440*/  UMOV UR19, 0xffffffff ;  /* 0xffffffff00137882 */ /* 0x000fe20000000000 */
[----:B-1----:R-:W-:-:S11]  /*3450*/  MOV R23, 0xffffffff ;  /* 0xffffffff00177802 */ /* 0x002fd60000000f00 */
[----:B------:R-:W-:Y:S05]  /*3460*/  @P0 BRA `(.L_x_14) ;  /* 0x0000000400100947 */ /* 0x000fea0003800000 */
[----:B------:R-:W1:Y:S01]  /*3470*/  LDCU UR8, c[0x0][0xb98] ;  /* 0x00017300ff0877ac */ /* 0x000e620008000800 */
[----:B------:R-:W-:Y:S02]  /*3480*/  R2UR UR4, R12 ;  /* 0x000000000c0472ca */ /* 0x000fe400000e0000 */
[----:B------:R-:W-:Y:S01]  /*3490*/  R2UR UR5, R13 ;  /* 0x000000000d0572ca */ /* 0x000fe200000e0000 */
[----:B------:R-:W2:Y:S01]  /*34a0*/  LDCU UR7, c[0x0][0xb88] ;  /* 0x00017100ff0777ac */ /* 0x000ea20008000800 */
[----:B------:R-:W3:Y:S01]  /*34b0*/  LDCU UR6, c[0x0][0xbdc] ;  /* 0x00017b80ff0677ac */ /* 0x000ee20008000800 */
[----:B------:R-:W-:-:S04]  /*34c0*/  UIADD3 UR10, UP0, UPT, -UR41, UR24, URZ ;  /* 0x00000018290a7290 */ /* 0x000fc8000ff1e1ff */
[----:B------:R-:W-:-:S04]  /*34d0*/  UIADD3.X UR9, UPT, UPT, ~UR40, UR17, URZ, UP0, !UPT ;  /* 0x0000001128097290 */ /* 0x000fc800087fe5ff */
[----:B-1----:R-:W-:Y:S02]  /*34e0*/  USHF.R.U32.HI UR4, URZ, UR8, UR9 ;  /* 0x00000008ff047299 */ /* 0x002fe40008011609 */
[----:B------:R-:W-:Y:S01]  /*34f0*/  USHF.R.U64 UR8, UR10, UR8, UR9 ;  /* 0x000000080a087299 */ /* 0x000fe20008001209 */
[----:B--2---:R-:W-:Y:S01]  /*3500*/  SHF.R.U64 R2, R12, UR7, R13 ;  /* 0x000000070c027c19 */ /* 0x004fe2000800120d */
[----:B------:R-:W-:Y:S02]  /*3510*/  USHF.R.U32.HI UR11, URZ, UR7, UR4 ;  /* 0x00000007ff0b7299 */ /* 0x000fe40008011604 */
[----:B------:R-:W-:Y:S02]  /*3520*/  USHF.R.U32.HI UR5, URZ, UR7, UR5 ;  /* 0x00000007ff057299 */ /* 0x000fe40008011605 */
[----:B---3--:R-:W-:Y:S02]  /*3530*/  USHF.R.U32.HI UR9, URZ, UR6, UR11 ;  /* 0x00000006ff097299 */ /* 0x008fe4000801160b */
[----:B------:R-:W-:Y:S01]  /*3540*/  USHF.R.U64 UR7, UR8, UR7, UR4 ;  /* 0x0000000708077299 */ /* 0x000fe20008001204 */
[----:B------:R-:W-:Y:S01]  /*3550*/  R2UR UR4, R2 ;  /* 0x00000000020472ca */ /* 0x000fe200000e0000 */
[----:B------:R-:W-:-:S02]  /*3560*/  ULOP3.LUT UR10, UR9, UR5, URZ, 0xfc, !UPT ;  /* 0x00000005090a7292 */ /* 0x000fc4000f8efcff */
[----:B------:R-:W-:Y:S02]  /*3570*/  USHF.R.U64 UR6, UR7, UR6, UR11 ;  /* 0x0000000607067299 */ /* 0x000fe4000800120b */
[----:B------:R-:W-:-:S09]  /*3580*/  UISETP.NE.U32.AND UP0, UPT, UR10, URZ, UPT ;  /* 0x000000ff0a00728c */ /* 0x000fd2000bf05070 */
[----:B------:R-:W-:Y:S05]  /*3590*/  BRA.U UP0, `(.L_x_22) ;  /* 0x0000000100607547 */ /* 0x000fea000b800000 */
[----:B------:R-:W1:Y:S01]  /*35a0*/  I2F.U32.RP R3, UR4 ;  /* 0x0000000400037d06 */ /* 0x000e620008209000 */
[----:B------:R-:W-:Y:S01]  /*35b0*/  UMOV UR10, URZ ;  /* 0x000000ff000a7c82 */ /* 0x000fe20008000000 */
[----:B------:R-:W-:-:S06]  /*35c0*/  UISETP.NE.U32.AND UP0, UPT, UR4, URZ, UPT ;  /* 0x000000ff0400728c */ /* 0x000fcc000bf05070 */
[----:B-1----:R-:W1:Y:S02]  /*35d0*/  MUFU.RCP R2, R3 ;  /* 0x0000000300027308 */ /* 0x002e640000001000 */
[----:B-1----:R-:W-:-:S06]  /*35e0*/  IADD3 R2, PT, PT, R2, 0xffffffe, RZ ;  /* 0x0ffffffe02027810 */ /* 0x002fcc0007ffe0ff */
[----:B------:R-:W1:Y:S02]  /*35f0*/  F2I.FTZ.U32.TRUNC.NTZ R2, R2 ;  /* 0x0000000200027305 */ /* 0x000e64000021f000 */
[----:B-1----:R-:W-:-:S13]  /*3600*/  R2UR UR11, R2 ;  /* 0x00000000020b72ca */ /* 0x002fda00000e0000 */
[----:B------:R-:W-:-:S04]  /*3610*/  UIADD3 UR5, UPT, UPT, URZ, -UR11, URZ ;  /* 0x8000000bff057290 */ /* 0x000fc8000fffe0ff */
[----:B------:R-:W-:-:S04]  /*3620*/  UIMAD UR5, UR5, UR4, URZ ;  /* 0x00000004050572a4 */ /* 0x000fc8000f8e02ff */
[----:B------:R-:W-:-:S07]  /*3630*/  UIMAD.WIDE.U32 UR10, UR11, UR5, UR10 ;  /* 0x000000050b0a72a5 */ /* 0x000fce000f8e000a */
[----:B------:R-:W-:Y:S02]  /*3640*/  UMOV UR5, UR11 ;  /* 0x0000000b00057c82 */ /* 0x000fe40008000000 */
[----:B------:R-:W-:-:S07]  /*3650*/  UIMAD.WIDE.U32 UR12, UR5, UR6, URZ ;  /* 0x00000006050c72a5 */ /* 0x000fce000f8e00ff */
[----:B------:R-:W-:Y:S02]  /*3660*/  UMOV UR12, UR13 ;  /* 0x0000000d000c7c82 */ /* 0x000fe40008000000 */
[----:B------:R-:W-:-:S04]  /*3670*/  UIADD3 UR5, UPT, UPT, -UR12, URZ, URZ ;  /* 0x000000ff0c057290 */ /* 0x000fc8000fffe1ff */
[----:B------:R-:W-:-:S04]  /*3680*/  UIMAD UR5, UR4, UR5, UR6 ;  /* 0x00000005040572a4 */ /* 0x000fc8000f8e0206 */
[----:B------:R-:W-:-:S11]  /*3690*/  UISETP.GE.U32.AND UP2, UPT, UR5, UR4, UPT ;  /* 0x000000040500728c */ /* 0x000fd6000bf46070 */
[----:B------:R-:W-:Y:S02]  /*36a0*/  @UP2 UIADD3 UR5, UPT, UPT, UR5, -UR4, URZ ;  /* 0x8000000405052290 */ /* 0x000fe4000fffe0ff */
[----:B------:R-:W-:Y:S02]  /*36b0*/  @UP2 UIADD3 UR12, UPT, UPT, UR12, 0x1, URZ ;  /* 0x000000010c0c2890 */ /* 0x000fe4000fffe0ff */
[----:B------:R-:W-:-:S11]  /*36c0*/  UISETP.GE.U32.AND UP1, UPT, UR5, UR4, UPT ;  /* 0x000000040500728c */ /* 0x000fd6000bf26070 */
[----:B------:R-:W-:Y:S02]  /*36d0*/  @UP1 UIADD3 UR12, UPT, UPT, UR12, 0x1, URZ ;  /* 0x000000010c0c1890 */ /* 0x000fe4000fffe0ff */
[----:B------:R-:W-:-:S04]  /*36e0*/  @!UP0 ULOP3.LUT UR12, URZ, UR4, URZ, 0x33, !UPT ;  /* 0x00000004ff0c8292 */ /* 0x000fc8000f8e33ff */
[----:B------:R-:W-:-:S04]  /*36f0*/  UIADD3 UR11, UPT, UPT, -UR12, URZ, URZ ;  /* 0x000000ff0c0b7290 */ /* 0x000fc8000fffe1ff */
[----:B------:R-:W-:Y:S01]  /*3700*/  UIMAD UR11, UR4, UR11, UR6 ;  /* 0x0000000b040b72a4 */ /* 0x000fe2000f8e0206 */
[----:B------:R-:W-:Y:S11]  /*3710*/  BRA `(.L_x_23) ;  /* 0x0000000000107947 */ /* 0x000ff60003800000 */
.L_x_22:
[----:B------:R-:W-:Y:S02]  /*3720*/  MOV R2, 0x3740 ;  /* 0x0000374000027802 */ /* 0x000fe40000000f00 */
[----:B----45:R-:W-:Y:S05]  /*3730*/  CALL.REL.NOINC `($__internal_3_$__cuda_sm20_div_u64) ;  /* 0x000000e400b87944 */ /* 0x030fea0003c00000 */
[----:B------:R-:W-:-:S04]  /*3740*/  UIADD3 UR11, UPT, UPT, -UR12, URZ, URZ ;  /* 0x000000ff0c0b7290 */ /* 0x000fc8000fffe1ff */
[----:B------:R-:W-:-:S12]  /*3750*/  UIMAD UR11, UR4, UR11, UR6 ;  /* 0x0000000b040b72a4 */ /* 0x000fd8000f8e0206 */
.L_x_23:
[----:B------:R-:W1:Y:S01]  /*3760*/  LDCU UR4, c[0x0][0xbdc] ;  /* 0x00017b80ff0477ac */ /* 0x000e620008000800 */
[----:B------:R-:W-:Y:S01]  /*3770*/  PLOP3.LUT P0, PT, PT, PT, PT, 0x8, 0x80 ;  /* 0x000000000080781c */ /* 0x000fe20003f0e170 */
[----:B------:R-:W-:Y:S01]  /*3780*/  IMAD.MOV.U32 R23, RZ, RZ, R14 ;  /* 0x000000ffff177224 */ /* 0x000fe200078e000e */
[----:B------:R-:W-:Y:S01]  /*3790*/  LOP3.LUT R10, R10, 0xfffffffd, RZ, 0xc0, !PT ;  /* 0xfffffffd0a0a7812 */ /* 0x000fe200078ec0ff */
[----:B------:R-:W2:Y:S01]  /*37a0*/  LDCU UR6, c[0x0][0xb80] ;  /* 0x00017000ff0677ac */ /* 0x000ea20008000800 */
[----:B------:R-:W3:Y:S01]  /*37b0*/  LDCU UR5, c[0x0][0xbe0] ;  /* 0x00017c00ff0577ac */ /* 0x000ee20008000800 */
[----:B------:R-:W-:Y:S01]  /*37c0*/  UMOV UR10, 0xffffffff ;  /* 0xffffffff000a7882 */ /* 0x000fe20000000000 */
[----:B------:R-:W4:Y:S07]  /*37d0*/  LDCU UR9, c[0x0][0xb90] ;  /* 0x00017200ff0977ac */ /* 0x000f2e0008000800 */
[----:B------:R-:W-:Y:S01]  /*37e0*/  @P0 LOP3.LUT R10, R10, 0x2, RZ, 0xfc, !PT ;  /* 0x000000020a0a0812 */ /* 0x000fe200078efcff */
[----:B-1----:R-:W-:-:S02]  /*37f0*/  USHF.L.U32 UR10, UR10, UR4, URZ ;  /* 0x000000040a0a7299 */ /* 0x002fc400080006ff */
[----:B------:R-:W-:Y:S02]  /*3800*/  USHF.L.U32 UR12, UR12, UR4, URZ ;  /* 0x000000040c0c7299 */ /* 0x000fe400080006ff */
[----:B------:R-:W-:Y:S02]  /*3810*/  ULOP3.LUT UR10, URZ, UR10, URZ, 0x33, !UPT ;  /* 0x0000000aff0a7292 */ /* 0x000fe4000f8e33ff */
[----:B--2---:R-:W-:Y:S02]  /*3820*/  UIADD3 UR4, UPT, UPT, UR6, -0x1, URZ ;  /* 0xffffffff06047890 */ /* 0x004fe4000fffe0ff */
[----:B------:R-:W-:Y:S02]  /*3830*/  ULOP3.LUT UR10, UR7, UR10, URZ, 0xc0, !UPT ;  /* 0x0000000a070a7292 */ /* 0x000fe4000f8ec0ff */
[----:B------:R-:W-:Y:S02]  /*3840*/  ULOP3.LUT UR4, UR4, UR8, URZ, 0xc0, !UPT ;  /* 0x0000000804047292 */ /* 0x000fe4000f8ec0ff */
[----:B------:R-:W-:-:S02]  /*3850*/  UIADD3 UR10, UPT, UPT, UR10, UR12, URZ ;  /* 0x0000000c0a0a7290 */ /* 0x000fc4000fffe0ff */
[----:B---3--:R-:W-:Y:S02]  /*3860*/  UISETP.NE.AND UP0, UPT, UR5, 0x1, UPT ;  /* 0x000000010500788c */ /* 0x008fe4000bf05270 */
[----:B------:R-:W-:Y:S02]  /*3870*/  UIMAD UR4, UR11, UR6, UR4 ;  /* 0x000000060b0472a4 */ /* 0x000fe4000f8e0204 */
[----:B----4-:R-:W-:-:S04]  /*3880*/  UIMAD UR9, UR10, UR9, UR32 ;  /* 0x000000090a0972a4 */ /* 0x010fc8000f8e0220 */
[----:B------:R-:W-:Y:S02]  /*3890*/  USEL UR18, UR9, UR4, !UP0 ;  /* 0x0000000409127287 */ /* 0x000fe4000c000000 */
[----:B------:R-:W-:-:S12]  /*38a0*/  USEL UR19, UR4, UR9, !UP0 ;  /* 0x0000000904137287 */ /* 0x000fd8000c000000 */
.L_x_14:
[----:B------:R-:W1:Y:S02]  /*38b0*/  LDCU UR4, c[0x0][0x36c] ;  /* 0x00006d80ff0477ac */ /* 0x000e640008000800 */
[----:B-1----:R-:W-:-:S09]  /*38c0*/  UISETP.EQ.U32.AND UP0, UPT, UR4, 0x1, UPT ;  /* 0x000000010400788c */ /* 0x002fd2000bf02070 */
[----:B------:R-:W-:Y:S05]  /*38d0*/  BRA.U !UP0, `(.L_x_24) ;  /* 0x00000001080c7547 */ /* 0x000fea000b800000 */
[----:B------:R-:W-:Y:S01]  /*38e0*/  UCGABAR_WAIT ;  /* 0x0000000000007dc7 */ /* 0x000fe20008000000 */
[----:B------:R-:W-:Y:S01]  /*38f0*/  CCTL.IVALL ;  /* 0x00000000ff00798f */ /* 0x000fe20002000000 */
[----:B------:R-:W-:Y:S05]  /*3900*/  BRA `(.L_x_25) ;  /* 0x0000000000047947 */ /* 0x000fea0003800000 */
.L_x_24:
[----:B------:R-:W-:Y:S06]  /*3910*/  BAR.SYNC.DEFER_BLOCKING 0x0 ;  /* 0x0000000000007b1d */ /* 0x000fec0000010000 */
.L_x_25:
[----:B------:R-:W-:-:S13]  /*3920*/  LOP3.LUT P0, RZ, R10, 0x2, RZ, 0xc0, !PT ;  /* 0x000000020aff7812 */ /* 0x000fda000780c0ff */
[----:B------:R-:W-:Y:S05]  /*3930*/  @P0 EXIT ;  /* 0x000000000000094d */ /* 0x000fea0003800000 */
[----:B------:R-:W1:Y:S01]  /*3940*/  S2UR UR5, SR_CgaCtaId ;  /* 0x00000000000579c3 */ /* 0x000e620000008800 */
[----:B------:R-:W-:-:S09]  /*3950*/  UISETP.NE.AND UP0, UPT, UR37, 0x2, UPT ;  /* 0x000000022500788c */ /* 0x000fd2000bf05270 */
[----:B------:R-:W-:Y:S05]  /*3960*/  BRA.U UP0, `(.L_x_26) ;  /* 0x00000019002c7547 */ /* 0x000fea000b800000 */
[----:B------:R-:W-:-:S04]  /*3970*/  USHF.L.U32 UR16, UR42, 0x6, URZ ;  /* 0x000000062a107899 */ /* 0x000fc800080006ff */
[----:B------:R-:W-:-:S04]  /*3980*/  ULOP3.LUT UR16, UR16, 0x40, URZ, 0xc0, !UPT ;  /* 0x0000004010107892 */ /* 0x000fc8000f8ec0ff */
[----:B----45:R-:W2:-:S00]  /*3990*/  USETMAXREG.DEALLOC.CTAPOOL 0x88 ;  /* 0x00000088000079c8 */ /* 0x030e8000080e0500 */
[----:B--2---:R-:W-:Y:S01]  /*39a0*/  ISETP.NE.AND P1, PT, R7, RZ, P2 ;  /* 0x000000ff0700720c */ /* 0x004fe20001725270 */
[----:B------:R-:W-:Y:S01]  /*39b0*/  IMAD.MOV.U32 R18, RZ, RZ, 0x1 ;  /* 0x00000001ff127424 */ /* 0x000fe200078e00ff */
[----:B------:R-:W-:Y:S01]  /*39c0*/  PLOP3.LUT P4, PT, PT, PT, PT, 0x8, 0x80 ;  /* 0x000000000080781c */ /* 0x000fe20003f8e170 */
[----:B------:R-:W-:Y:S01]  /*39d0*/  IMAD.MOV.U32 R16, RZ, RZ, RZ ;  /* 0x000000ffff107224 */ /* 0x000fe200078e00ff */
[----:B------:R-:W-:Y:S01]  /*39e0*/  PRMT R17, RZ, 0x7610, R17 ;  /* 0x00007610ff117816 */ /* 0x000fe20000000011 */
[----:B------:R-:W-:Y:S01]  /*39f0*/  UMOV UR15, URZ ;  /* 0x000000ff000f7c82 */ /* 0x000fe20008000000 */
[----:B------:R-:W-:-:S09]  /*3a00*/  UMOV UR14, URZ ;  /* 0x000000ff000e7c82 */ /* 0x000fd20008000000 */
.L_x_50:
[----:B------:R-:W2:Y:S02]  /*3a10*/  LDC.64 R10, c[0x0][0x390] ;  /* 0x0000e400ff0a7b82 */ /* 0x000ea40000000a00 */
[----:B--2---:R-:W-:-:S05]  /*3a20*/  IMAD.WIDE R10, R23, 0xc, R10 ;  /* 0x0000000c170a7825 */ /* 0x004fca00078e020a */
[----:B------:R-:W2:Y:S02]  /*3a30*/  LDG.E R0, desc[UR50][R10.64+0x8] ;  /* 0x000008320a007981 */ /* 0x000ea4000c1e1900 */
[----:B--2---:R-:W-:Y:S01]  /*3a40*/  R2UR UR4, R0 ;  /* 0x00000000000472ca */ /* 0x004fe200000e0000 */
[----:B----4-:R-:W-:-:S14]  /*3a50*/  @P4 BRA `(.L_x_27) ;  /* 0x0000000400b44947 */ /* 0x010fdc0003800000 */
[----:B------:R-:W2:Y:S01]  /*3a60*/  S2R R14, SR_LANEID ;  /* 0x00000000000e7919 */ /* 0x000ea20000000000 */
[----:B------:R-:W-:Y:S02]  /*3a70*/  ELECT P0, URZ, PT ;  /* 0x0000000000ff782f */ /* 0x000fe40003800000 */
[----:B------:R-:W-:Y:S01]  /*3a80*/  MOV R0, 0x400 ;  /* 0x0000040000007802 */ /* 0x000fe20000000f00 */
[----:B------:R-:W-:Y:S01]  /*3a90*/  BSSY.RECONVERGENT B0, `(.L_x_28) ;  /* 0x000004f000007945 */ /* 0x000fe20003800200 */
[----:B------:R-:W3:Y:S01]  /*3aa0*/  S2R R3, SR_CgaCtaId ;  /* 0x0000000000037919 */ /* 0x000ee20000008800 */
[----:B------:R-:W-:Y:S01]  /*3ab0*/  LOP3.LUT R15, R17, 0xffff, RZ, 0xc0, !PT ;  /* 0x0000ffff110f7812 */ /* 0x000fe200078ec0ff */
[----:B--2---:R-:W-:Y:S01]  /*3ac0*/  IMAD.SHL.U32 R14, R14, 0x4, RZ ;  /* 0x000000040e0e7824 */ /* 0x004fe200078e00ff */
[----:B---3--:R-:W-:-:S04]  /*3ad0*/  LEA R3, R3, R0, 0x18 ;  /* 0x0000000003037211 */ /* 0x008fc800078ec0ff */
[----:B------:R-:W-:Y:S02]  /*3ae0*/  IADD3 R0, PT, PT, R14, 0x500, R3 ;  /* 0x000005000e007810 */ /* 0x000fe40007ffe003 */
[----:B------:R-:W-:Y:S05]  /*3af0*/  @!P0 BRA `(.L_x_29) ;  /* 0x0000000400208947 */ /* 0x000fea0003800000 */
[----:B------:R-:W2:Y:S01]  /*3b00*/  LDC.64 R26, c[0x0][0x830] ;  /* 0x00020c00ff1a7b82 */ /* 0x000ea20000000a00 */
[----:B------:R-:W3:Y:S04]  /*3b10*/  LDG.E R9, desc[UR50][R10.64] ;  /* 0x000000320a097981 */ /* 0x000ee8000c1e1900 */
[----:B------:R4:W5:Y:S03]  /*3b20*/  LDG.E R5, desc[UR50][R10.64+0x4] ;  /* 0x000004320a057981 */ /* 0x000966000c1e1900 */
[----:B------:R-:W1:Y:S08]  /*3b30*/  LDC.64 R24, c[0x0][0x840] ;  /* 0x00021000ff187b82 */ /* 0x000e700000000a00 */
[----:B------:R-:W4:Y:S01]  /*3b40*/  LDC.64 R6, c[0x0][0x828] ;  /* 0x00020a00ff067b82 */ /* 0x000f220000000a00 */
[----:B--2---:R-:W-:-:S07]  /*3b50*/  IMAD.WIDE R26, R23, 0x8, R26 ;  /* 0x00000008171a7825 */ /* 0x004fce00078e021a */
[----:B------:R-:W2:Y:S01]  /*3b60*/  LDC.64 R2, c[0x0][0x838] ;  /* 0x00020e00ff027b82 */ /* 0x000ea20000000a00 */
[----:B------:R-:W3:Y:S01]  /*3b70*/  LDG.E.64 R26, desc[UR50][R26.64] ;  /* 0x000000321a1a7981 */ /* 0x000ee2000c1e1b00 */
[----:B-1----:R-:W-:-:S06]  /*3b80*/  IMAD.WIDE R24, R23, 0x8, R24 ;  /* 0x0000000817187825 */ /* 0x002fcc00078e0218 */
[----:B------:R-:W5:Y:S01]  /*3b90*/  LDG.E.64 R24, desc[UR50][R24.64] ;  /* 0x0000003218187981 */ /* 0x000f62000c1e1b00 */
[----:B----4-:R-:W-:-:S06]  /*3ba0*/  IMAD.WIDE R30, R23, 0x8, R6 ;  /* 0x00000008171e7825 */ /* 0x010fcc00078e0206 */
[----:B------:R-:W4:Y:S01]  /*3bb0*/  LDG.E.64 R30, desc[UR50][R30.64] ;  /* 0x000000321e1e7981 */ /* 0x000f22000c1e1b00 */
[----:B--2---:R-:W-:-:S06]  /*3bc0*/  IMAD.WIDE R28, R23, 0x8, R2 ;  /* 0x00000008171c7825 */ /* 0x004fcc00078e0202 */
[----:B------:R-:W2:Y:S01]  /*3bd0*/  LDG.E.64 R28, desc[UR50][R28.64] ;  /* 0x000000321c1c7981 */ /* 0x000ea2000c1e1b00 */
[----:B------:R-:W1:Y:S01]  /*3be0*/  S2UR UR5, SR_CgaCtaId ;  /* 0x00000000000579c3 */ /* 0x000e620000008800 */
[----:B------:R-:W-:Y:S02]  /*3bf0*/  UMOV UR6, 0x400 ;  /* 0x0000040000067882 */ /* 0x000fe40000000000 */
[----:B-1----:R-:W-:-:S09]  /*3c00*/  ULEA UR5, UR5, UR6, 0x18 ;  /* 0x0000000605057291 */ /* 0x002fd2000f8ec0ff */
[----:B------:R-:W1:Y:S04]  /*3c10*/  LDS R7, [UR5+0x51c] ;  /* 0x00051c05ff077984 */ /* 0x000e680008000800 */
[----:B------:R-:W1:Y:S01]  /*3c20*/  LDS R4, [UR5+0x59c] ;  /* 0x00059c05ff047984 */ /* 0x000e620008000800 */
[----:B------:R-:W-:Y:S02]  /*3c30*/  UIADD3 UR7, UPT, UPT, UR5, 0x500, URZ ;  /* 0x0000050005077890 */ /* 0x000fe4000fffe0ff */
[----:B------:R-:W-:-:S04]  /*3c40*/  UIADD3 UR6, UPT, UPT, UR5, 0x580, URZ ;  /* 0x0000058005067890 */ /* 0x000fc8000fffe0ff */
[----:B------:R-:W-:-:S05]  /*3c50*/  IMAD.U32 R12, RZ, RZ, UR7 ;  /* 0x00000007ff0c7e24 */ /* 0x000fca000f8e00ff */
[----:B------:R-:W-:Y:S02]  /*3c60*/  SHF.R.U64 R12, R12, 0x4, RZ ;  /* 0x000000040c0c7819 */ /* 0x000fe400000012ff */
[----:B------:R-:W-:Y:S01]  /*3c70*/  CS2R R10, SRZ ;  /* 0x00000000000a7805 */ /* 0x000fe2000001ff00 */
[----:B------:R-:W-:Y:S04]  /*3c80*/  STS [UR5+0x530], RZ ;  /* 0x000530ffff007988 */ /* 0x000fe80008000805 */
[----:B------:R-:W-:Y:S04]  /*3c90*/  STS [UR5+0x510], R12 ;  /* 0x0005100cff007988 */ /* 0x000fe80008000805 */
[----:B------:R-:W-:Y:S04]  /*3ca0*/  STS [UR5+0x514], R12 ;  /* 0x0005140cff007988 */ /* 0x000fe80008000805 */
[----:B------:R-:W-:Y:S01]  /*3cb0*/  STS [UR5+0x5b0], RZ ;  /* 0x0005b0ffff007988 */ /* 0x000fe20008000805 */
[----:B---3--:R-:W-:-:S04]  /*3cc0*/  LOP3.LUT R19, R27, 0x1fffffff, RZ, 0xc0, !PT ;  /* 0x1fffffff1b137812 */ /* 0x008fc800078ec0ff */
[----:B------:R-:W-:Y:S02]  /*3cd0*/  SHF.R.U32.HI R2, RZ, 0x4, R19 ;  /* 0x00000004ff027819 */ /* 0x000fe40000011613 */
[----:B-----5:R-:W-:-:S04]  /*3ce0*/  LOP3.LUT R20, R25, 0x1fffffff, RZ, 0xc0, !PT ;  /* 0x1fffffff19147812 */ /* 0x020fc800078ec0ff */
[----:B------:R-:W-:Y:S02]  /*3cf0*/  SHF.R.U32.HI R3, RZ, 0x4, R20 ;  /* 0x00000004ff037819 */ /* 0x000fe40000011614 */
[----:B-1----:R-:W-:Y:S02]  /*3d00*/  LOP3.LUT R2, R7, 0xf, R2, 0xb8, !PT ;  /* 0x0000000f07027812 */ /* 0x002fe400078eb802 */
[----:B------:R-:W-:-:S03]  /*3d10*/  LOP3.LUT R7, R4, 0xf, R3, 0xb8, !PT ;  /* 0x0000000f04077812 */ /* 0x000fc600078eb803 */
[----:B------:R-:W-:Y:S04]  /*3d20*/  STS [UR5+0x51c], R2 ;  /* 0x00051c02ff007988 */ /* 0x000fe80008000805 */
[----:B------:R-:W-:Y:S04]  /*3d30*/  STS [UR5+0x59c], R7 ;  /* 0x00059c07ff007988 */ /* 0x000fe80008000805 */
[----:B------:R-:W1:Y:S04]  /*3d40*/  LDS R4, [UR5+0x51c] ;  /* 0x00051c05ff047984 */ /* 0x000e680008000800 */
[----:B------:R-:W3:Y:S01]  /*3d50*/  LDS R3, [UR5+0x59c] ;  /* 0x00059c05ff037984 */ /* 0x000ee20008000800 */
[----:B-1----:R-:W-:-:S02]  /*3d60*/  LOP3.LUT R4, R4, 0xf0, RZ, 0xb8, !PT ;  /* 0x000000f004047812 */ /* 0x002fc400078eb8ff */
[----:B---3--:R-:W-:-:S03]  /*3d70*/  LOP3.LUT R6, R3, 0xf0, RZ, 0xb8, !PT ;  /* 0x000000f003067812 */ /* 0x008fc600078eb8ff */
[----:B------:R-:W-:Y:S04]  /*3d80*/  STS [UR5+0x51c], R4 ;  /* 0x00051c04ff007988 */ /* 0x000fe80008000805 */
[----:B------:R-:W-:Y:S04]  /*3d90*/  STS [UR5+0x59c], R6 ;  /* 0x00059c06ff007988 */ /* 0x000fe80008000805 */
[----:B------:R-:W1:Y:S04]  /*3da0*/  LDS R13, [UR5+0x51c] ;  /* 0x00051c05ff0d7984 */ /* 0x000e680008000800 */
[----:B------:R-:W3:Y:S01]  /*3db0*/  LDS R3, [UR5+0x59c] ;  /* 0x00059c05ff037984 */ /* 0x000ee20008000800 */
[----:B------:R-:W-:-:S05]  /*3dc0*/  IMAD.U32 R2, RZ, RZ, UR6 ;  /* 0x00000006ff027e24 */ /* 0x000fca000f8e00ff */
[----:B------:R-:W-:Y:S02]  /*3dd0*/  SHF.R.U64 R2, R2, 0x4, RZ ;  /* 0x0000000402027819 */ /* 0x000fe400000012ff */
[----:B-1----:R-:W-:Y:S02]  /*3de0*/  LOP3.LUT R13, R13, 0xf00, RZ, 0xb8, !PT ;  /* 0x00000f000d0d7812 */ /* 0x002fe400078eb8ff */
[----:B---3--:R-:W-:-:S03]  /*3df0*/  LOP3.LUT R3, R3, 0xf00, RZ, 0xb8, !PT ;  /* 0x00000f0003037812 */ /* 0x008fc600078eb8ff */
[----:B------:R-:W-:Y:S04]  /*3e00*/  STS.64 [UR5+0x518], R12 ;  /* 0x0005180cff007988 */ /* 0x000fe80008000a05 */
[----:B------:R-:W-:Y:S04]  /*3e10*/  STS.64 [UR5+0x598], R2 ;  /* 0x00059802ff007988 */ /* 0x000fe80008000a05 */
[----:B------:R-:W1:Y:S04]  /*3e20*/  LDS R22, [UR5+0x51c] ;  /* 0x00051c05ff167984 */ /* 0x000e680008000800 */
[----:B------:R-:W3:Y:S01]  /*3e30*/  LDS R21, [UR5+0x59c] ;  /* 0x00059c05ff157984 */ /* 0x000ee20008000800 */
[----:B------:R-:W-:Y:S01]  /*3e40*/  UIADD3 UR6, UPT, UPT, UR4, -0x1, URZ ;  /* 0xffffffff04067890 */ /* 0x000fe2000fffe0ff */
[----:B------:R-:W-:Y:S01]  /*3e50*/  CS2R R6, SRZ ;  /* 0x0000000000067805 */ /* 0x000fe2000001ff00 */
[----:B------:R-:W-:-:S04]  /*3e60*/  VIADD R9, R9, 0xffffffff ;  /* 0xffffffff09097836 */ /* 0x000fc80000000000 */
[----:B------:R-:W-:Y:S01]  /*3e70*/  IMAD.U32 R8, RZ, RZ, UR6 ;  /* 0x00000006ff087e24 */ /* 0x000fe2000f8e00ff */
[----:B------:R-:W-:Y:S01]  /*3e80*/  SHF.R.U64 R19, R26, 0x4, R19 ;  /* 0x000000041a137819 */ /* 0x000fe20000001213 */
[----:B------:R-:W-:Y:S01]  /*3e90*/  VIADD R5, R5, 0xffffffff ;  /* 0xffffffff05057836 */ /* 0x000fe20000000000 */
[----:B------:R-:W-:Y:S01]  /*3ea0*/  SHF.R.U64 R20, R24, 0x4, R20 ;  /* 0x0000000418147819 */ /* 0x000fe20000001214 */
[----:B------:R-:W-:Y:S01]  /*3eb0*/  IMAD.MOV.U32 R4, RZ, RZ, R8 ;  /* 0x000000ffff047224 */ /* 0x000fe200078e0008 */
[----:B------:R1:W-:Y:S04]  /*3ec0*/  STS [UR5+0x590], R2 ;  /* 0x00059002ff007988 */ /* 0x0003e80008000805 */
[----:B------:R2:W-:Y:S04]  /*3ed0*/  STS [UR5+0x594], R2 ;  /* 0x00059402ff007988 */ /* 0x0005e80008000805 */
[----:B------:R2:W-:Y:S04]  /*3ee0*/  STS.128 [UR5+0x520], R8 ;  /* 0x00052008ff007988 */ /* 0x0005e80008000c05 */
[----:B------:R2:W-:Y:S04]  /*3ef0*/  STS.128 [UR5+0x5a0], R4 ;  /* 0x0005a004ff007988 */ /* 0x0005e80008000c05 */
[----:B------:R2:W-:Y:S01]  /*3f00*/  STS [UR5+0x50c], R19 ;  /* 0x00050c13ff007988 */ /* 0x0005e20008000805 */
[----:B-1----:R-:W-:-:S02]  /*3f10*/  LOP3.LUT R22, R22, 0xf000, RZ, 0xb8, !PT ;  /* 0x0000f00016167812 */ /* 0x002fc400078eb8ff */
[----:B---3--:R-:W-:Y:S01]  /*3f20*/  LOP3.LUT R21, R21, 0xf000, RZ, 0xb8, !PT ;  /* 0x0000f00015157812 */ /* 0x008fe200078eb8ff */
[----:B----4-:R3:W-:Y:S04]  /*3f30*/  STS.64 [UR5+0x500], R30 ;  /* 0x0005001eff007988 */ /* 0x0107e80008000a05 */
[----:B--2---:R3:W-:Y:S04]  /*3f40*/  STS.64 [UR5+0x580], R28 ;  /* 0x0005801cff007988 */ /* 0x0047e80008000a05 */
[----:B------:R3:W-:Y:S04]  /*3f50*/  STS [UR5+0x58c], R20 ;  /* 0x00058c14ff007988 */ /* 0x0007e80008000805 */
[----:B------:R3:W-:Y:S04]  /*3f60*/  STS [UR5+0x51c], R22 ;  /* 0x00051c16ff007988 */ /* 0x0007e80008000805 */
[----:B------:R3:W-:Y:S02]  /*3f70*/  STS [UR5+0x59c], R21 ;  /* 0x00059c15ff007988 */ /* 0x0007e40008000805 */
.L_x_29:
[----:B-1----:R-:W-:Y:S05]  /*3f80*/  BSYNC.RECONVERGENT B0 ;  /* 0x0000000000007941 */ /* 0x002fea0003800200 */
.L_x_28:
[----:B------:R-:W-:Y:S01]  /*3f90*/  NOP ;  /* 0x0000000000007918 */ /* 0x000fe20000000000 */
[----:B------:R1:W2:Y:S01]  /*3fa0*/  LDS R2, [R0] ;  /* 0x0000000000027984 */ /* 0x0002a20000000800 */
[----:B------:R-:W-:Y:S01]  /*3fb0*/  IMAD R15, R15, 0xba2f, RZ ;  /* 0x0000ba2f0f0f7824 */ /* 0x000fe200078e02ff */
[----:B------:R-:W-:Y:S01]  /*3fc0*/  ELECT P0, URZ, PT ;  /* 0x0000000000ff782f */ /* 0x000fe20003800000 */
[----:B------:R-:W-:Y:S01]  /*3fd0*/  BSSY.RECONVERGENT B0, `(.L_x_30) ;  /* 0x000000b000007945 */ /* 0x000fe20003800200 */
[----:B------:R1:W4:Y:S02]  /*3fe0*/  LDS R3, [R0+0x80] ;  /* 0x0000800000037984 */ /* 0x0003240000000800 */
[----:B------:R-:W-:-:S04]  /*3ff0*/  SHF.R.U32.HI R4, RZ, 0x14, R15 ;  /* 0x00000014ff047819 */ /* 0x000fc8000001160f */
[----:B------:R-:W-:-:S05]  /*4000*/  PRMT R4, R4, 0x9910, RZ ;  /* 0x0000991004047816 */ /* 0x000fca00000000ff */
[----:B------:R-:W-:-:S04]  /*4010*/  IMAD R4, R4, 0x16, RZ ;  /* 0x0000001604047824 */ /* 0x000fc800078e02ff */
[----:B------:R-:W-:-:S05]  /*4020*/  IMAD.MOV R4, RZ, RZ, -R4 ;  /* 0x000000ffff047224 */ /* 0x000fca00078e0a04 */
[----:B------:R-:W-:-:S05]  /*4030*/  PRMT R4, R4, 0x7710, RZ ;  /* 0x0000771004047816 */ /* 0x000fca00000000ff */
[----:B------:R-:W-:Y:S01]  /*4040*/  IMAD.IADD R4, R4, 0x1, R17 ;  /* 0x0000000104047824 */ /* 0x000fe200078e0211 */
[----:B-1----:R-:W-:Y:S05]  /*4050*/  @!P0 BRA `(.L_x_31) ;  /* 0x0000000000088947 */ /* 0x002fea0003800000 */
[----:B------:R0:W-:Y:S01]  /*4060*/  UTMACMDFLUSH ;  /* 0x00000000000079b7 */ /* 0x0001e20000000000 */
[----:B------:R-:W-:-:S04]  /*4070*/  DEPBAR.LE SB0, 0x0 ;  /* 0x000080000000791a */ /* 0x000fc80000000000 */
.L_x_31:
[----:B------:R-:W-:Y:S05]  /*4080*/  BSYNC.RECONVERGENT B0 ;  /* 0x0000000000007941 */ /* 0x000fea0003800200 */
.L_x_30:
[----:B------:R-:W-:-:S13]  /*4090*/  R2UR UR5, R4 ;  /* 0x00000000040572ca */ /* 0x000fda00000e0000 */
[----:B------:R-:W-:-:S04]  /*40a0*/  ULOP3.LUT UR5, UR5, 0xffff, URZ, 0xc0, !UPT ;  /* 0x0000ffff05057892 */ /* 0x000fc8000f8ec0ff */
[----:B------:R-:W-:Y:S02]  /*40b0*/  UIMAD.WIDE.U32 UR6, UR5, 0x80, UR38 ;  /* 0x00000080050678a5 */ /* 0x000fe4000f8e0026 */
[----:B------:R-:W-:-:S04]  /*40c0*/  UIMAD.WIDE.U32 UR8, UR5, 0x80, UR34 ;  /* 0x00000080050878a5 */ /* 0x000fc8000f8e0022 */
[C---:B------:R-:W-:Y:S02]  /*40d0*/  IADD3 R4, P3, PT, R14.reuse, UR6, RZ ;  /* 0x000000060e047c10 */ /* 0x040fe4000ff7e0ff */
[----:B------:R-:W-:-:S03]  /*40e0*/  IADD3 R14, P0, PT, R14, UR8, RZ ;  /* 0x000000080e0e7c10 */ /* 0x000fc6000ff1e0ff */
[----:B------:R-:W-:Y:S02]  /*40f0*/  IMAD.X R5, RZ, RZ, UR7, P3 ;  /* 0x00000007ff057e24 */ /* 0x000fe400098e06ff */
[----:B------:R-:W-:-:S03]  /*4100*/  IMAD.X R15, RZ, RZ, UR9, P0 ;  /* 0x00000009ff0f7e24 */ /* 0x000fc600080e06ff */
[----:B--2---:R2:W5:Y:S04]  /*4110*/  ATOMG.E.EXCH.STRONG.GPU PT, RZ, [R4], R2 ;  /* 0x0000000204ff73a8 */ /* 0x00456800041ee100 */
[----:B----4-:R2:W5:Y:S02]  /*4120*/  ATOMG.E.EXCH.STRONG.GPU PT, RZ, [R14], R3 ;  /* 0x000000030eff73a8 */ /* 0x01056400041ee100 */
.L_x_27:
[----:B------:R-:W-:Y:S01]  /*4130*/  LOP3.LUT R0, R17, 0xffff, RZ, 0xc0, !PT ;  /* 0x0000ffff11007812 */ /* 0x000fe200078ec0ff */
[----:B------:R-:W4:Y:S01]  /*4140*/  S2UR UR13, SR_CgaCtaId ;  /* 0x00000000000d79c3 */ /* 0x000f220000008800 */
[----:B------:R-:W-:-:S03]  /*4150*/  UMOV UR12, 0x400 ;  /* 0x00000400000c7882 */ /* 0x000fc60000000000 */
[----:B------:R-:W-:-:S05]  /*4160*/  IMAD R0, R0, 0xba2f, RZ ;  /* 0x0000ba2f00007824 */ /* 0x000fca00078e02ff */
[----:B------:R-:W-:-:S04]  /*4170*/  SHF.R.U32.HI R0, RZ, 0x14, R0 ;  /* 0x00000014ff007819 */ /* 0x000fc80000011600 */
[----:B------:R-:W-:-:S05]  /*4180*/  PRMT R0, R0, 0x9910, RZ ;  /* 0x0000991000007816 */ /* 0x000fca00000000ff */
[----:B------:R-:W-:-:S04]  /*4190*/  IMAD R0, R0, 0x16, RZ ;  /* 0x0000001600007824 */ /* 0x000fc800078e02ff */
[----:B------:R-:W-:Y:S01]  /*41a0*/  IMAD.MOV R0, RZ, RZ, -R0 ;  /* 0x000000ffff007224 */ /* 0x000fe200078e0a00 */
[----:B----4-:R-:W-:-:S04]  /*41b0*/  ULEA UR12, UR13, UR12, 0x18 ;  /* 0x0000000c0d0c7291 */ /* 0x010fc8000f8ec0ff */
[----:B------:R-:W-:Y:S01]  /*41c0*/  PRMT R0, R0, 0x7710, RZ ;  /* 0x0000771000007816 */ /* 0x000fe200000000ff */
[----:B-1----:R-:W-:-:S04]  /*41d0*/  ULEA UR5, UR14, UR12, 0x3 ;  /* 0x0000000c0e057291 */ /* 0x002fc8000f8e18ff */
[----:B------:R-:W-:-:S05]  /*41e0*/  IMAD.IADD R0, R0, 0x1, R17 ;  /* 0x0000000100007824 */ /* 0x000fca00078e0211 */
[----:B------:R-:W-:Y:S02]  /*41f0*/  R2UR UR20, R0 ;  /* 0x00000000001472ca */ /* 0x000fe400000e0000 */
[----:B------:R-:W-:-:S11]  /*4200*/  SHF.L.U32 R0, R18, 0x1f, RZ ;  /* 0x0000001f12007819 */ /* 0x000fd600000006ff */
[----:B------:R-:W-:-:S04]  /*4210*/  ULOP3.LUT UR20, UR20, 0xffff, URZ, 0xc0, !UPT ;  /* 0x0000ffff14147892 */ /* 0x000fc8000f8ec0ff */
[----:B------:R-:W-:Y:S02]  /*4220*/  UIMAD.WIDE.U32 UR22, UR20, 0x80, UR38 ;  /* 0x00000080141678a5 */ /* 0x000fe4000f8e0026 */
[----:B------:R-:W-:Y:S01]  /*4230*/  UIMAD.WIDE.U32 UR20, UR20, 0x80, UR34 ;  /* 0x00000080141478a5 */ /* 0x000fe2000f8e0022 */
[----:B------:R-:W-:Y:S11]  /*4240*/  @P4 BRA `(.L_x_32) ;  /* 0x00000000001c4947 */ /* 0x000ff60003800000 */
[----:B------:R-:W-:-:S04]  /*4250*/  DEPBAR {5,4,3,2,1,0} ;  /* 0x0000003f0000791a */ /* 0x000fc80000000000 */
[----:B------:R-:W1:Y:S02]  /*4260*/  CCTL.E.C.LDCU.IV.DEEP [UR22] ;  /* 0x0000000016007540 */ /* 0x000e640009c08000 */
[----:B-1----:R1:W-:Y:S01]  /*4270*/  UTMACCTL.IV [UR22] ;  /* 0x00000000160079b9 */ /* 0x0023e20008000000 */
[----:B------:R-:W-:-:S04]  /*4280*/  DEPBAR {5,4,3,2,1,0} ;  /* 0x0000003f0000791a */ /* 0x000fc80000000000 */
[----:B------:R-:W4:Y:S02]  /*4290*/  CCTL.E.C.LDCU.IV.DEEP [UR20] ;  /* 0x0000000014007540 */ /* 0x000f240009c08000 */
[----:B----4-:R1:W-:Y:S01]  /*42a0*/  UTMACCTL.IV [UR20] ;  /* 0x00000000140079b9 */ /* 0x0103e20008000000 */
[----:B------:R-:W-:Y:S01]  /*42b0*/  NOP ;  /* 0x0000000000007918 */ /* 0x000fe20000000000 */
.L_x_32:
[----:B------:R-:W-:Y:S01]  /*42c0*/  UIADD3 UR6, UPT, UPT, UR4, 0x7f, URZ ;  /* 0x0000007f04067890 */ /* 0x000fe2000fffe0ff */
[----:B-----5:R4:W1:Y:S01]  /*42d0*/  SYNCS.PHASECHK.TRANS64.TRYWAIT P0, [UR5+0x60], R0 ;  /* 0x00006000ff0075a7 */ /* 0x0208620008001105 */
[----:B------:R-:W-:Y:S02]  /*42e0*/  ULEA.HI UR11, UR18, UR18, URZ, 0x1 ;  /* 0x00000012120b7291 */ /* 0x000fe4000f8f08ff */
[----:B------:R-:W-:Y:S02]  /*42f0*/  USHF.R.S32.HI UR5, URZ, 0x1f, UR6 ;  /* 0x0000001fff057899 */ /* 0x000fe40008011406 */
[----:B------:R-:W-:Y:S02]  /*4300*/  UIADD3 UR4, UPT, UPT, UR4, 0xfe, URZ ;  /* 0x000000fe04047890 */ /* 0x000fe4000fffe0ff */
[----:B------:R-:W-:Y:S02]  /*4310*/  ULEA.HI UR5, UR5, UR6, URZ, 0x7 ;  /* 0x0000000605057291 */ /* 0x000fe4000f8f38ff */
[----:B------:R-:W-:-:S02]  /*4320*/  ULEA UR7, UR19, UR16, 0x7 ;  /* 0x0000001013077291 */ /* 0x000fc4000f8e38ff */
[----:B------:R-:W-:Y:S02]  /*4330*/  USHF.R.S32.HI UR18, URZ, 0x7, UR5 ;  /* 0x00000007ff127899 */ /* 0x000fe40008011405 */
[----:B------:R-:W-:Y:S02]  /*4340*/  USHF.L.U32 UR11, UR11, 0x6, URZ ;  /* 0x000000060b0b7899 */ /* 0x000fe400080006ff */
[----:B------:R-:W-:Y:S02]  /*4350*/  UISETP.LT.U32.AND UP0, UPT, UR18, 0xc, UPT ;  /* 0x0000000c1200788c */ /* 0x000fe4000bf01070 */
[----:B------:R-:W-:Y:S02]  /*4360*/  ULOP3.LUT UR11, UR16, 0xffffff80, UR11, 0xf8, !UPT ;  /* 0xffffff80100b7892 */ /* 0x000fe4000f8ef80b */
[----:B------:R-:W-:Y:S02]  /*4370*/  USEL UR19, UR18, 0xc, UP0 ;  /* 0x0000000c12137887 */ /* 0x000fe40008000000 */
[----:B------:R-:W-:Y:S01]  /*4380*/  UISETP.GE.U32.AND UP0, UPT, UR4, 0xff, UPT ;  /* 0x000000ff0400788c */ /* 0x000fe2000bf06070 */
[----:B------:R-:W-:-:S08]  /*4390*/  UMOV UR17, URZ ;  /* 0x000000ff00117c82 */ /* 0x000fd00008000000 */
[----:B----4-:R-:W-:Y:S05]  /*43a0*/  BRA.U !UP0, `(.L_x_33) ;  /* 0x0000000108a87547 */ /* 0x010fea000b800000 */
[----:B------:R-:W-:Y:S01]  /*43b0*/  UIADD3 UR24, UPT, UPT, -UR19, URZ, URZ ;  /* 0x000000ff13187290 */ /* 0x000fe2000fffe1ff */
[----:B------:R-:W-:Y:S01]  /*43c0*/  UMOV UR25, UR14 ;  /* 0x0000000e00197c82 */ /* 0x000fe20008000000 */
[----:B------:R-:W-:-:S10]  /*43d0*/  UMOV UR10, URZ ;  /* 0x000000ff000a7c82 */ /* 0x000fd40008000000 */
.L_x_39:
[----:B------:R-:W-:Y:S01]  /*43e0*/  UIADD3 UR24, UPT, UPT, UR24, 0x1, URZ ;  /* 0x0000000118187890 */ /* 0x000fe2000fffe0ff */
[----:B--2---:R-:W-:Y:S01]  /*43f0*/  @P2 MOV R2, 0x8000 ;  /* 0x0000800000022802 */ /* 0x004fe20000000f00 */
[----:B------:R-:W-:Y:S02]  /*4400*/  ULEA UR9, UR25, UR12, 0x3 ;  /* 0x0000000c19097291 */ /* 0x000fe4000f8e18ff */
[----:B------:R-:W-:Y:S01]  /*4410*/  UISETP.NE.AND UP0, UPT, UR24, URZ, UPT ;  /* 0x000000ff1800728c */ /* 0x000fe2000bf05270 */
[----:B-1--4-:R-:W-:Y:S10]  /*4420*/  @P0 BRA `(.L_x_34) ;  /* 0x00000000000c0947 */ /* 0x012ff40003800000 */
[----:B------:R-:W-:-:S04]  /*4430*/  SHF.L.U32 R3, R18, 0x1f, RZ ;  /* 0x0000001f12037819 */ /* 0x000fc800000006ff */
[----:B------:R-:W1:Y:S02]  /*4440*/  SYNCS.PHASECHK.TRANS64.TRYWAIT P0, [UR9+0x60], R3 ;  /* 0x00006003ff0075a7 */ /* 0x000e640008001109 */
[----:B-1----:R-:W-:Y:S05]  /*4450*/  @!P0 BRA `(.L_x_35) ;  /* 0x000000c8002c8947 */ /* 0x002fea0003800000 */
.L_x_34:
[----:B------:R2:W-:Y:S01]  /*4460*/  @P2 SYNCS.ARRIVE.TRANS64 RZ, [UR9], R2 ;  /* 0x00000002ffff29a7 */ /* 0x0005e20008000009 */
[----:B------:R-:W-:-:S04]  /*4470*/  ULOP3.LUT UR4, UR29, 0x2, URZ, 0xfc, !UPT ;  /* 0x000000021d047892 */ /* 0x000fc8000f8efcff */
[----:B------:R-:W-:-:S09]  /*4480*/  UISETP.NE.AND UP1, UPT, UR4, 0x2, UPT ;  /* 0x000000020400788c */ /* 0x000fd2000bf25270 */
[----:B------:R-:W-:Y:S05]  /*4490*/  BRA.U UP1, `(.L_x_36) ;  /* 0x0000000101047547 */ /* 0x000fea000b800000 */
[----:B------:R-:W-:Y:S05]  /*44a0*/  BPT.TRAP 0x1 ;  /* 0x000000040000795c */ /* 0x000fea0000300000 */
.L_x_36:
[----:B------:R-:W-:Y:S04]  /*44b0*/  BSSY.RECONVERGENT B0, `(.L_x_37) ;  /* 0x0000003000007945 */ /* 0x000fe80003800200 */
[----:B------:R-:W-:Y:S05]  /*44c0*/  @!P1 BRA `(.L_x_38) ;  /* 0x0000000000049947 */ /* 0x000fea0003800000 */
[----:B------:R-:W-:Y:S05]  /*44d0*/  BPT.TRAP 0x1 ;  /* 0x000000040000795c */ /* 0x000fea0000300000 */
.L_x_38:
[----:B------:R-:W-:Y:S05]  /*44e0*/  BSYNC.RECONVERGENT B0 ;  /* 0x0000000000007941 */ /* 0x000fea0003800200 */
.L_x_37:
[----:B------:R-:W-:Y:S02]  /*44f0*/  UIADD3 UR14, UPT, UPT, UR25, 0x1, URZ ;  /* 0x00000001190e7890 */ /* 0x000fe4000fffe0ff */
[----:B------:R-:W-:Y:S02]  /*4500*/  ULOP3.LUT UR9, UR9, 0xfefffff8, URZ, 0xc0, !UPT ;  /* 0xfefffff809097892 */ /* 0x000fe4000f8ec0ff */
[----:B------:R-:W-:Y:S01]  /*4510*/  UISETP.NE.AND UP1, UPT, UR14, 0xc, UPT ;  /* 0x0000000c0e00788c */ /* 0x000fe2000bf25270 */
[----:B------:R-:W-:Y:S01]  /*4520*/  UMOV UR26, 0x0 ;  /* 0x00000000001a7882 */ /* 0x000fe20000000000 */
[----:B------:R-:W-:Y:S02]  /*4530*/  UMOV UR27, 0x10000000 ;  /* 0x10000000001b7882 */ /* 0x000fe40000000000 */
[----:B------:R-:W-:Y:S02]  /*4540*/  USEL UR5, URZ, 0x1, UP1 ;  /* 0x00000001ff057887 */ /* 0x000fe40008800000 */
[----:B------:R-:W-:Y:S01]  /*4550*/  USEL UR14, UR14, URZ, UP1 ;  /* 0x000000ff0e0e7287 */ /* 0x000fe20008800000 */
[----:B------:R-:W-:Y:S01]  /*4560*/  UMOV UR6, UR10 ;  /* 0x0000000a00067c82 */ /* 0x000fe20008000000 */
[----:B------:R-:W-:-:S02]  /*4570*/  UMOV UR17, UR19 ;  /* 0x0000001300117c82 */ /* 0x000fc40008000000 */
[----:B------:R-:W-:Y:S01]  /*4580*/  ULEA UR4, UR14, UR12, 0x3 ;  /* 0x0000000c0e047291 */ /* 0x000fe2000f8e18ff */
[----:B------:R-:W-:Y:S01]  /*4590*/  LOP3.LUT R18, R18, UR5, RZ, 0x3c, !PT ;  /* 0x0000000512127c12 */ /* 0x000fe2000f8e3cff */
[----:B------:R-:W-:-:S03]  /*45a0*/  UMOV UR5, UR9 ;  /* 0x0000000900057c82 */ /* 0x000fc60008000000 */
[----:B-1----:R-:W-:-:S04]  /*45b0*/  SHF.L.U32 R0, R18, 0x1f, RZ ;  /* 0x0000001f12007819 */ /* 0x002fc800000006ff */
[----:B------:R4:W1:Y:S01]  /*45c0*/  SYNCS.PHASECHK.TRANS64.TRYWAIT P0, [UR4+0x60], R0 ;  /* 0x00006000ff0075a7 */ /* 0x0008620008001104 */
[----:B------:R-:W-:-:S03]  /*45d0*/  ULEA UR4, UR25, UR12, 0xd ;  /* 0x0000000c19047291 */ /* 0x000fc6000f8e68ff */
[----:B------:R-:W-:Y:S01]  /*45e0*/  UMOV UR25, UR14 ;  /* 0x0000000e00197c82 */ /* 0x000fe20008000000 */
[----:B------:R-:W-:Y:S02]  /*45f0*/  UIADD3 UR8, UPT, UPT, UR4, 0x5400, URZ ;  /* 0x0000540004087890 */ /* 0x000fe4000fffe0ff */
[----:B------:R-:W-:-:S07]  /*4600*/  UIADD3 UR4, UPT, UPT, UR4, 0x1d400, URZ ;  /* 0x0001d40004047890 */ /* 0x000fce000fffe0ff */
[----:B------:R5:W-:Y:S02]  /*4610*/  UTMALDG.2D.2CTA [UR8], [UR22], desc[UR26] ;  /* 0x00001a08160075b4 */ /* 0x000be40008209000 */
[----:B------:R4:W-:Y:S01]  /*4620*/  UTMALDG.2D.2CTA [UR4], [UR20], desc[UR26] ;  /* 0x00001a04140075b4 */ /* 0x0009e20008209000 */
[----:B-----5:R-:W-:Y:S01]  /*4630*/  UIADD3 UR10, UPT, UPT, UR10, 0x80, URZ ;  /* 0x000000800a0a7890 */ /* 0x020fe2000fffe0ff */
[----:B------:R-:W-:Y:S11]  /*4640*/  BRA.U UP0, `(.L_x_39) ;  /* 0xfffffffd00647547 */ /* 0x000ff6000b83ffff */
.L_x_33:
[----:B----4-:R-:W-:Y:S01]  /*4650*/  ULEA UR4, UR14, UR12, 0x3 ;  /* 0x0000000c0e047291 */ /* 0x010fe2000f8e18ff */
[----:B------:R-:W-:Y:S01]  /*4660*/  SHF.L.U32 R0, R18, 0x1f, RZ ;  /* 0x0000001f12007819 */ /* 0x000fe200000006ff */
[----:B------:R-:W-:Y:S01]  /*4670*/  @!P4 SYNCS.ARRIVE.TRANS64.A1T0 RZ, [UR12+0x108], RZ ;  /* 0x000108ffffffc9a7 */ /* 0x000fe2000810000c */
[----:B------:R-:W-:-:S06]  /*4680*/  UISETP.GT.AND UP0, UPT, UR18, UR19, UPT ;  /* 0x000000131200728c */ /* 0x000fcc000bf04270 */
[----:B-1----:R1:W4:Y:S03]  /*4690*/  SYNCS.PHASECHK.TRANS64.TRYWAIT P0, [UR4+0x60], R0 ;  /* 0x00006000ff0075a7 */ /* 0x0023260008001104 */
[----:B------:R-:W-:Y:S05]  /*46a0*/  BRA.U !UP0, `(.L_x_40) ;  /* 0x0000000108a07547 */ /* 0x000fea000b800000 */
[----:B------:R-:W-:-:S03]  /*46b0*/  UIADD3 UR18, UPT, UPT, -UR19, UR17, UR18 ;  /* 0x0000001113127290 */ /* 0x000fc6000fffe112 */
[----:B------:R-:W-:-:S09]  /*46c0*/  UMOV UR19, UR14 ;  /* 0x0000000e00137c82 */ /* 0x000fd20008000000 */
.L_x_46:
[----:B-1----:R-:W-:Y:S01]  /*46d0*/  ULEA UR9, UR19, UR12, 0x3 ;  /* 0x0000000c13097291 */ /* 0x002fe2000f8e18ff */
[----:B--2---:R-:W-:Y:S01]  /*46e0*/  @P2 MOV R2, 0x8000 ;  /* 0x0000800000022802 */ /* 0x004fe20000000f00 */
[----:B----4-:R-:W-:Y:S10]  /*46f0*/  @P0 BRA `(.L_x_41) ;  /* 0x00000000000c0947 */ /* 0x010ff40003800000 */
[----:B------:R-:W-:-:S04]  /*4700*/  SHF.L.U32 R3, R18, 0x1f, RZ ;  /* 0x0000001f12037819 */ /* 0x000fc800000006ff */
[----:B------:R-:W2:Y:S02]  /*4710*/  SYNCS.PHASECHK.TRANS64.TRYWAIT P0, [UR9+0x60], R3 ;  /* 0x00006003ff0075a7 */ /* 0x000ea40008001109 */
[----:B--2---:R-:W-:Y:S05]  /*4720*/  @!P0 BRA `(.L_x_42) ;  /* 0x000000c400908947 */ /* 0x004fea0003800000 */
.L_x_41:
[----:B------:R2:W-:Y:S01]  /*4730*/  @P2 SYNCS.ARRIVE.TRANS64 RZ, [UR9], R2 ;  /* 0x00000002ffff29a7 */ /* 0x0005e20008000009 */
[----:B------:R-:W-:-:S04]  /*4740*/  ULOP3.LUT UR4, UR29, 0x2, URZ, 0xfc, !UPT ;  /* 0x000000021d047892 */ /* 0x000fc8000f8efcff */
[----:B------:R-:W-:-:S09]  /*4750*/  UISETP.NE.AND UP0, UPT, UR4, 0x2, UPT ;  /* 0x000000020400788c */ /* 0x000fd2000bf05270 */
[----:B------:R-:W-:Y:S05]  /*4760*/  BRA.U UP0, `(.L_x_43) ;  /* 0x0000000100047547 */ /* 0x000fea000b800000 */
[----:B------:R-:W-:Y:S05]  /*4770*/  BPT.TRAP 0x1 ;  /* 0x000000040000795c */ /* 0x000fea0000300000 */
.L_x_43:
[----:B------:R-:W-:Y:S04]  /*4780*/  BSSY.RECONVERGENT B0, `(.L_x_44) ;  /* 0x0000003000007945 */ /* 0x000fe80003800200 */
[----:B------:R-:W-:Y:S05]  /*4790*/  @!P1 BRA `(.L_x_45) ;  /* 0x0000000000049947 */ /* 0x000fea0003800000 */
[----:B------:R-:W-:Y:S05]  /*47a0*/  BPT.TRAP 0x1 ;  /* 0x000000040000795c */ /* 0x000fea0000300000 */
.L_x_45:
[----:B------:R-:W-:Y:S05]  /*47b0*/  BSYNC.RECONVERGENT B0 ;  /* 0x0000000000007941 */ /* 0x000fea0003800200 */
.L_x_44:
[----:B------:R-:W-:Y:S02]  /*47c0*/  UIADD3 UR14, UPT, UPT, UR19, 0x1, URZ ;  /* 0x00000001130e7890 */ /* 0x000fe4000fffe0ff */
[----:B------:R-:W-:Y:S02]  /*47d0*/  USHF.L.U32 UR10, UR17, 0x7, URZ ;  /* 0x00000007110a7899 */ /* 0x000fe400080006ff */
[----:B------:R-:W-:Y:S02]  /*47e0*/  UISETP.NE.AND UP0, UPT, UR14, 0xc, UPT ;  /* 0x0000000c0e00788c */ /* 0x000fe4000bf05270 */
[----:B------:R-:W-:Y:S02]  /*47f0*/  ULOP3.LUT UR9, UR9, 0xfefffff8, URZ, 0xc0, !UPT ;  /* 0xfefffff809097892 */ /* 0x000fe4000f8ec0ff */
[----:B------:R-:W-:Y:S02]  /*4800*/  USEL UR5, URZ, 0x1, UP0 ;  /* 0x00000001ff057887 */ /* 0x000fe40008000000 */
[----:B------:R-:W-:Y:S01]  /*4810*/  USEL UR14, UR14, URZ, UP0 ;  /* 0x000000ff0e0e7287 */ /* 0x000fe20008000000 */
[----:B------:R-:W-:Y:S01]  /*4820*/  UMOV UR24, 0x0 ;  /* 0x0000000000187882 */ /* 0x000fe20000000000 */
[----:B------:R-:W-:-:S02]  /*4830*/  UMOV UR25, 0x10000000 ;  /* 0x1000000000197882 */ /* 0x000fc40000000000 */
[----:B------:R-:W-:Y:S01]  /*4840*/  ULEA UR4, UR14, UR12, 0x3 ;  /* 0x0000000c0e047291 */ /* 0x000fe2000f8e18ff */
[----:B------:R-:W-:Y:S01]  /*4850*/  LOP3.LUT R18, R18, UR5, RZ, 0x3c, !PT ;  /* 0x0000000512127c12 */ /* 0x000fe2000f8e3cff */
[----:B------:R-:W-:Y:S01]  /*4860*/  UMOV UR5, UR9 ;  /* 0x0000000900057c82 */ /* 0x000fe20008000000 */
[----:B------:R-:W-:Y:S01]  /*4870*/  UMOV UR6, UR10 ;  /* 0x0000000a00067c82 */ /* 0x000fe20008000000 */
[----:B------:R-:W-:Y:S01]  /*4880*/  UIADD3 UR17, UPT, UPT, UR17, 0x1, URZ ;  /* 0x0000000111117890 */ /* 0x000fe2000fffe0ff */
[----:B-1----:R-:W-:-:S03]  /*4890*/  SHF.L.U32 R0, R18, 0x1f, RZ ;  /* 0x0000001f12007819 */ /* 0x002fc600000006ff */
[----:B------:R-:W-:Y:S01]  /*48a0*/  UISETP.NE.AND UP0, UPT, UR17, UR18, UPT ;  /* 0x000000121100728c */ /* 0x000fe2000bf05270 */
[----:B------:R1:W4:Y:S01]  /*48b0*/  SYNCS.PHASECHK.TRANS64.TRYWAIT P0, [UR4+0x60], R0 ;  /* 0x00006000ff0075a7 */ /* 0x0003220008001104 */
[----:B------:R-:W-:-:S03]  /*48c0*/  ULEA UR4, UR19, UR12, 0xd ;  /* 0x0000000c13047291 */ /* 0x000fc6000f8e68ff */
[----:B------:R-:W-:Y:S01]  /*48d0*/  UMOV UR19, UR14 ;  /* 0x0000000e00137c82 */ /* 0x000fe20008000000 */
[----:B------:R-:W-:Y:S02]  /*48e0*/  UIADD3 UR8, UPT, UPT, UR4, 0x5400, URZ ;  /* 0x0000540004087890 */ /* 0x000fe4000fffe0ff */
[----:B------:R-:W-:-:S07]  /*48f0*/  UIADD3 UR4, UPT, UPT, UR4, 0x1d400, URZ ;  /* 0x0001d40004047890 */ /* 0x000fce000fffe0ff */
[----:B------:R1:W-:Y:S02]  /*4900*/  UTMALDG.2D.2CTA [UR8], [UR22], desc[UR24] ;  /* 0x00001808160075b4 */ /* 0x0003e40008209000 */
[----:B------:R1:W-:Y:S01]  /*4910*/  UTMALDG.2D.2CTA [UR4], [UR20], desc[UR24] ;  /* 0x00001804140075b4 */ /* 0x0003e20008209000 */
[----:B------:R-:W-:Y:S05]  /*4920*/  BRA.U UP0, `(.L_x_46) ;  /* 0xfffffffd00687547 */ /* 0x000fea000b83ffff */
.L_x_40:
[----:B------:R-:W-:Y:S01]  /*4930*/  UISETP.NE.AND UP0, UPT, UR37, 0x8, UPT ;  /* 0x000000082500788c */ /* 0x000fe2000bf05270 */
[----:B------:R-:W-:-:S08]  /*4940*/  NOP ;  /* 0x0000000000007918 */ /* 0x000fd00000000000 */
[----:B------:R-:W-:Y:S05]  /*4950*/  BRA.U UP0, `(.L_x_47) ;  /* 0x0000000100047547 */ /* 0x000fea000b800000 */
[----:B-1----:R-:W-:Y:S05]  /*4960*/  BPT.TRAP 0x1 ;  /* 0x000000040000795c */ /* 0x002fea0000300000 */
.L_x_47:
[----:B-1----:R-:W-:Y:S01]  /*4970*/  ULEA UR4, UR15, UR12, 0x3 ;  /* 0x0000000c0f047291 */ /* 0x002fe2000f8e18ff */
[----:B--2---:R-:W-:-:S08]  /*4980*/  SHF.L.U32 R3, R16, 0x1f, RZ ;  /* 0x0000001f10037819 */ /* 0x004fd000000006ff */
[----:B----4-:R-:W1:Y:S02]  /*4990*/  SYNCS.PHASECHK.TRANS64.TRYWAIT P0, [UR4+0x1f0], R3 ;  /* 0x0001f003ff0075a7 */ /* 0x010e640008001104 */
[----:B-1----:R-:W-:Y:S05]  /*49a0*/  @!P0 BRA `(.L_x_48) ;  /* 0x000000c400088947 */ /* 0x002fea0003800000 */
.L_x_251:
[----:B------:R-:W-:-:S09]  /*49b0*/  UIMAD UR5, UR15, 0x14, UR36 ;  /* 0x000000140f0578a4 */ /* 0x000fd2000f8e0224 */
[----:B-1----:R-:W1:Y:S04]  /*49c0*/  LDS R3, [UR5] ;  /* 0x00000005ff037984 */ /* 0x002e680008000800 */
[----:B------:R-:W2:Y:S04]  /*49d0*/  LDS R2, [UR5+0x4] ;  /* 0x00000405ff027984 */ /* 0x000ea80008000800 */
[----:B------:R-:W4:Y:S04]  /*49e0*/  LDS.U16 R17, [UR5+0x12] ;  /* 0x00001205ff117984 */ /* 0x000f280008000400 */
[----:B------:R-:W3:Y:S04]  /*49f0*/  LDS R23, [UR5+0x8] ;  /* 0x00000805ff177984 */ /* 0x000ee80008000800 */
[----:B------:R-:W3:Y:S01]  /*4a00*/  LDS R0, [UR5+0xc] ;  /* 0x00000c05ff007984 */ /* 0x000ee20008000800 */
[----:B------:R-:W-:Y:S01]  /*4a10*/  @!PT LDS RZ, [RZ] ;  /* 0x00000000fffff984 */ /* 0x000fe20000000800 */
[----:B------:R-:W-:Y:S01]  /*4a20*/  @!PT LDS RZ, [RZ] ;  /* 0x00000000fffff984 */ /* 0x000fe20000000800 */
[----:B------:R-:W-:Y:S01]  /*4a30*/  @!PT LDS RZ, [RZ] ;  /* 0x00000000fffff984 */ /* 0x000fe20000000800 */
[----:B------:R-:W-:Y:S01]  /*4a40*/  @!PT LDS RZ, [RZ] ;  /* 0x00000000fffff984 */ /* 0x000fe20000000800 */
[----:B------:R5:W-:Y:S06]  /*4a50*/  MEMBAR.ALL.CTA ;  /* 0x0000000000007992 */ /* 0x000bec0000008000 */
[----:B-----5:R-:W3:Y:S01]  /*4a60*/  FENCE.VIEW.ASYNC.S ;  /* 0x00000000000073c6 */ /* 0x020ee20000000000 */
[----:B-1----:R-:W-:-:S02]  /*4a70*/  R2UR UR18, R3 ;  /* 0x00000000031272ca */ /* 0x002fc400000e0000 */
[----:B--2---:R-:W-:Y:S01]  /*4a80*/  R2UR UR19, R2 ;  /* 0x00000000021372ca */ /* 0x004fe200000e0000 */
[----:B------:R-:W-:-:S14]  /*4a90*/  BRA.U UP0, `(.L_x_49) ;  /* 0x0000000100047547 */ /* 0x000fdc000b800000 */
[----:B------:R-:W-:Y:S05]  /*4aa0*/  BPT.TRAP 0x1 ;  /* 0x000000040000795c */ /* 0x000fea0000300000 */
.L_x_49:
[----:B------:R-:W-:Y:S01]  /*4ab0*/  UIADD3 UR4, UPT, UPT, UR4, 0x230, URZ ;  /* 0x0000023004047890 */ /* 0x000fe2000fffe0ff */
[----:B---3--:R-:W-:Y:S01]  /*4ac0*/  ISETP.NE.AND P0, PT, R0, RZ, PT ;  /* 0x000000ff0000720c */ /* 0x008fe20003f05270 */
[----:B------:R-:W-:Y:S01]  /*4ad0*/  UIADD3 UR15, UPT, UPT, UR15, 0x1, URZ ;  /* 0x000000010f0f7890 */ /* 0x000fe2000fffe0ff */
[----:B------:R-:W-:Y:S01]  /*4ae0*/  PLOP3.LUT P4, PT, PT, PT, PT, 0x80, 0x8 ;  /* 0x000000000008781c */ /* 0x000fe20003f8f070 */
[----:B------:R-:W-:Y:S02]  /*4af0*/  UPRMT UR4, UR13, 0x654, UR4 ;  /* 0x000006540d047896 */ /* 0x000fe40008000004 */
[----:B------:R-:W-:-:S04]  /*4b00*/  UISETP.NE.AND UP0, UPT, UR15, 0x8, UPT ;  /* 0x000000080f00788c */ /* 0x000fc8000bf05270 */
[----:B------:R-:W-:-:S03]  /*4b10*/  USEL UR15, UR15, URZ, UP0 ;  /* 0x000000ff0f0f7287 */ /* 0x000fc60008000000 */
[----:B------:R-:W-:Y:S01]  /*4b20*/  SYNCS.ARRIVE.TRANS64.RED.A1T0 RZ, [UR4], RZ ;  /* 0x000000ffffff79a7 */ /* 0x000fe20008100404 */
[----:B------:R-:W-:-:S06]  /*4b30*/  USEL UR4, URZ, 0x1, UP0 ;  /* 0x00000001ff047887 */ /* 0x000fcc0008000000 */
[----:B------:R-:W-:Y:S01]  /*4b40*/  LOP3.LUT R16, R16, UR4, RZ, 0x3c, !PT ;  /* 0x0000000410107c12 */ /* 0x000fe2000f8e3cff */
[----:B------:R-:W-:Y:S06]  /*4b50*/  @P0 BRA `(.L_x_50) ;  /* 0xffffffec00ac0947 */ /* 0x000fec000383ffff */
[----:B------:R-:W-:Y:S01]  /*4b60*/  UIADD3 UR12, UPT, UPT, UR12, 0x60, URZ ;  /* 0x000000600c0c7890 */ /* 0x000fe2000fffe0ff */
[----:B------:R-:W-:-:S03]  /*4b70*/  SHF.L.U32 R3, R18, 0x1f, RZ ;  /* 0x0000001f12037819 */ /* 0x000fc600000006ff */
[----:B------:R-:W-:-:S09]  /*4b80*/  ULEA UR4, UR14, UR12, 0x3 ;  /* 0x0000000c0e047291 */ /* 0x000fd2000f8e18ff */
[----:B------:R-:W1:Y:S02]  /*4b90*/  SYNCS.PHASECHK.TRANS64.TRYWAIT P0, [UR4], R3 ;  /* 0x00000003ff0075a7 */ /* 0x000e640008001104 */
[----:B-1----:R-:W-:Y:S05]  /*4ba0*/  @!P0 BRA `(.L_x_51) ;  /* 0x000000c000a08947 */ /* 0x002fea0003800000 */
.L_x_253:
[----:B------:R-:W-:-:S04]  /*4bb0*/  UIADD3 UR5, UPT, UPT, UR14, 0x1, URZ ;  /* 0x000000010e057890 */ /* 0x000fc8000fffe0ff */
[----:B------:R-:W-:-:S04]  /*4bc0*/  UISETP.NE.AND UP0, UPT, UR5, 0xc, UPT ;  /* 0x0000000c0500788c */ /* 0x000fc8000bf05270 */
[----:B------:R-:W-:Y:S02]  /*4bd0*/  USEL UR6, URZ, 0x1, UP0 ;  /* 0x00000001ff067887 */ /* 0x000fe40008000000 */
[----:B------:R-:W-:-:S04]  /*4be0*/  USEL UR5, UR5, URZ, UP0 ;  /* 0x000000ff05057287 */ /* 0x000fc80008000000 */
[----:B------:R-:W-:Y:S01]  /*4bf0*/  ULEA UR4, UR5, UR12, 0x3 ;  /* 0x0000000c05047291 */ /* 0x000fe2000f8e18ff */
[----:B------:R-:W-:-:S04]  /*4c00*/  LOP3.LUT R2, R18, UR6, RZ, 0x3c, !PT ;  /* 0x0000000612027c12 */ /* 0x000fc8000f8e3cff */
[----:B-1----:R-:W-:-:S04]  /*4c10*/  SHF.L.U32 R3, R2, 0x1f, RZ ;  /* 0x0000001f02037819 */ /* 0x002fc800000006ff */
[----:B------:R-:W1:Y:S02]  /*4c20*/  SYNCS.PHASECHK.TRANS64.TRYWAIT P0, [UR4], R3 ;  /* 0x00000003ff0075a7 */ /* 0x000e640008001104 */
[----:B-1----:R-:W-:Y:S05]  /*4c30*/  @!P0 BRA `(.L_x_52) ;  /* 0x000000c000948947 */ /* 0x002fea0003800000 */
.L_x_255:
        /* <DEDUP_REMOVED lines=9> */
.L_x_257:
        /* <DEDUP_REMOVED lines=9> */
.L_x_259:
        /* <DEDUP_REMOVED lines=9> */
.L_x_261:
        /* <DEDUP_REMOVED lines=9> */
.L_x_263:
        /* <DEDUP_REMOVED lines=9> */
.L_x_265:
        /* <DEDUP_REMOVED lines=9> */
.L_x_267:
        /* <DEDUP_REMOVED lines=9> */
.L_x_269:
        /* <DEDUP_REMOVED lines=9> */
.L_x_271:
        /* <DEDUP_REMOVED lines=9> */
.L_x_273:
[----:B------:R-:W-:-:S04]  /*5150*/  UIADD3 UR5, UPT, UPT, UR5, 0x1, URZ ;  /* 0x0000000105057890 */ /* 0x000fc8000fffe0ff */
[----:B------:R-:W-:-:S04]  /*5160*/  UISETP.NE.AND UP0, UPT, UR5, 0xc, UPT ;  /* 0x0000000c0500788c */ /* 0x000fc8000bf05270 */
[----:B------:R-:W-:Y:S02]  /*5170*/  USEL UR4, URZ, 0x1, UP0 ;  /* 0x00000001ff047887 */ /* 0x000fe40008000000 */
[----:B------:R-:W-:-:S04]  /*5180*/  USEL UR5, UR5, URZ, UP0 ;  /* 0x000000ff05057287 */ /* 0x000fc80008000000 */
[----:B------:R-:W-:Y:S01]  /*5190*/  LOP3.LUT R2, R2, UR4, RZ, 0x3c, !PT ;  /* 0x0000000402027c12 */ /* 0x000fe2000f8e3cff */
[----:B------:R-:W-:-:S12]  /*51a0*/  ULEA UR5, UR5, UR12, 0x3 ;  /* 0x0000000c05057291 */ /* 0x000fd8000f8e18ff */
.L_x_62:
[----:B-1----:R-:W-:Y:S02]  /*51b0*/  SHF.L.U32 R3, R2, 0x1f, RZ ;  /* 0x0000001f02037819 */ /* 0x002fe400000006ff */
[----:B------:R-:W-:-:S04]  /*51c0*/  MOV R0, UR5 ;  /* 0x0000000500007c02 */ /* 0x000fc80008000f00 */
[----:B------:R1:W2:Y:S03]  /*51d0*/  SYNCS.PHASECHK.TRANS64.TRYWAIT P0, [R0+URZ], R3 ;  /* 0x00000003000075a7 */ /* 0x0002a600080011ff */
[----:B--2---:R-:W-:Y:S05]  /*51e0*/  @!P0 NANOSLEEP.SYNCS 0x989680 ;  /* 0x009896800000895d */ /* 0x004fea0003900000 */
[----:B------:R-:W2:Y:S02]  /*51f0*/  @!P0 SYNCS.PHASECHK.TRANS64 P0, [R0+URZ], R3 ;  /* 0x00000003000085a7 */ /* 0x000ea400080010ff */
[----:B--2---:R-:W-:Y:S05]  /*5200*/  @P0 EXIT ;  /* 0x000000000000094d */ /* 0x004fea0003800000 */
[----:B------:R-:W-:Y:S05]  /*5210*/  BRA `(.L_x_62) ;  /* 0xfffffffc00e47947 */ /* 0x000fea000383ffff */
.L_x_26:
[----:B------:R-:W-:-:S04]  /*5220*/  UISETP.LT.U32.AND UP0, UPT, UR37, 0x9, UPT ;  /* 0x000000092500788c */ /* 0x000fc8000bf01070 */
[----:B------:R-:W-:-:S04]  /*5230*/  USEL UR4, UR37, 0x9, UP0 ;  /* 0x0000000925047887 */ /* 0x000fc80008000000 */
[----:B------:R-:W-:-:S12]  /*5240*/  USHF.L.U32 UR4, UR4, 0x2, URZ ;  /* 0x0000000204047899 */ /* 0x000fd800080006ff */
[----:B------:R-:W2:Y:S02]  /*5250*/  LDCU UR6, c[0x2][UR4] ;  /* 0x00800000040677ac */ /* 0x000ea40008000800 */
[----:B--2---:R-:W-:-:S10]  /*5260*/  USHF.R.S32.HI UR7, URZ, 0x1f, UR6 ;  /* 0x0000001fff077899 */ /* 0x004fd40008011406 */
.L_x_319:
[----:B-1----:R-:W-:Y:S05]  /*5270*/  BRXU UR6 -0x5280                                                                                                                                                                                                                                                                                                                                                                                                                                                                                                                                                                                                                                                                                                                                                                                                                                                                                                                                                                                                                                                                                                                                                                                                                                                                                                                                                                                                                                     (*"BRANCH_TARGETS .L_x_320,.L_x_321,.L_x_328"*) ;  /* 0xffffffac06607958 */ /* 0x002fea000b83ffff */
.L_x_321:
[----:B------:R-:W-:-:S09]  /*5280*/  UISETP.NE.AND UP0, UPT, UR37, 0x1, UPT ;  /* 0x000000012500788c */ /* 0x000fd2000bf05270 */
[----:B------:R-:W-:Y:S05]  /*5290*/  BRA.U UP0, `(.L_x_63) ;  /* 0x0000003900487547 */ /* 0x000fea000b800000 */
[----:B------:R-:W-:-:S08]  /*52a0*/  NOP ;  /* 0x0000000000007918 */ /* 0x000fd00000000000 */
[----:B----45:R-:W1:-:S00]  /*52b0*/  USETMAXREG.DEALLOC.CTAPOOL 0x88 ;  /* 0x00000088000079c8 */ /* 0x030e4000080e0500 */
[----:B------:R-:W2:Y:S01]  /*52c0*/  LDCU.64 UR14, c[0x0][0xba0] ;  /* 0x00017400ff0e77ac */ /* 0x000ea20008000a00 */
[----:B-1----:R-:W-:Y:S01]  /*52d0*/  HFMA2 R8, -RZ, RZ, 0, 5.9604644775390625e-08 ;  /* 0x00000001ff087431 */ /* 0x002fe200000001ff */
[----:B------:R-:W-:Y:S01]  /*52e0*/  PRMT R9, RZ, 0x7610, R9 ;  /* 0x00007610ff097816 */ /* 0x000fe20000000009 */
[----:B------:R-:W1:Y:S01]  /*52f0*/  LDCU.64 UR12, c[0x0][0xbb8] ;  /* 0x00017700ff0c77ac */ /* 0x000e620008000a00 */
[----:B------:R-:W3:Y:S01]  /*5300*/  LDCU UR4, c[0x0][0xbdc] ;  /* 0x00017b80ff0477ac */ /* 0x000ee20008000800 */
[----:B------:R-:W4:Y:S01]  /*5310*/  LDCU UR19, c[0x0][0xb80] ;  /* 0x00017000ff1377ac */ /* 0x000f220008000800 */
[----:B------:R-:W-:Y:S01]  /*5320*/  UMOV UR5, 0xffffffff ;  /* 0xffffffff00057882 */ /* 0x000fe20000000000 */
[----:B------:R-:W-:Y:S01]  /*5330*/  UMOV UR20, URZ ;  /* 0x000000ff00147c82 */ /* 0x000fe20008000000 */
[----:B--2---:R-:W-:-:S04]  /*5340*/  UIADD3 UR18, UP0, UPT, UR14, -0x1, URZ ;  /* 0xffffffff0e127890 */ /* 0x004fc8000ff1e0ff */
[----:B------:R-:W-:Y:S02]  /*5350*/  UIADD3.X UR15, UPT, UPT, UR15, -0x1, URZ, UP0, !UPT ;  /* 0xffffffff0f0f7890 */ /* 0x000fe400087fe4ff */
[----:B-1----:R-:W-:Y:S02]  /*5360*/  UIADD3 UR14, UP0, UPT, UR12, -0x1, URZ ;  /* 0xffffffff0c0e7890 */ /* 0x002fe4000ff1e0ff */
[----:B---3--:R-:W-:Y:S02]  /*5370*/  USHF.L.U32 UR4, UR5, UR4, URZ ;  /* 0x0000000405047299 */ /* 0x008fe400080006ff */
[----:B------:R-:W-:Y:S02]  /*5380*/  UIADD3.X UR13, UPT, UPT, UR13, -0x1, URZ, UP0, !UPT ;  /* 0xffffffff0d0d7890 */ /* 0x000fe400087fe4ff */
[----:B----4-:R-:W-:Y:S02]  /*5390*/  UIADD3 UR19, UPT, UPT, UR19, -0x1, URZ ;  /* 0xffffffff13137890 */ /* 0x010fe4000fffe0ff */
[----:B------:R-:W-:-:S12]  /*53a0*/  ULOP3.LUT UR12, URZ, UR4, URZ, 0x33, !UPT ;  /* 0x00000004ff0c7292 */ /* 0x000fd8000f8e33ff */
.L_x_80:
[----:B-1----:R-:W1:Y:S01]  /*53b0*/  LDC.64 R2, c[0x0][0xbd0] ;  /* 0x0002f400ff027b82 */ /* 0x002e620000000a00 */
[----:B------:R-:W-:Y:S01]  /*53c0*/  UIADD3 UR24, UP0, UPT, UR24, UR30, URZ ;  /* 0x0000001e18187290 */ /* 0x000fe2000ff1e0ff */
[----:B------:R-:W-:Y:S01]  /*53d0*/  ISETP.NE.AND P1, PT, RZ, UR16, PT ;  /* 0x00000010ff007c0c */ /* 0x000fe2000bf25270 */
[----:B------:R-:W-:Y:S01]  /*53e0*/  IMAD.MOV.U32 R18, RZ, RZ, -0x1 ;  /* 0xffffffffff127424 */ /* 0x000fe200078e00ff */
[----:B------:R-:W-:Y:S01]  /*53f0*/  PLOP3.LUT P2, PT, PT, PT, PT, 0x80, 0x8 ;  /* 0x000000000008781c */ /* 0x000fe20003f4f070 */
[----:B------:R-:W-:Y:S01]  /*5400*/  UIADD3.X UR17, UPT, UPT, UR17, UR25, URZ, UP0, !UPT ;  /* 0x0000001911117290 */ /* 0x000fe200087fe4ff */
[----:B------:R-:W-:Y:S02]  /*5410*/  IMAD.MOV.U32 R10, RZ, RZ, -0x1 ;  /* 0xffffffffff0a7424 */ /* 0x000fe400078e00ff */
[----:B------:R-:W-:Y:S02]  /*5420*/  P2R R11, PR, RZ, 0x4 ;  /* 0x00000004ff0b7803 */ /* 0x000fe40000000000 */
[----:B-1----:R-:W-:Y:S01]  /*5430*/  ISETP.LE.U32.AND P0, PT, R2, UR24, PT ;  /* 0x0000001802007c0c */ /* 0x002fe2000bf03070 */
[----:B------:R-:W-:-:S05]  /*5440*/  IMAD.U32 R2, RZ, RZ, UR17 ;  /* 0x00000011ff027e24 */ /* 0x000fca000f8e00ff */
[----:B------:R-:W-:Y:S01]  /*5450*/  ISETP.GE.U32.AND.EX P0, PT, R2, R3, PT, P0 ;  /* 0x000000030200720c */ /* 0x000fe20003f06100 */
[----:B------:R-:W-:Y:S02]  /*5460*/  IMAD.MOV.U32 R3, RZ, RZ, RZ ;  /* 0x000000ffff037224 */ /* 0x000fe400078e00ff */
[----:B------:R-:W-:-:S10]  /*5470*/  IMAD.MOV.U32 R2, RZ, RZ, -0x1 ;  /* 0xffffffffff027424 */ /* 0x000fd400078e00ff */
[----:B-----5:R-:W-:Y:S05]  /*5480*/  @P0 BRA P1, `(.L_x_64) ;  /* 0x00000018000c0947 */ /* 0x020fea0000800000 */
[----:B------:R-:W-:Y:S01]  /*5490*/  IADD3 R15, P1, PT, R16, UR41, RZ ;  /* 0x00000029100f7c10 */ /* 0x000fe2000ff3e0ff */
[----:B------:R-:W-:-:S03]  /*54a0*/  IMAD.U32 R10, RZ, RZ, UR17 ;  /* 0x00000011ff0a7e24 */ /* 0x000fc6000f8e00ff */
[----:B------:R-:W-:Y:S02]  /*54b0*/  ISETP.LE.U32.AND P0, PT, R15, UR24, PT ;  /* 0x000000180f007c0c */ /* 0x000fe4000bf03070 */
[----:B------:R-:W-:-:S04]  /*54c0*/  IADD3.X R15, PT, PT, R17, UR40, RZ, P1, !PT ;  /* 0x00000028110f7c10 */ /* 0x000fc80008ffe4ff */
[----:B------:R-:W-:-:S13]  /*54d0*/  ISETP.GE.U32.AND.EX P0, PT, R10, R15, PT, P0 ;  /* 0x0000000f0a00720c */ /* 0x000fda0003f06100 */
[----:B------:R-:W-:Y:S05]  /*54e0*/  @!P0 BRA `(.L_x_65) ;  /* 0x0000001000f08947 */ /* 0x000fea0003800000 */
[----:B------:R-:W1:Y:S01]  /*54f0*/  LDCU UR21, c[0x0][0xbe8] ;  /* 0x00017d00ff1577ac */ /* 0x000e620008000800 */
[----:B------:R-:W-:Y:S01]  /*5500*/  IMAD.IADD R22, R7, 0x1, R14 ;  /* 0x0000000107167824 */ /* 0x000fe200078e020e */
[----:B------:R-:W-:Y:S01]  /*5510*/  MOV R14, R5 ;  /* 0x00000005000e7202 */ /* 0x000fe20000000f00 */
[----:B------:R-:W-:Y:S02]  /*5520*/  IMAD.MOV.U32 R16, RZ, RZ, R6 ;  /* 0x000000ffff107224 */ /* 0x000fe400078e0006 */
[----:B------:R-:W-:-:S05]  /*5530*/  VIADD R10, R22, 0x20 ;  /* 0x00000020160a7836 */ /* 0x000fca0000000000 */
[----:B-1----:R-:W-:-:S13]  /*5540*/  ISETP.GE.AND P0, PT, R10, UR21, PT ;  /* 0x000000150a007c0c */ /* 0x002fda000bf06270 */
[----:B------:R-:W1:Y:S01]  /*5550*/  @!P0 LDC.64 R18, c[0x0][0xbf0] ;  /* 0x0002fc00ff128b82 */ /* 0x000e620000000a00 */
[----:B------:R-:W-:Y:S01]  /*5560*/  BSSY.RECONVERGENT B0, `(.L_x_66) ;  /* 0x0000062000007945 */ /* 0x000fe20003800200 */
[----:B------:R-:W-:Y:S01]  /*5570*/  HFMA2 R15, -RZ, RZ, 0, 0 ;  /* 0x00000000ff0f7431 */ /* 0x000fe200000001ff */
[----:B------:R-:W-:Y:S01]  /*5580*/  MOV R17, 0x7fffffff ;  /* 0x7fffffff00117802 */ /* 0x000fe20000000f00 */
[----:B-1----:R-:W-:-:S05]  /*5590*/  @!P0 IMAD.WIDE R18, R22, 0xc, R18 ;  /* 0x0000000c16128825 */ /* 0x002fca00078e0212 */
[----:B------:R1:W5:Y:S04]  /*55a0*/  @!P0 LDG.E R5, desc[UR50][R18.64+0x180] ;  /* 0x0001803212058981 */ /* 0x000368000c1e1900 */
[----:B------:R1:W5:Y:S01]  /*55b0*/  @!P0 LDG.E R6, desc[UR50][R18.64+0x184] ;  /* 0x0001843212068981 */ /* 0x000362000c1e1900 */
[----:B------:R-:W-:-:S13]  /*55c0*/  ISETP.GE.AND P0, PT, R22, UR21, PT ;  /* 0x0000001516007c0c */ /* 0x000fda000bf06270 */
[----:B------:R-:W-:Y:S05]  /*55d0*/  @P0 BRA `(.L_x_67) ;  /* 0x0000000400680947 */ /* 0x000fea0003800000 */
[----:B------:R-:W-:Y:S01]  /*55e0*/  IABS R13, R4 ;  /* 0x00000004000d7213 */ /* 0x000fe20000000000 */
[----:B------:R-:W2:Y:S01]  /*55f0*/  LDCU.64 UR8, c[0x0][0xbb0] ;  /* 0x00017600ff0877ac */ /* 0x000ea20008000a00 */
[----:B------:R-:W-:Y:S02]  /*5600*/  IABS R12, R0 ;  /* 0x00000000000c7213 */ /* 0x000fe40000000000 */
[----:B------:R-:W3:Y:S01]  /*5610*/  I2F.RP R24, R13 ;  /* 0x0000000d00187306 */ /* 0x000ee20000209400 */
[----:B------:R-:W4:Y:S01]  /*5620*/  LDCU.128 UR4, c[0x0][0xbc0] ;  /* 0x00017800ff0477ac */ /* 0x000f220008000c00 */
[----:B------:R-:W-:Y:S02]  /*5630*/  IADD3 R15, P0, PT, R14, UR18, RZ ;  /* 0x000000120e0f7c10 */ /* 0x000fe4000ff1e0ff */
[----:B-1----:R-:W-:Y:S01]  /*5640*/  IADD3 R19, P2, PT, R16, UR14, RZ ;  /* 0x0000000e10137c10 */ /* 0x002fe2000ff5e0ff */
[----:B------:R-:W1:Y:S01]  /*5650*/  LDCU.64 UR10, c[0x0][0xba8] ;  /* 0x00017500ff0a77ac */ /* 0x000e620008000a00 */
[----:B------:R-:W-:-:S02]  /*5660*/  LEA.HI.X.SX32 R14, R14, UR15, 0x1, P0 ;  /* 0x0000000f0e0e7c11 */ /* 0x000fc400080f0eff */
[----:B------:R-:W1:Y:S01]  /*5670*/  I2F.RP R10, R12 ;  /* 0x0000000c000a7306 */ /* 0x000e620000209400 */
[----:B------:R-:W-:Y:S02]  /*5680*/  LEA.HI.X.SX32 R18, R16, UR13, 0x1, P2 ;  /* 0x0000000d10127c11 */ /* 0x000fe400090f0eff */
[----:B--2---:R-:W-:-:S05]  /*5690*/  IADD3 R17, P0, PT, R15, UR9, RZ ;  /* 0x000000090f117c10 */ /* 0x004fca000ff1e0ff */
[----:B---3--:R-:W2:Y:S01]  /*56a0*/  MUFU.RCP R24, R24 ;  /* 0x0000001800187308 */ /* 0x008ea20000001000 */
[----:B----4-:R-:W-:Y:S01]  /*56b0*/  IADD3 R21, P1, PT, R19, UR7, RZ ;  /* 0x0000000713157c10 */ /* 0x010fe2000ff3e0ff */
[----:B------:R-:W-:Y:S02]  /*56c0*/  IMAD.X R16, RZ, RZ, R14, P0 ;  /* 0x000000ffff107224 */ /* 0x000fe400000e060e */
[----:B-1----:R-:W-:-:S04]  /*56d0*/  IMAD.WIDE.U32 R34, R17, UR10, RZ ;  /* 0x0000000a11227c25 */ /* 0x002fc8000f8e00ff */
[----:B------:R-:W1:Y:S01]  /*56e0*/  MUFU.RCP R10, R10 ;  /* 0x0000000a000a7308 */ /* 0x000e620000001000 */
[----:B------:R-:W-:Y:S02]  /*56f0*/  IMAD.X R20, RZ, RZ, R18, P1 ;  /* 0x000000ffff147224 */ /* 0x000fe400008e0612 */
[----:B------:R-:W-:-:S04]  /*5700*/  IMAD.WIDE.U32 R28, R16, UR10, RZ ;  /* 0x0000000a101c7c25 */ /* 0x000fc8000f8e00ff */
[----:B--2---:R-:W-:Y:S02]  /*5710*/  VIADD R24, R24, 0xffffffe ;  /* 0x0ffffffe18187836 */ /* 0x004fe40000000000 */
[----:B------:R-:W-:Y:S02]  /*5720*/  IMAD.WIDE.U32 R26, R20, UR4, RZ ;  /* 0x00000004141a7c25 */ /* 0x000fe4000f8e00ff */
[----:B------:R-:W2:Y:S02]  /*5730*/  F2I.FTZ.U32.TRUNC.NTZ R25, R24 ;  /* 0x0000001800197305 */ /* 0x000ea4000021f000 */
[----:B------:R-:W-:-:S04]  /*5740*/  IMAD.WIDE.U32 R28, P1, R17, UR11, R28 ;  /* 0x0000000b111c7c25 */ /* 0x000fc8000f82001c */
[----:B-1----:R-:W-:Y:S02]  /*5750*/  VIADD R10, R10, 0xffffffe ;  /* 0x0ffffffe0a0a7836 */ /* 0x002fe40000000000 */
[----:B------:R-:W-:-:S04]  /*5760*/  IMAD.WIDE.U32 R26, P0, R21, UR5, R26 ;  /* 0x00000005151a7c25 */ /* 0x000fc8000f80001a */
[----:B------:R-:W-:Y:S02]  /*5770*/  IMAD.WIDE.U32 R36, R21, UR4, RZ ;  /* 0x0000000415247c25 */ /* 0x000fe4000f8e00ff */
[----:B------:R-:W1:Y:S02]  /*5780*/  F2I.FTZ.U32.TRUNC.NTZ R21, R10 ;  /* 0x0000000a00157305 */ /* 0x000e64000021f000 */
[----:B------:R-:W-:Y:S01]  /*5790*/  IMAD.X R33, RZ, RZ, RZ, P1 ;  /* 0x000000ffff217224 */ /* 0x000fe200008e06ff */
[----:B------:R-:W-:Y:S01]  /*57a0*/  IADD3 RZ, P1, PT, R35, R28, RZ ;  /* 0x0000001c23ff7210 */ /* 0x000fe20007f3e0ff */
[----:B------:R-:W-:Y:S01]  /*57b0*/  IMAD.MOV.U32 R32, RZ, RZ, R29 ;  /* 0x000000ffff207224 */ /* 0x000fe200078e001d */
[----:B------:R-:W-:Y:S01]  /*57c0*/  IADD3 RZ, P2, PT, R37, R26, RZ ;  /* 0x0000001a25ff7210 */ /* 0x000fe20007f5e0ff */
[----:B------:R-:W-:Y:S01]  /*57d0*/  IMAD.X R31, RZ, RZ, RZ, P0 ;  /* 0x000000ffff1f7224 */ /* 0x000fe200000e06ff */
[----:B------:R-:W-:Y:S01]  /*57e0*/  ISETP.NE.U32.AND P0, PT, RZ, UR10, PT ;  /* 0x0000000aff007c0c */ /* 0x000fe2000bf05070 */
[----:B------:R-:W-:-:S02]  /*57f0*/  IMAD.MOV.U32 R30, RZ, RZ, R27 ;  /* 0x000000ffff1e7224 */ /* 0x000fc400078e001b */
[----:B------:R-:W-:Y:S01]  /*5800*/  IMAD.WIDE.U32.X R32, R16, UR11, R32, P1 ;  /* 0x0000000b10207c25 */ /* 0x000fe200088e0420 */
[----:B------:R-:W-:Y:S02]  /*5810*/  ISETP.NE.U32.AND P1, PT, RZ, UR4, PT ;  /* 0x00000004ff007c0c */ /* 0x000fe4000bf25070 */
[----:B------:R-:W-:Y:S01]  /*5820*/  ISETP.NE.AND.EX P0, PT, RZ, UR11, PT, P0 ;  /* 0x0000000bff007c0c */ /* 0x000fe2000bf05300 */
[----:B--2---:R-:W-:Y:S01]  /*5830*/  IMAD.MOV R17, RZ, RZ, -R25 ;  /* 0x000000ffff117224 */ /* 0x004fe200078e0a19 */
[----:B------:R-:W-:Y:S01]  /*5840*/  ISETP.NE.AND.EX P1, PT, RZ, UR5, PT, P1 ;  /* 0x00000005ff007c0c */ /* 0x000fe2000bf25310 */
[----:B------:R-:W-:Y:S01]  /*5850*/  IMAD.WIDE.U32.X R30, R20, UR5, R30, P2 ;  /* 0x00000005141e7c25 */ /* 0x000fe200090e041e */
[----:B------:R-:W-:Y:S02]  /*5860*/  SEL R15, R15, R32, !P0 ;  /* 0x000000200f0f7207 */ /* 0x000fe40004000000 */
[----:B------:R-:W-:Y:S01]  /*5870*/  SEL R14, R14, R33, !P0 ;  /* 0x000000210e0e7207 */ /* 0x000fe20004000000 */
[----:B------:R-:W-:Y:S01]  /*5880*/  IMAD R17, R17, R13, RZ ;  /* 0x0000000d11117224 */ /* 0x000fe200078e02ff */
[----:B------:R-:W-:Y:S01]  /*5890*/  SEL R19, R19, R30, !P1 ;  /* 0x0000001e13137207 */ /* 0x000fe20004800000 */
[----:B------:R-:W-:Y:S01]  /*58a0*/  IMAD.MOV.U32 R24, RZ, RZ, RZ ;  /* 0x000000ffff187224 */ /* 0x000fe200078e00ff */
[----:B------:R-:W-:Y:S01]  /*58b0*/  SEL R18, R18, R31, !P1 ;  /* 0x0000001f12127207 */ /* 0x000fe20004800000 */
[----:B-1----:R-:W-:Y:S01]  /*58c0*/  IMAD.MOV R10, RZ, RZ, -R21 ;  /* 0x000000ffff0a7224 */ /* 0x002fe200078e0a15 */
[----:B------:R-:W-:Y:S01]  /*58d0*/  SHF.R.U64 R27, R15, UR8, R14 ;  /* 0x000000080f1b7c19 */ /* 0x000fe2000800120e */
[----:B------:R-:W-:Y:S01]  /*58e0*/  IMAD.HI.U32 R17, R25, R17, R24 ;  /* 0x0000001119117227 */ /* 0x000fe200078e0018 */
[----:B------:R-:W-:-:S02]  /*58f0*/  SHF.R.U64 R25, R19, UR6, R18 ;  /* 0x0000000613197c19 */ /* 0x000fc40008001212 */
[----:B------:R-:W-:Y:S01]  /*5900*/  IADD3 R24, PT, PT, R4, -0x1, R27 ;  /* 0xffffffff04187810 */ /* 0x000fe20007ffe01b */
[----:B------:R-:W-:Y:S01]  /*5910*/  IMAD.MOV.U32 R19, RZ, RZ, R10 ;  /* 0x000000ffff137224 */ /* 0x000fe200078e000a */
[----:B------:R-:W-:Y:S01]  /*5920*/  IABS R15, R4 ;  /* 0x00000004000f7213 */ /* 0x000fe20000000000 */
[----:B------:R-:W-:Y:S01]  /*5930*/  IMAD.MOV.U32 R20, RZ, RZ, RZ ;  /* 0x000000ffff147224 */ /* 0x000fe200078e00ff */
[----:B------:R-:W-:Y:S01]  /*5940*/  IADD3 R18, PT, PT, R0, -0x1, R25 ;  /* 0xffffffff00127810 */ /* 0x000fe20007ffe019 */
[----:B------:R-:W-:Y:S01]  /*5950*/  IMAD R19, R19, R12, RZ ;  /* 0x0000000c13137224 */ /* 0x000fe200078e02ff */
[----:B------:R-:W-:Y:S01]  /*5960*/  IABS R16, R24 ;  /* 0x0000001800107213 */ /* 0x000fe20000000000 */
[----:B------:R-:W-:Y:S01]  /*5970*/  IMAD.MOV R15, RZ, RZ, -R15 ;  /* 0x000000ffff0f7224 */ /* 0x000fe200078e0a0f */
[----:B------:R-:W-:Y:S01]  /*5980*/  IABS R10, R0 ;  /* 0x00000000000a7213 */ /* 0x000fe20000000000 */
[----:B------:R-:W-:Y:S01]  /*5990*/  IMAD.HI.U32 R19, R21, R19, R20 ;  /* 0x0000001315137227 */ /* 0x000fe200078e0014 */
[----:B------:R-:W-:-:S02]  /*59a0*/  IABS R14, R18 ;  /* 0x00000012000e7213 */ /* 0x000fc40000000000 */
[----:B------:R-:W-:Y:S01]  /*59b0*/  ISETP.GE.AND P4, PT, R24, RZ, PT ;  /* 0x000000ff1800720c */ /* 0x000fe20003f86270 */
[----:B------:R-:W-:Y:S01]  /*59c0*/  IMAD.HI.U32 R17, R17, R16, RZ ;  /* 0x0000001011117227 */ /* 0x000fe200078e00ff */
[----:B------:R-:W-:-:S03]  /*59d0*/  ISETP.GE.AND P2, PT, R18, RZ, PT ;  /* 0x000000ff1200720c */ /* 0x000fc60003f46270 */
[----:B------:R-:W-:Y:S02]  /*59e0*/  IMAD.MOV R10, RZ, RZ, -R10 ;  /* 0x000000ffff0a7224 */ /* 0x000fe400078e0a0a */
[----:B------:R-:W-:-:S04]  /*59f0*/  IMAD.HI.U32 R19, R19, R14, RZ ;  /* 0x0000000e13137227 */ /* 0x000fc800078e00ff */
[----:B------:R-:W-:Y:S02]  /*5a00*/  IMAD R16, R17, R15, R16 ;  /* 0x0000000f11107224 */ /* 0x000fe400078e0210 */
[----:B------:R-:W-:Y:S02]  /*5a10*/  IMAD R19, R19, R10, R14 ;  /* 0x0000000a13137224 */ /* 0x000fe400078e020e */
[----:B------:R-:W1:Y:S01]  /*5a20*/  LDC R10, c[0x0][0xbe0] ;  /* 0x0002f800ff0a7b82 */ /* 0x000e620000000800 */
[----:B------:R-:W-:Y:S02]  /*5a30*/  ISETP.GT.U32.AND P1, PT, R13, R16, PT ;  /* 0x000000100d00720c */ /* 0x000fe40003f24070 */
[----:B------:R-:W-:-:S11]  /*5a40*/  ISETP.GT.U32.AND P0, PT, R12, R19, PT ;  /* 0x000000130c00720c */ /* 0x000fd60003f04070 */
[----:B------:R-:W-:Y:S01]  /*5a50*/  @!P1 IMAD.IADD R16, R16, 0x1, -R13 ;  /* 0x0000000110109824 */ /* 0x000fe200078e0a0d */
[----:B------:R-:W-:Y:S01]  /*5a60*/  ISETP.NE.AND P1, PT, RZ, UR27, PT ;  /* 0x0000001bff007c0c */ /* 0x000fe2000bf25270 */
[----:B------:R-:W-:-:S03]  /*5a70*/  @!P0 IMAD.IADD R19, R19, 0x1, -R12 ;  /* 0x0000000113138824 */ /* 0x000fc600078e0a0c */
[----:B------:R-:W-:Y:S02]  /*5a80*/  ISETP.GT.U32.AND P0, PT, R13, R16, PT ;  /* 0x000000100d00720c */ /* 0x000fe40003f04070 */
[----:B------:R-:W-:-:S11]  /*5a90*/  ISETP.GT.U32.AND P3, PT, R12, R19, PT ;  /* 0x000000130c00720c */ /* 0x000fd60003f64070 */
[----:B------:R-:W-:Y:S01]  /*5aa0*/  @!P0 IMAD.IADD R16, R16, 0x1, -R13 ;  /* 0x0000000110108824 */ /* 0x000fe200078e0a0d */
[----:B------:R-:W-:Y:S01]  /*5ab0*/  ISETP.NE.AND P0, PT, RZ, UR26, PT ;  /* 0x0000001aff007c0c */ /* 0x000fe2000bf05270 */
[----:B------:R-:W-:Y:S02]  /*5ac0*/  @!P3 IMAD.IADD R19, R19, 0x1, -R12 ;  /* 0x000000011313b824 */ /* 0x000fe400078e0a0c */
[----:B------:R-:W-:Y:S01]  /*5ad0*/  @!P4 IMAD.MOV R16, RZ, RZ, -R16 ;  /* 0x000000ffff10c224 */ /* 0x000fe200078e0a10 */
[----:B------:R-:W-:Y:S01]  /*5ae0*/  @!P1 LOP3.LUT R16, RZ, UR27, RZ, 0x33, !PT ;  /* 0x0000001bff109c12 */ /* 0x000fe2000f8e33ff */
[----:B------:R-:W-:-:S04]  /*5af0*/  @!P2 IMAD.MOV R19, RZ, RZ, -R19 ;  /* 0x000000ffff13a224 */ /* 0x000fc800078e0a13 */
[----:B------:R-:W-:-:S04]  /*5b00*/  IMAD.IADD R16, R24, 0x1, -R16 ;  /* 0x0000000118107824 */ /* 0x000fc800078e0a10 */
[----:B------:R-:W-:Y:S02]  /*5b10*/  @!P0 LOP3.LUT R19, RZ, UR26, RZ, 0x33, !PT ;  /* 0x0000001aff138c12 */ /* 0x000fe4000f8e33ff */
[----:B-1----:R-:W-:-:S03]  /*5b20*/  ISETP.NE.AND P0, PT, R10, 0x1, PT ;  /* 0x000000010a00780c */ /* 0x002fc60003f05270 */
[----:B------:R-:W-:-:S04]  /*5b30*/  IMAD.IADD R19, R18, 0x1, -R19 ;  /* 0x0000000112137824 */ /* 0x000fc800078e0a13 */
[----:B------:R-:W-:Y:S01]  /*5b40*/  IMAD R17, R16, R19, RZ ;  /* 0x0000001310117224 */ /* 0x000fe200078e02ff */
[----:B------:R-:W-:-:S04]  /*5b50*/  SEL R12, R19, R16, !P0 ;  /* 0x00000010130c7207 */ /* 0x000fc80004000000 */
[----:B------:R-:W-:Y:S02]  /*5b60*/  SHF.R.S32.HI R15, RZ, 0x1f, R17 ;  /* 0x0000001fff0f7819 */ /* 0x000fe40000011411 */
[----:B------:R-:W-:Y:S02]  /*5b70*/  SHF.R.S32.HI R13, RZ, 0x1f, R12 ;  /* 0x0000001fff0d7819 */ /* 0x000fe4000001140c */
.L_x_67:
[----:B------:R-:W-:Y:S05]  /*5b80*/  BSYNC.RECONVERGENT B0 ;  /* 0x0000000000007941 */ /* 0x000fea0003800200 */
.L_x_66:
        /* <DEDUP_REMOVED lines=23> */
[----:B------:R-:W1:Y:S04]  /*5d00*/  SHFL.UP PT, R21, R18, 0x8, RZ ;  /* 0x0500000012157989 */ /* 0x000e6800000e00ff */
        /* <DEDUP_REMOVED lines=10> */
[----:B------:R-:W-:Y:S01]  /*5db0*/  IMAD.X R16, R19, 0x1, R20, P0 ;  /* 0x0000000113107824 */ /* 0x000fe200000e0614 */
[----:B------:R-:W-:Y:S01]  /*5dc0*/  IADD3 R10, P0, PT, R18, UR41, RZ ;  /* 0x00000029120a7c10 */ /* 0x000fe2000ff1e0ff */
[----:B------:R-:W-:-:S03]  /*5dd0*/  IMAD.U32 R19, RZ, RZ, UR17 ;  /* 0x00000011ff137e24 */ /* 0x000fc6000f8e00ff */
[----:B------:R-:W-:Y:S02]  /*5de0*/  IADD3.X R14, PT, PT, R16, UR40, RZ, P0, !PT ;  /* 0x00000028100e7c10 */ /* 0x000fe400087fe4ff */
[----:B------:R-:W-:-:S04]  /*5df0*/  ISETP.LE.U32.AND P0, PT, R10, UR24, PT ;  /* 0x000000180a007c0c */ /* 0x000fc8000bf03070 */
[----:B------:R-:W-:-:S13]  /*5e00*/  ISETP.GE.U32.AND.EX P0, PT, R19, R14, PT, P0 ;  /* 0x0000000e1300720c */ /* 0x000fda0003f06100 */
[----:B------:R-:W-:-:S04]  /*5e10*/  VOTE.ANY R19, PT, !P0 ;  /* 0x0000000000137806 */ /* 0x000fc800040e0100 */
[----:B------:R-:W-:-:S13]  /*5e20*/  ISETP.NE.AND P0, PT, R19, RZ, PT ;  /* 0x000000ff1300720c */ /* 0x000fda0003f05270 */
[----:B------:R-:W-:Y:S05]  /*5e30*/  @P0 BRA `(.L_x_68) ;  /* 0x00000008004c0947 */ /* 0x000fea0003800000 */
[----:B------:R-:W1:Y:S01]  /*5e40*/  LDC R15, c[0x0][0xbe0] ;  /* 0x0002f800ff0f7b82 */ /* 0x000e620000000800 */
[----:B------:R-:W2:Y:S01]  /*5e50*/  LDCU UR21, c[0x0][0xbe8] ;  /* 0x00017d00ff1577ac */ /* 0x000ea20008000800 */
[----:B------:R-:W3:Y:S01]  /*5e60*/  LDCU.64 UR10, c[0x0][0xba8] ;  /* 0x00017500ff0a77ac */ /* 0x000ee20008000a00 */
[----:B------:R-:W4:Y:S01]  /*5e70*/  LDCU.64 UR8, c[0x0][0xbb0] ;  /* 0x00017600ff0877ac */ /* 0x000f220008000a00 */
[----:B------:R-:W1:Y:S02]  /*5e80*/  LDCU.128 UR4, c[0x0][0xbc0] ;  /* 0x00017800ff0477ac */ /* 0x000e640008000c00 */
[----:B-1234-:R-:W-:-:S13]  /*5e90*/  ISETP.NE.AND P6, PT, R15, 0x1, PT ;  /* 0x000000010f00780c */ /* 0x01efda0003fc5270 */
.L_x_71:
[C---:B------:R-:W-:Y:S01]  /*5ea0*/  VIADD R15, R22.reuse, 0x40 ;  /* 0x00000040160f7836 */ /* 0x040fe20000000000 */
[----:B-----5:R-:W-:Y:S01]  /*5eb0*/  MOV R18, R5 ;  /* 0x0000000500127202 */ /* 0x020fe20000000f00 */
[----:B------:R-:W-:Y:S02]  /*5ec0*/  VIADD R22, R22, 0x20 ;  /* 0x0000002016167836 */ /* 0x000fe40000000000 */
[----:B------:R-:W-:Y:S01]  /*5ed0*/  IMAD.MOV.U32 R16, RZ, RZ, R6 ;  /* 0x000000ffff107224 */ /* 0x000fe200078e0006 */
[----:B------:R-:W-:-:S13]  /*5ee0*/  ISETP.GE.AND P0, PT, R15, UR21, PT ;  /* 0x000000150f007c0c */ /* 0x000fda000bf06270 */
[----:B------:R-:W1:Y:S01]  /*5ef0*/  @!P0 LDC.64 R20, c[0x0][0xbf0] ;  /* 0x0002fc00ff148b82 */ /* 0x000e620000000a00 */
[----:B------:R-:W2:Y:S01]  /*5f00*/  SHFL.IDX PT, R14, R14, 0x1f, 0x1f ;  /* 0x03e01f000e0e7f89 */ /* 0x000ea200000e0000 */
[----:B------:R-:W-:Y:S01]  /*5f10*/  BSSY.RECONVERGENT B0, `(.L_x_69) ;  /* 0x000005d000007945 */ /* 0x000fe20003800200 */
[----:B------:R-:W-:Y:S02]  /*5f20*/  HFMA2 R15, -RZ, RZ, 0, 0 ;  /* 0x00000000ff0f7431 */ /* 0x000fe400000001ff */
[----:B------:R-:W3:Y:S01]  /*5f30*/  SHFL.IDX PT, R10, R10, 0x1f, 0x1f ;  /* 0x03e01f000a0a7f89 */ /* 0x000ee200000e0000 */
[----:B-1----:R-:W-:-:S05]  /*5f40*/  @!P0 IMAD.WIDE R20, R22, 0xc, R20 ;  /* 0x0000000c16148825 */ /* 0x002fca00078e0214 */
[----:B------:R1:W5:Y:S04]  /*5f50*/  @!P0 LDG.E R5, desc[UR50][R20.64+0x180] ;  /* 0x0001803214058981 */ /* 0x000368000c1e1900 */
[----:B------:R1:W5:Y:S01]  /*5f60*/  @!P0 LDG.E R6, desc[UR50][R20.64+0x184] ;  /* 0x0001843214068981 */ /* 0x000362000c1e1900 */
[----:B------:R-:W-:Y:S02]  /*5f70*/  ISETP.GE.AND P0, PT, R22, UR21, PT ;  /* 0x0000001516007c0c */ /* 0x000fe4000bf06270 */
[----:B------:R-:W-:-:S11]  /*5f80*/  MOV R17, 0x7fffffff ;  /* 0x7fffffff00117802 */ /* 0x000fd60000000f00 */
[----:B--23--:R-:W-:Y:S05]  /*5f90*/  @P0 BRA `(.L_x_70) ;  /* 0x0000000400500947 */ /* 0x00cfea0003800000 */
[----:B------:R-:W-:-:S04]  /*5fa0*/  IADD3 R13, P0, PT, R18, UR18, RZ ;  /* 0x00000012120d7c10 */ /* 0x000fc8000ff1e0ff */
[----:B------:R-:W-:Y:S02]  /*5fb0*/  LEA.HI.X.SX32 R12, R18, UR15, 0x1, P0 ;  /* 0x0000000f120c7c11 */ /* 0x000fe400080f0eff */
[----:B------:R-:W-:-:S04]  /*5fc0*/  IADD3 R18, P0, PT, R16, UR14, RZ ;  /* 0x0000000e10127c10 */ /* 0x000fc8000ff1e0ff */
[----:B------:R-:W-:Y:S02]  /*5fd0*/  LEA.HI.X.SX32 R17, R16, UR13, 0x1, P0 ;  /* 0x0000000d10117c11 */ /* 0x000fe400080f0eff */
[----:B------:R-:W-:-:S05]  /*5fe0*/  IADD3 R16, P0, PT, R13, UR9, RZ ;  /* 0x000000090d107c10 */ /* 0x000fca000ff1e0ff */
[----:B------:R-:W-:Y:S01]  /*5ff0*/  IMAD.X R15, RZ, RZ, R12, P0 ;  /* 0x000000ffff0f7224 */ /* 0x000fe200000e060c */
[----:B-1----:R-:W-:Y:S01]  /*6000*/  IADD3 R20, P0, PT, R18, UR7, RZ ;  /* 0x0000000712147c10 */ /* 0x002fe2000ff1e0ff */
        /* <DEDUP_REMOVED lines=71> */
[----:B------:R-:W-:-:S05]  /*6480*/  @!P0 LOP3.LUT R13, RZ, UR26, RZ, 0x33, !PT ;  /* 0x0000001aff0d8c12 */ /* 0x000fca000f8e33ff */
[----:B------:R-:W-:-:S05]  /*6490*/  IMAD.IADD R18, R18, 0x1, -R13 ;  /* 0x0000000112127824 */ /* 0x000fca00078e0a0d */
[CC--:B------:R-:W-:Y:S01]  /*64a0*/  SEL R12, R18.reuse, R17.reuse, !P6 ;  /* 0x00000011120c7207 */ /* 0x0c0fe20007000000 */
[----:B------:R-:W-:-:S03]  /*64b0*/  IMAD R17, R18, R17, RZ ;  /* 0x0000001112117224 */ /* 0x000fc600078e02ff */
[----:B------:R-:W-:Y:S02]  /*64c0*/  SHF.R.S32.HI R13, RZ, 0x1f, R12 ;  /* 0x0000001fff0d7819 */ /* 0x000fe4000001140c */
[----:B------:R-:W-:Y:S02]  /*64d0*/  SHF.R.S32.HI R15, RZ, 0x1f, R17 ;  /* 0x0000001fff0f7819 */ /* 0x000fe40000011411 */
.L_x_70:
[----:B------:R-:W-:Y:S05]  /*64e0*/  BSYNC.RECONVERGENT B0 ;  /* 0x0000000000007941 */ /* 0x000fea0003800200 */
.L_x_69:
[----:B------:R-:W2:Y:S01]  /*64f0*/  SHFL.UP PT, R18, R17, 0x1, RZ ;  /* 0x0420000011127989 */ /* 0x000ea200000e00ff */
[----:B------:R-:W-:Y:S02]  /*6500*/  R2UR UR41, R10 ;  /* 0x000000000a2972ca */ /* 0x000fe400000e0000 */
[----:B------:R-:W-:Y:S01]  /*6510*/  R2UR UR40, R14 ;  /* 0x000000000e2872ca */ /* 0x000fe200000e0000 */
[----:B------:R-:W3:Y:S01]  /*6520*/  SHFL.UP PT, R16, R15, 0x1, RZ ;  /* 0x042000000f107989 */ /* 0x000ee200000e00ff */
[----:B--2---:R-:W-:Y:S02]  /*6530*/  SEL R18, R18, RZ, P5 ;  /* 0x000000ff12127207 */ /* 0x004fe40002800000 */
[----:B---3--:R-:W-:Y:S02]  /*6540*/  SEL R16, R16, RZ, P5 ;  /* 0x000000ff10107207 */ /* 0x008fe40002800000 */
[----:B------:R-:W-:-:S05]  /*6550*/  IADD3 R18, P0, PT, R18, R17, RZ ;  /* 0x0000001112127210 */ /* 0x000fca0007f1e0ff */
[----:B------:R-:W-:Y:S01]  /*6560*/  IMAD.X R16, R16, 0x1, R15, P0 ;  /* 0x0000000110107824 */ /* 0x000fe200000e060f */
[----:B-1----:R-:W1:Y:S04]  /*6570*/  SHFL.UP PT, R21, R18, 0x2, RZ ;  /* 0x0440000012157989 */ /* 0x002e6800000e00ff */
        /* <DEDUP_REMOVED lines=11> */
[----:B------:R-:W1:Y:S01]  /*6630*/  SHFL.UP PT, R27, R24, 0x8, RZ ;  /* 0x05000000181b7989 */ /* 0x000e6200000e00ff */
[----:B------:R-:W-:-:S03]  /*6640*/  IMAD.U32 R19, RZ, RZ, UR17 ;  /* 0x00000011ff137e24 */ /* 0x000fc6000f8e00ff */
        /* <DEDUP_REMOVED lines=11> */
[----:B------:R-:W-:-:S04]  /*6700*/  IADD3 R10, P0, PT, R18, UR41, RZ ;  /* 0x00000029120a7c10 */ /* 0x000fc8000ff1e0ff */
[----:B------:R-:W-:Y:S02]  /*6710*/  IADD3.X R14, PT, PT, R16, UR40, RZ, P0, !PT ;  /* 0x00000028100e7c10 */ /* 0x000fe400087fe4ff */
[----:B------:R-:W-:-:S04]  /*6720*/  ISETP.LE.U32.AND P0, PT, R10, UR24, PT ;  /* 0x000000180a007c0c */ /* 0x000fc8000bf03070 */
[----:B------:R-:W-:-:S13]  /*6730*/  ISETP.GE.U32.AND.EX P0, PT, R19, R14, PT, P0 ;  /* 0x0000000e1300720c */ /* 0x000fda0003f06100 */
[----:B------:R-:W-:-:S04]  /*6740*/  VOTE.ANY R19, PT, !P0 ;  /* 0x0000000000137806 */ /* 0x000fc800040e0100 */
[----:B------:R-:W-:-:S13]  /*6750*/  ISETP.NE.AND P0, PT, R19, RZ, PT ;  /* 0x000000ff1300720c */ /* 0x000fda0003f05270 */
[----:B------:R-:W-:Y:S05]  /*6760*/  @!P0 BRA `(.L_x_71) ;  /* 0xfffffff400cc8947 */ /* 0x000fea000383ffff */
.L_x_68:
        /* <DEDUP_REMOVED lines=9> */
[----:B------:R-:W-:-:S03]  /*6800*/  IADD3 R18, P1, P0, R18, UR41, -R17 ;  /* 0x0000002912127c10 */ /* 0x000fc6000f83e811 */
[----:B------:R-:W-:Y:S01]  /*6810*/  SHFL.IDX PT, R13, R13, R21, 0x1f ;  /* 0x00001f150d0d7589 */ /* 0x000fe200000e0000 */
[----:B------:R-:W-:-:S03]  /*6820*/  IADD3.X R10, PT, PT, R16, UR40, ~R15, P1, P0 ;  /* 0x00000028100a7c10 */ /* 0x000fc60008fe0c0f */
[----:B------:R-:W2:Y:S04]  /*6830*/  SHFL.IDX PT, R18, R18, R21, 0x1f ;  /* 0x00001f1512127589 */ /* 0x000ea800000e0000 */
[----:B------:R-:W3:Y:S04]  /*6840*/  SHFL.IDX PT, R10, R10, R21, 0x1f ;  /* 0x00001f150a0a7589 */ /* 0x000ee800000e0000 */
[----:B------:R-:W4:Y:S04]  /*6850*/  SHFL.IDX PT, R15, R15, R21, 0x1f ;  /* 0x00001f150f0f7589 */ /* 0x000f2800000e0000 */
[----:B------:R-:W1:Y:S04]  /*6860*/  SHFL.IDX PT, R12, R12, R21, 0x1f ;  /* 0x00001f150c0c7589 */ /* 0x000e6800000e0000 */
[----:B------:R4:W1:Y:S01]  /*6870*/  SHFL.IDX PT, R16, R17, R21, 0x1f ;  /* 0x00001f1511107589 */ /* 0x00086200000e0000 */
[----:B--2---:R-:W-:-:S02]  /*6880*/  R2UR UR41, R18 ;  /* 0x00000000122972ca */ /* 0x004fc400000e0000 */
[----:B---3--:R-:W-:Y:S01]  /*6890*/  R2UR UR40, R10 ;  /* 0x000000000a2872ca */ /* 0x008fe200000e0000 */
[----:B-1--4-:R-:W-:-:S14]  /*68a0*/  IMAD.MOV.U32 R17, RZ, RZ, R15 ;  /* 0x000000ffff117224 */ /* 0x012fdc00078e000f */
.L_x_65:
[----:B------:R-:W1:Y:S01]  /*68b0*/  LDCU UR4, c[0x0][0xbe8] ;  /* 0x00017d00ff0477ac */ /* 0x000e620008000800 */
[----:B------:R-:W-:Y:S01]  /*68c0*/  IMAD.MOV.U32 R18, RZ, RZ, -0x1 ;  /* 0xffffffffff127424 */ /* 0x000fe200078e00ff */
[----:B------:R-:W-:Y:S02]  /*68d0*/  MOV R10, 0xffffffff ;  /* 0xffffffff000a7802 */ /* 0x000fe40000000f00 */
[----:B-1----:R-:W-:-:S13]  /*68e0*/  ISETP.GE.AND P0, PT, R14, UR4, PT ;  /* 0x000000040e007c0c */ /* 0x002fda000bf06270 */
[----:B------:R-:W-:Y:S05]  /*68f0*/  @P0 BRA `(.L_x_64) ;  /* 0x0000000000f00947 */ /* 0x000fea0003800000 */
[----:B------:R-:W1:Y:S01]  /*6900*/  LDCU UR9, c[0x0][0xb98] ;  /* 0x00017300ff0977ac */ /* 0x000e620008000800 */
[----:B------:R-:W2:Y:S01]  /*6910*/  LDCU UR7, c[0x0][0xb88] ;  /* 0x00017100ff0777ac */ /* 0x000ea20008000800 */
[----:B------:R-:W3:Y:S01]  /*6920*/  LDCU UR5, c[0x0][0xbdc] ;  /* 0x00017b80ff0577ac */ /* 0x000ee20008000800 */
[----:B------:R-:W-:-:S04]  /*6930*/  UIADD3 UR11, UP0, UPT, -UR41, UR24, URZ ;  /* 0x00000018290b7290 */ /* 0x000fc8000ff1e1ff */
[----:B------:R-:W-:-:S04]  /*6940*/  UIADD3.X UR10, UPT, UPT, ~UR40, UR17, URZ, UP0, !UPT ;  /* 0x00000011280a7290 */ /* 0x000fc800087fe5ff */
[----:B-1----:R-:W-:Y:S01]  /*6950*/  USHF.R.U32.HI UR8, URZ, UR9, UR10 ;  /* 0x00000009ff087299 */ /* 0x002fe2000801160a */
[--C-:B--2---:R-:W-:Y:S01]  /*6960*/  SHF.R.U32.HI R3, RZ, UR7, R13.reuse ;  /* 0x00000007ff037c19 */ /* 0x104fe2000801160d */
[----:B------:R-:W-:Y:S01]  /*6970*/  USHF.R.U64 UR11, UR11, UR9, UR10 ;  /* 0x000000090b0b7299 */ /* 0x000fe2000800120a */
[----:B------:R-:W-:Y:S01]  /*6980*/  SHF.R.U64 R18, R12, UR7, R13 ;  /* 0x000000070c127c19 */ /* 0x000fe2000800120d */
[----:B------:R-:W-:Y:S02]  /*6990*/  USHF.R.U32.HI UR6, URZ, UR7, UR8 ;  /* 0x00000007ff067299 */ /* 0x000fe40008011608 */
[----:B------:R-:W-:Y:S02]  /*69a0*/  USHF.R.U64 UR8, UR11, UR7, UR8 ;  /* 0x000000070b087299 */ /* 0x000fe40008001208 */
[----:B---3--:R-:W-:Y:S02]  /*69b0*/  USHF.R.U32.HI UR4, URZ, UR5, UR6 ;  /* 0x00000005ff047299 */ /* 0x008fe40008011606 */
[----:B------:R-:W-:-:S04]  /*69c0*/  USHF.R.U64 UR5, UR8, UR5, UR6 ;  /* 0x0000000508057299 */ /* 0x000fc80008001206 */
[----:B------:R-:W-:-:S04]  /*69d0*/  LOP3.LUT R2, R3, UR4, RZ, 0xfc, !PT ;  /* 0x0000000403027c12 */ /* 0x000fc8000f8efcff */
[----:B------:R-:W-:-:S13]  /*69e0*/  ISETP.NE.U32.AND P0, PT, R2, RZ, PT ;  /* 0x000000ff0200720c */ /* 0x000fda0003f05070 */
[----:B------:R-:W-:Y:S05]  /*69f0*/  @P0 BRA `(.L_x_72) ;  /* 0x0000000000540947 */ /* 0x000fea0003800000 */
[----:B------:R-:W1:Y:S01]  /*6a00*/  I2F.U32.RP R15, R18 ;  /* 0x00000012000f7306 */ /* 0x000e620000209000 */
[----:B------:R-:W-:-:S07]  /*6a10*/  ISETP.NE.U32.AND P1, PT, R18, RZ, PT ;  /* 0x000000ff1200720c */ /* 0x000fce0003f25070 */
[----:B-1----:R-:W1:Y:S02]  /*6a20*/  MUFU.RCP R10, R15 ;  /* 0x0000000f000a7308 */ /* 0x002e640000001000 */
[----:B-1----:R-:W-:-:S06]  /*6a30*/  IADD3 R10, PT, PT, R10, 0xffffffe, RZ ;  /* 0x0ffffffe0a0a7810 */ /* 0x002fcc0007ffe0ff */
[----:B------:R1:W2:Y:S02]  /*6a40*/  F2I.FTZ.U32.TRUNC.NTZ R11, R10 ;  /* 0x0000000a000b7305 */ /* 0x0002a4000021f000 */
[----:B-1----:R-:W-:Y:S02]  /*6a50*/  HFMA2 R10, -RZ, RZ, 0, 0 ;  /* 0x00000000ff0a7431 */ /* 0x002fe400000001ff */
[----:B--2---:R-:W-:-:S04]  /*6a60*/  IMAD.MOV R2, RZ, RZ, -R11 ;  /* 0x000000ffff027224 */ /* 0x004fc800078e0a0b */
[----:B------:R-:W-:-:S04]  /*6a70*/  IMAD R2, R2, R18, RZ ;  /* 0x0000001202027224 */ /* 0x000fc800078e02ff */
[----:B------:R-:W-:-:S06]  /*6a80*/  IMAD.HI.U32 R2, R11, R2, R10 ;  /* 0x000000020b027227 */ /* 0x000fcc00078e000a */
[----:B------:R-:W-:-:S04]  /*6a90*/  IMAD.HI.U32 R20, R2, UR5, RZ ;  /* 0x0000000502147c27 */ /* 0x000fc8000f8e00ff */
[----:B------:R-:W-:-:S04]  /*6aa0*/  IMAD.MOV R3, RZ, RZ, -R20 ;  /* 0x000000ffff037224 */ /* 0x000fc800078e0a14 */
[----:B------:R-:W-:-:S05]  /*6ab0*/  IMAD R3, R18, R3, UR5 ;  /* 0x0000000512037e24 */ /* 0x000fca000f8e0203 */
[----:B------:R-:W-:-:S13]  /*6ac0*/  ISETP.GE.U32.AND P0, PT, R3, R18, PT ;  /* 0x000000120300720c */ /* 0x000fda0003f06070 */
[----:B------:R-:W-:Y:S01]  /*6ad0*/  @P0 IADD3 R3, PT, PT, R3, -R18, RZ ;  /* 0x8000001203030210 */ /* 0x000fe20007ffe0ff */
[----:B------:R-:W-:-:S03]  /*6ae0*/  @P0 VIADD R20, R20, 0x1 ;  /* 0x0000000114140836 */ /* 0x000fc60000000000 */
[----:B------:R-:W-:-:S13]  /*6af0*/  ISETP.GE.U32.AND P2, PT, R3, R18, PT ;  /* 0x000000120300720c */ /* 0x000fda0003f46070 */
[----:B------:R-:W-:Y:S02]  /*6b00*/  @P2 IADD3 R20, PT, PT, R20, 0x1, RZ ;  /* 0x0000000114142810 */ /* 0x000fe40007ffe0ff */
[----:B------:R-:W-:-:S04]  /*6b10*/  @!P1 LOP3.LUT R20, RZ, R18, RZ, 0x33, !PT ;  /* 0x00000012ff149212 */ /* 0x000fc800078e33ff */
[----:B------:R-:W-:-:S05]  /*6b20*/  IADD3 R15, PT, PT, -R20, RZ, RZ ;  /* 0x000000ff140f7210 */ /* 0x000fca0007ffe1ff */
[----:B------:R-:W-:Y:S01]  /*6b30*/  IMAD R15, R18, R15, UR5 ;  /* 0x00000005120f7e24 */ /* 0x000fe2000f8e020f */
[----:B------:R-:W-:Y:S06]  /*6b40*/  BRA `(.L_x_73) ;  /* 0x0000000000187947 */ /* 0x000fec0003800000 */
.L_x_72:
[----:B------:R-:W-:Y:S01]  /*6b50*/  IMAD.U32 R19, RZ, RZ, UR5 ;  /* 0x00000005ff137e24 */ /* 0x000fe2000f8e00ff */
[----:B------:R-:W-:Y:S02]  /*6b60*/  MOV R15, UR4 ;  /* 0x00000004000f7c02 */ /* 0x000fe40008000f00 */
[----:B------:R-:W-:Y:S02]  /*6b70*/  MOV R2, 0x6b90 ;  /* 0x00006b9000027802 */ /* 0x000fe40000000f00 */
[----:B-----5:R-:W-:Y:S05]  /*6b80*/  CALL.REL.NOINC `(.L_x_74) ;  /* 0x000000b400c07944 */ /* 0x020fea0003c00000 */
[----:B------:R-:W-:-:S05]  /*6b90*/  IADD3 R15, PT, PT, -R20, RZ, RZ ;  /* 0x000000ff140f7210 */ /* 0x000fca0007ffe1ff */
[----:B------:R-:W-:-:S07]  /*6ba0*/  IMAD R15, R18, R15, UR5 ;  /* 0x00000005120f7e24 */ /* 0x000fce000f8e020f */
.L_x_73:
[----:B------:R-:W1:Y:S01]  /*6bb0*/  LDC R11, c[0x0][0xbdc] ;  /* 0x0002f700ff0b7b82 */ /* 0x000e620000000800 */
[----:B------:R-:W-:Y:S01]  /*6bc0*/  ULOP3.LUT UR8, UR8, UR12, URZ, 0xc0, !UPT ;  /* 0x0000000c08087292 */ /* 0x000fe2000f8ec0ff */
[----:B------:R-:W-:Y:S01]  /*6bd0*/  PLOP3.LUT P1, PT, PT, PT, PT, 0x8, 0x80 ;  /* 0x000000000080781c */ /* 0x000fe20003f2e170 */
[----:B------:R-:W-:-:S05]  /*6be0*/  ULOP3.LUT UR11, UR19, UR11, URZ, 0xc0, !UPT ;  /* 0x0000000b130b7292 */ /* 0x000fca000f8ec0ff */
[----:B------:R-:W2:Y:S08]  /*6bf0*/  LDC R2, c[0x0][0xb80] ;  /* 0x0002e000ff027b82 */ /* 0x000eb00000000800 */
[----:B------:R-:W3:Y:S08]  /*6c00*/  LDC R3, c[0x0][0xb90] ;  /* 0x0002e400ff037b82 */ /* 0x000ef00000000800 */
[----:B------:R-:W4:Y:S01]  /*6c10*/  LDC R10, c[0x0][0xbe0] ;  /* 0x0002f800ff0a7b82 */ /* 0x000f220000000800 */
[----:B-1----:R-:W-:-:S05]  /*6c20*/  SHF.L.U32 R11, R20, R11, RZ ;  /* 0x0000000b140b7219 */ /* 0x002fca00000006ff */
[----:B------:R-:W-:Y:S01]  /*6c30*/  VIADD R18, R11, UR8 ;  /* 0x000000080b127c36 */ /* 0x000fe20008000000 */
[----:B------:R-:W-:Y:S01]  /*6c40*/  P2R R11, PR, RZ, 0x2 ;  /* 0x00000002ff0b7803 */ /* 0x000fe20000000000 */
[----:B--2---:R-:W-:Y:S02]  /*6c50*/  IMAD R15, R15, R2, UR11 ;  /* 0x0000000b0f0f7e24 */ /* 0x004fe4000f8e0202 */
[----:B---3--:R-:W-:Y:S02]  /*6c60*/  IMAD R18, R18, R3, UR32 ;  /* 0x0000002012127e24 */ /* 0x008fe4000f8e0203 */
[----:B------:R-:W-:Y:S01]  /*6c70*/  IMAD.MOV.U32 R3, RZ, RZ, 0x1 ;  /* 0x00000001ff037424 */ /* 0x000fe200078e00ff */
[----:B----4-:R-:W-:Y:S01]  /*6c80*/  ISETP.NE.AND P0, PT, R10, 0x1, PT ;  /* 0x000000010a00780c */ /* 0x010fe20003f05270 */
[----:B------:R-:W-:-:S03]  /*6c90*/  IMAD.MOV.U32 R10, RZ, RZ, R14 ;  /* 0x000000ffff0a7224 */ /* 0x000fc600078e000e */
[----:B------:R-:W-:Y:S02]  /*6ca0*/  SEL R2, R18, R15, !P0 ;  /* 0x0000000f12027207 */ /* 0x000fe40004000000 */
[----:B------:R-:W-:Y:S02]  /*6cb0*/  SEL R18, R15, R18, !P0 ;  /* 0x000000120f127207 */ /* 0x000fe40004000000 */
.L_x_64:
[----:B------:R-:W-:-:S09]  /*6cc0*/  UISETP.NE.AND UP0, UPT, UR37, 0x1, UPT ;  /* 0x000000012500788c */ /* 0x000fd2000bf05270 */
[----:B------:R-:W-:Y:S05]  /*6cd0*/  BRA.U !UP0, `(.L_x_75) ;  /* 0x0000000108047547 */ /* 0x000fea000b800000 */
[----:B------:R-:W-:Y:S05]  /*6ce0*/  BPT.TRAP 0x1 ;  /* 0x000000040000795c */ /* 0x000fea0000300000 */
.L_x_75:
[----:B------:R-:W1:Y:S01]  /*6cf0*/  S2UR UR4, SR_CgaCtaId ;  /* 0x00000000000479c3 */ /* 0x000e620000008800 */
[----:B------:R-:W-:Y:S01]  /*6d00*/  UMOV UR5, 0x400 ;  /* 0x0000040000057882 */ /* 0x000fe20000000000 */
[----:B------:R-:W-:Y:S01]  /*6d10*/  SHF.L.U32 R15, R8, 0x1f, RZ ;  /* 0x0000001f080f7819 */ /* 0x000fe200000006ff */
[----:B------:R-:W-:Y:S01]  /*6d20*/  VIADD R19, R9, 0x1 ;  /* 0x0000000109137836 */ /* 0x000fe20000000000 */
[----:B------:R-:W-:Y:S01]  /*6d30*/  ISETP.NE.AND P1, PT, R23, R10, PT ;  /* 0x0000000a1700720c */ /* 0x000fe20003f25270 */
[----:B-1----:R-:W-:-:S04]  /*6d40*/  ULEA UR4, UR4, UR5, 0x18 ;  /* 0x0000000504047291 */ /* 0x002fc8000f8ec0ff */
[----:B------:R-:W-:-:S09]  /*6d50*/  ULEA UR4, UR20, UR4, 0x3 ;  /* 0x0000000414047291 */ /* 0x000fd2000f8e18ff */
[----:B------:R-:W1:Y:S02]  /*6d60*/  SYNCS.PHASECHK.TRANS64.TRYWAIT P0, [UR4+0x150], R15 ;  /* 0x0001500fff0075a7 */ /* 0x000e640008001104 */
[----:B-1----:R-:W-:Y:S05]  /*6d70*/  @!P0 BRA `(.L_x_76) ;  /* 0x000000a400348947 */ /* 0x002fea0003800000 */
.L_x_275:
[----:B------:R-:W-:Y:S01]  /*6d80*/  ELECT P0, URZ, PT ;  /* 0x0000000000ff782f */ /* 0x000fe20003800000 */
[----:B------:R-:W-:Y:S01]  /*6d90*/  @!P1 IMAD.MOV R19, RZ, RZ, R9 ;  /* 0x000000ffff139224 */ /* 0x000fe200078e0209 */
[----:B------:R-:W-:Y:S01]  /*6da0*/  BSSY.RECONVERGENT B0, `(.L_x_77) ;  /* 0x0000017000007945 */ /* 0x000fe20003800200 */
[----:B------:R-:W-:-:S03]  /*6db0*/  ISETP.NE.AND P2, PT, R11, RZ, PT ;  /* 0x000000ff0b00720c */ /* 0x000fc60003f45270 */
[----:B------:R-:W-:-:S07]  /*6dc0*/  PRMT R9, R19, 0x7610, R9 ;  /* 0x0000761013097816 */ /* 0x000fce0000000009 */
[----:B------:R-:W-:Y:S05]  /*6dd0*/  @!P0 BRA `(.L_x_78) ;  /* 0x00000000004c8947 */ /* 0x000fea0003800000 */
[----:B------:R-:W-:Y:S01]  /*6de0*/  PLOP3.LUT P0, PT, P1, P2, PT, 0x20, 0x2 ;  /* 0x000000000002781c */ /* 0x000fe20000f04470 */
[----:B------:R-:W-:Y:S01]  /*6df0*/  UIMAD UR5, UR20, 0x14, UR36 ;  /* 0x00000014140578a4 */ /* 0x000fe2000f8e0224 */
[----:B------:R-:W-:Y:S02]  /*6e00*/  SEL R11, R9, RZ, !P2 ;  /* 0x000000ff090b7207 */ /* 0x000fe40005000000 */
[----:B-1----:R-:W-:-:S04]  /*6e10*/  SEL R20, RZ, 0x1, !P0 ;  /* 0x00000001ff147807 */ /* 0x002fc80004000000 */
[----:B------:R-:W-:Y:S02]  /*6e20*/  PRMT R11, R20, 0x5410, R11 ;  /* 0x00005410140b7816 */ /* 0x000fe4000000000b */
[----:B------:R1:W-:Y:S04]  /*6e30*/  STS [UR5], R2 ;  /* 0x00000002ff007988 */ /* 0x0003e80008000805 */
[----:B------:R1:W-:Y:S04]  /*6e40*/  STS [UR5+0x4], R18 ;  /* 0x00000412ff007988 */ /* 0x0003e80008000805 */
[----:B------:R1:W-:Y:S04]  /*6e50*/  STS [UR5+0xc], R3 ;  /* 0x00000c03ff007988 */ /* 0x0003e80008000805 */
[----:B------:R1:W-:Y:S04]  /*6e60*/  STS [UR5+0x10], R11 ;  /* 0x0000100bff007988 */ /* 0x0003e80008000805 */
[----:B------:R1:W-:Y:S01]  /*6e70*/  STS [UR5+0x8], R10 ;  /* 0x0000080aff007988 */ /* 0x0003e20008000805 */
[----:B------:R-:W-:Y:S01]  /*6e80*/  @!PT LDS RZ, [RZ] ;  /* 0x00000000fffff984 */ /* 0x000fe20000000800 */
[----:B------:R-:W-:Y:S01]  /*6e90*/  @!PT LDS RZ, [RZ] ;  /* 0x00000000fffff984 */ /* 0x000fe20000000800 */
[----:B------:R-:W-:Y:S01]  /*6ea0*/  @!PT LDS RZ, [RZ] ;  /* 0x00000000fffff984 */ /* 0x000fe20000000800 */
[----:B------:R-:W-:Y:S01]  /*6eb0*/  @!PT LDS RZ, [RZ] ;  /* 0x00000000fffff984 */ /* 0x000fe20000000800 */
[----:B------:R2:W-:Y:S06]  /*6ec0*/  MEMBAR.ALL.CTA ;  /* 0x0000000000007992 */ /* 0x0005ec0000008000 */
[----:B--2---:R-:W2:Y:S01]  /*6ed0*/  FENCE.VIEW.ASYNC.S ;  /* 0x00000000000073c6 */ /* 0x004ea20000000000 */
[----:B------:R-:W-:Y:S05]  /*6ee0*/  BRA.U !UP0, `(.L_x_79) ;  /* 0x0000000108047547 */ /* 0x000fea000b800000 */
[----:B------:R-:W-:Y:S05]  /*6ef0*/  BPT.TRAP 0x1 ;  /* 0x000000040000795c */ /* 0x000fea0000300000 */
.L_x_79:
[----:B--2---:R-:W-:Y:S01]  /*6f00*/  SYNCS.ARRIVE.TRANS64.A1T0 RZ, [UR4+0x110], RZ ;  /* 0x000110ffffff79a7 */ /* 0x004fe20008100004 */
.L_x_78:
[----:B------:R-:W-:Y:S05]  /*6f10*/  BSYNC.RECONVERGENT B0 ;  /* 0x0000000000007941 */ /* 0x000fea0003800200 */
.L_x_77:
[----:B------:R-:W-:Y:S01]  /*6f20*/  UIADD3 UR20, UPT, UPT, UR20, 0x1, URZ ;  /* 0x0000000114147890 */ /* 0x000fe2000fffe0ff */
[----:B------:R-:W-:-:S03]  /*6f30*/  MOV R23, R10 ;  /* 0x0000000a00177202 */ /* 0x000fc60000000f00 */
[----:B------:R-:W-:-:S04]  /*6f40*/  UISETP.NE.AND UP0, UPT, UR20, 0x8, UPT ;  /* 0x000000081400788c */ /* 0x000fc8000bf05270 */
[----:B------:R-:W-:Y:S02]  /*6f50*/  USEL UR4, URZ, 0x1, UP0 ;  /* 0x00000001ff047887 */ /* 0x000fe40008000000 */
[----:B------:R-:W-:-:S04]  /*6f60*/  USEL UR20, UR20, URZ, UP0 ;  /* 0x000000ff14147287 */ /* 0x000fc80008000000 */
[----:B------:R-:W-:Y:S01]  /*6f70*/  LOP3.LUT R8, R8, UR4, RZ, 0x3c, !PT ;  /* 0x0000000408087c12 */ /* 0x000fe2000f8e3cff */
[----:B------:R-:W-:Y:S07]  /*6f80*/  @!P2 BRA `(.L_x_80) ;  /* 0xffffffe40008a947 */ /* 0x000fee000383ffff */
[----:B------:R-:W-:Y:S01]  /*6f90*/  HFMA2 R9, -RZ, RZ, 0, 0 ;  /* 0x00000000ff097431 */ /* 0x000fe200000001ff */
[----:B-1----:R-:W-:Y:S02]  /*6fa0*/  PRMT R11, RZ, 0x7610, R11 ;  /* 0x00007610ff0b7816 */ /* 0x002fe4000000000b */
.L_x_96:
[----:B-1----:R-:W1:Y:S01]  /*6fb0*/  LDC.64 R2, c[0x0][0xbd0] ;  /* 0x0002f400ff027b82 */ /* 0x002e620000000a00 */
[----:B------:R-:W-:Y:S01]  /*6fc0*/  UIADD3 UR24, UP0, UPT, UR24, UR30, URZ ;  /* 0x0000001e18187290 */ /* 0x000fe2000ff1e0ff */
[----:B------:R-:W-:Y:S01]  /*6fd0*/  ISETP.NE.AND P1, PT, RZ, UR16, PT ;  /* 0x00000010ff007c0c */ /* 0x000fe2000bf25270 */
[----:B------:R-:W-:Y:S01]  /*6fe0*/  IMAD.MOV.U32 R23, RZ, RZ, RZ ;  /* 0x000000ffff177224 */ /* 0x000fe200078e00ff */
[----:B------:R-:W-:Y:S01]  /*6ff0*/  PLOP3.LUT P2, PT, PT, PT, PT, 0x80, 0x8 ;  /* 0x000000000008781c */ /* 0x000fe20003f4f070 */
[----:B------:R-:W-:Y:S01]  /*7000*/  UIADD3.X UR17, UPT, UPT, UR17, UR25, URZ, UP0, !UPT ;  /* 0x0000001911117290 */ /* 0x000fe200087fe4ff */
[----:B------:R-:W-:Y:S02]  /*7010*/  IMAD.MOV.U32 R22, RZ, RZ, -0x1 ;  /* 0xffffffffff167424 */ /* 0x000fe400078e00ff */
[----:B------:R-:W-:Y:S01]  /*7020*/  P2R R24, PR, RZ, 0x4 ;  /* 0x00000004ff187803 */ /* 0x000fe20000000000 */
[----:B------:R-:W-:Y:S01]  /*7030*/  IMAD.MOV.U32 R15, RZ, RZ, -0x1 ;  /* 0xffffffffff0f7424 */ /* 0x000fe200078e00ff */
[----:B-1----:R-:W-:Y:S01]  /*7040*/  ISETP.LE.U32.AND P0, PT, R2, UR24, PT ;  /* 0x0000001802007c0c */ /* 0x002fe2000bf03070 */
[----:B------:R-:W-:-:S05]  /*7050*/  IMAD.U32 R2, RZ, RZ, UR17 ;  /* 0x00000011ff027e24 */ /* 0x000fca000f8e00ff */
[----:B------:R-:W-:Y:S01]  /*7060*/  ISETP.GE.U32.AND.EX P0, PT, R2, R3, PT, P0 ;  /* 0x000000030200720c */ /* 0x000fe20003f06100 */
[----:B------:R-:W-:-:S12]  /*7070*/  IMAD.MOV.U32 R3, RZ, RZ, -0x1 ;  /* 0xffffffffff037424 */ /* 0x000fd800078e00ff */
[----:B----4-:R-:W-:Y:S05]  /*7080*/  @P0 BRA P1, `(.L_x_81) ;  /* 0x0000001800080947 */ /* 0x010fea0000800000 */
        /* <DEDUP_REMOVED lines=8> */
[----:B-----5:R-:W-:Y:S01]  /*7110*/  MOV R16, R5 ;  /* 0x0000000500107202 */ /* 0x020fe20000000f00 */
        /* <DEDUP_REMOVED lines=14> */
[----:B-1----:R-:W-:Y:S02]  /*7200*/  IABS R3, R0 ;  /* 0x0000000000037213 */ /* 0x002fe40000000000 */
[----:B------:R-:W1:Y:S01]  /*7210*/  I2F.RP R26, R12 ;  /* 0x0000000c001a7306 */ /* 0x000e620000209400 */
[----:B------:R-:W3:Y:S01]  /*7220*/  LDCU.128 UR4, c[0x0][0xbc0] ;  /* 0x00017800ff0477ac */ /* 0x000ee20008000c00 */
[C---:B------:R-:W-:Y:S02]  /*7230*/  IADD3 R14, P0, PT, R16.reuse, UR18, RZ ;  /* 0x00000012100e7c10 */ /* 0x040fe4000ff1e0ff */
[----:B------:R-:W-:Y:S01]  /*7240*/  IADD3 R18, P2, PT, R15, UR14, RZ ;  /* 0x0000000e0f127c10 */ /* 0x000fe2000ff5e0ff */
[----:B------:R-:W4:Y:S01]  /*7250*/  LDCU.64 UR10, c[0x0][0xba8] ;  /* 0x00017500ff0a77ac */ /* 0x000f220008000a00 */
[----:B------:R-:W-:-:S02]  /*7260*/  LEA.HI.X.SX32 R13, R16, UR15, 0x1, P0 ;  /* 0x0000000f100d7c11 */ /* 0x000fc400080f0eff */
[----:B------:R-:W4:Y:S01]  /*7270*/  I2F.RP R2, R3 ;  /* 0x0000000300027306 */ /* 0x000f220000209400 */
[----:B------:R-:W-:Y:S02]  /*7280*/  LEA.HI.X.SX32 R17, R15, UR13, 0x1, P2 ;  /* 0x0000000d0f117c11 */ /* 0x000fe400090f0eff */
[----:B--2---:R-:W-:-:S05]  /*7290*/  IADD3 R16, P0, PT, R14, UR9, RZ ;  /* 0x000000090e107c10 */ /* 0x004fca000ff1e0ff */
[----:B-1----:R-:W1:Y:S01]  /*72a0*/  MUFU.RCP R26, R26 ;  /* 0x0000001a001a7308 */ /* 0x002e620000001000 */
[----:B---3--:R-:W-:Y:S01]  /*72b0*/  IADD3 R20, P1, PT, R18, UR7, RZ ;  /* 0x0000000712147c10 */ /* 0x008fe2000ff3e0ff */
[----:B------:R-:W-:Y:S02]  /*72c0*/  IMAD.X R15, RZ, RZ, R13, P0 ;  /* 0x000000ffff0f7224 */ /* 0x000fe400000e060d */
[----:B----4-:R-:W-:-:S04]  /*72d0*/  IMAD.WIDE.U32 R36, R16, UR10, RZ ;  /* 0x0000000a10247c25 */ /* 0x010fc8000f8e00ff */
[----:B------:R-:W2:Y:S01]  /*72e0*/  MUFU.RCP R2, R2 ;  /* 0x0000000200027308 */ /* 0x000ea20000001000 */
[----:B------:R-:W-:Y:S02]  /*72f0*/  IMAD.X R19, RZ, RZ, R17, P1 ;  /* 0x000000ffff137224 */ /* 0x000fe400008e0611 */
[----:B------:R-:W-:-:S04]  /*7300*/  IMAD.WIDE.U32 R30, R15, UR10, RZ ;  /* 0x0000000a0f1e7c25 */ /* 0x000fc8000f8e00ff */
[----:B------:R-:W-:-:S04]  /*7310*/  IMAD.WIDE.U32 R28, R19, UR4, RZ ;  /* 0x00000004131c7c25 */ /* 0x000fc8000f8e00ff */
[----:B------:R-:W-:-:S04]  /*7320*/  IMAD.WIDE.U32 R30, P1, R16, UR11, R30 ;  /* 0x0000000b101e7c25 */ /* 0x000fc8000f82001e */
[----:B-1----:R-:W-:Y:S02]  /*7330*/  VIADD R26, R26, 0xffffffe ;  /* 0x0ffffffe1a1a7836 */ /* 0x002fe40000000000 */
[C---:B------:R-:W-:Y:S02]  /*7340*/  IMAD.WIDE.U32 R28, P0, R20.reuse, UR5, R28 ;  /* 0x00000005141c7c25 */ /* 0x040fe4000f80001c */
[----:B------:R-:W1:Y:S02]  /*7350*/  F2I.FTZ.U32.TRUNC.NTZ R27, R26 ;  /* 0x0000001a001b7305 */ /* 0x000e64000021f000 */
[----:B------:R-:W-:-:S04]  /*7360*/  IMAD.WIDE.U32 R38, R20, UR4, RZ ;  /* 0x0000000414267c25 */ /* 0x000fc8000f8e00ff */
[----:B------:R-:W-:Y:S01]  /*7370*/  IMAD.X R35, RZ, RZ, RZ, P1 ;  /* 0x000000ffff237224 */ /* 0x000fe200008e06ff */
[----:B------:R-:W-:Y:S01]  /*7380*/  IADD3 RZ, P1, PT, R37, R30, RZ ;  /* 0x0000001e25ff7210 */ /* 0x000fe20007f3e0ff */
[----:B--2---:R-:W-:Y:S01]  /*7390*/  VIADD R2, R2, 0xffffffe ;  /* 0x0ffffffe02027836 */ /* 0x004fe20000000000 */
[----:B------:R-:W-:Y:S01]  /*73a0*/  IADD3 RZ, P2, PT, R39, R28, RZ ;  /* 0x0000001c27ff7210 */ /* 0x000fe20007f5e0ff */
[----:B------:R-:W-:Y:S02]  /*73b0*/  IMAD.MOV.U32 R34, RZ, RZ, R31 ;  /* 0x000000ffff227224 */ /* 0x000fe400078e001f */
[----:B------:R-:W-:Y:S01]  /*73c0*/  IMAD.X R33, RZ, RZ, RZ, P0 ;  /* 0x000000ffff217224 */ /* 0x000fe200000e06ff */
[----:B------:R-:W-:Y:S01]  /*73d0*/  ISETP.NE.U32.AND P0, PT, RZ, UR10, PT ;  /* 0x0000000aff007c0c */ /* 0x000fe2000bf05070 */
[----:B------:R-:W-:Y:S02]  /*73e0*/  IMAD.MOV.U32 R32, RZ, RZ, R29 ;  /* 0x000000ffff207224 */ /* 0x000fe400078e001d */
[----:B------:R-:W2:Y:S01]  /*73f0*/  F2I.FTZ.U32.TRUNC.NTZ R29, R2 ;  /* 0x00000002001d7305 */ /* 0x000ea2000021f000 */
[----:B------:R-:W-:Y:S01]  /*7400*/  IMAD.WIDE.U32.X R34, R15, UR11, R34, P1 ;  /* 0x0000000b0f227c25 */ /* 0x000fe200088e0422 */
[----:B------:R-:W-:-:S02]  /*7410*/  ISETP.NE.U32.AND P1, PT, RZ, UR4, PT ;  /* 0x00000004ff007c0c */ /* 0x000fc4000bf25070 */
[----:B------:R-:W-:Y:S01]  /*7420*/  ISETP.NE.AND.EX P0, PT, RZ, UR11, PT, P0 ;  /* 0x0000000bff007c0c */ /* 0x000fe2000bf05300 */
[----:B------:R-:W-:Y:S01]  /*7430*/  IMAD.WIDE.U32.X R32, R19, UR5, R32, P2 ;  /* 0x0000000513207c25 */ /* 0x000fe200090e0420 */
[----:B------:R-:W-:Y:S02]  /*7440*/  ISETP.NE.AND.EX P1, PT, RZ, UR5, PT, P1 ;  /* 0x00000005ff007c0c */ /* 0x000fe4000bf25310 */
[----:B------:R-:W-:Y:S01]  /*7450*/  SEL R14, R14, R34, !P0 ;  /* 0x000000220e0e7207 */ /* 0x000fe20004000000 */
[----:B-1----:R-:W-:Y:S01]  /*7460*/  IMAD.MOV R16, RZ, RZ, -R27 ;  /* 0x000000ffff107224 */ /* 0x002fe200078e0a1b */
[----:B------:R-:W-:Y:S01]  /*7470*/  SEL R13, R13, R35, !P0 ;  /* 0x000000230d0d7207 */ /* 0x000fe20004000000 */
[----:B------:R-:W-:Y:S01]  /*7480*/  IMAD.MOV.U32 R26, RZ, RZ, RZ ;  /* 0x000000ffff1a7224 */ /* 0x000fe200078e00ff */
[----:B------:R-:W-:Y:S01]  /*7490*/  SEL R18, R18, R32, !P1 ;  /* 0x0000002012127207 */ /* 0x000fe20004800000 */
[----:B------:R-:W-:Y:S01]  /*74a0*/  IMAD R15, R16, R12, RZ ;  /* 0x0000000c100f7224 */ /* 0x000fe200078e02ff */
[----:B------:R-:W-:Y:S01]  /*74b0*/  SEL R17, R17, R33, !P1 ;  /* 0x0000002111117207 */ /* 0x000fe20004800000 */
[----:B--2---:R-:W-:Y:S01]  /*74c0*/  IMAD.MOV R20, RZ, RZ, -R29 ;  /* 0x000000ffff147224 */ /* 0x004fe200078e0a1d */
[----:B------:R-:W-:Y:S01]  /*74d0*/  SHF.R.U64 R13, R14, UR8, R13 ;  /* 0x000000080e0d7c19 */ /* 0x000fe2000800120d */
[----:B------:R-:W-:Y:S01]  /*74e0*/  IMAD.HI.U32 R15, R27, R15, R26 ;  /* 0x0000000f1b0f7227 */ /* 0x000fe200078e001a */
[----:B------:R-:W-:-:S02]  /*74f0*/  SHF.R.U64 R17, R18, UR6, R17 ;  /* 0x0000000612117c19 */ /* 0x000fc40008001211 */
[----:B------:R-:W-:Y:S01]  /*7500*/  IADD3 R19, PT, PT, R4, -0x1, R13 ;  /* 0xffffffff04137810 */ /* 0x000fe20007ffe00d */
[----:B------:R-:W-:Y:S01]  /*7510*/  IMAD.MOV.U32 R28, RZ, RZ, RZ ;  /* 0x000000ffff1c7224 */ /* 0x000fe200078e00ff */
[----:B------:R-:W-:Y:S01]  /*7520*/  IADD3 R18, PT, PT, R0, -0x1, R17 ;  /* 0xffffffff00127810 */ /* 0x000fe20007ffe011 */
[----:B------:R-:W-:Y:S01]  /*7530*/  IMAD R17, R20, R3, RZ ;  /* 0x0000000314117224 */ /* 0x000fe200078e02ff */
[----:B------:R-:W-:Y:S02]  /*7540*/  IABS R14, R4 ;  /* 0x00000004000e7213 */ /* 0x000fe40000000000 */
[----:B------:R-:W-:Y:S01]  /*7550*/  IABS R16, R19 ;  /* 0x0000001300107213 */ /* 0x000fe20000000000 */
[----:B------:R-:W-:Y:S01]  /*7560*/  IMAD.HI.U32 R17, R29, R17, R28 ;  /* 0x000000111d117227 */ /* 0x000fe200078e001c */
[----:B------:R-:W-:Y:S02]  /*7570*/  IABS R2, R0 ;  /* 0x0000000000027213 */ /* 0x000fe40000000000 */
[----:B------:R-:W-:Y:S01]  /*7580*/  IABS R13, R18 ;  /* 0x00000012000d7213 */ /* 0x000fe20000000000 */
[----:B------:R-:W-:Y:S01]  /*7590*/  IMAD.MOV R14, RZ, RZ, -R14 ;  /* 0x000000ffff0e7224 */ /* 0x000fe200078e0a0e */
        /* <DEDUP_REMOVED lines=29> */
.L_x_84:
[----:B------:R-:W-:Y:S05]  /*7770*/  BSYNC.RECONVERGENT B0 ;  /* 0x0000000000007941 */ /* 0x000fea0003800200 */
.L_x_83:
[----:B-1----:R-:W1:Y:S01]  /*7780*/  SHFL.UP PT, R3, R18, 0x1, RZ ;  /* 0x0420000012037989 */ /* 0x002e6200000e00ff */
[C---:B------:R-:W-:Y:S02]  /*7790*/  ISETP.NE.AND P5, PT, R7.reuse, RZ, PT ;  /* 0x000000ff0700720c */ /* 0x040fe40003fa5270 */
[C---:B------:R-:W-:Y:S01]  /*77a0*/  ISETP.GE.U32.AND P4, PT, R7.reuse, 0x2, PT ;  /* 0x000000020700780c */ /* 0x040fe20003f86070 */
[----:B------:R-:W2:Y:S01]  /*77b0*/  SHFL.UP PT, R2, R17, 0x1, RZ ;  /* 0x0420000011027989 */ /* 0x000ea200000e00ff */
[C---:B------:R-:W-:Y:S02]  /*77c0*/  ISETP.GE.U32.AND P1, PT, R7.reuse, 0x4, PT ;  /* 0x000000040700780c */ /* 0x040fe40003f26070 */
[C---:B------:R-:W-:Y:S02]  /*77d0*/  ISETP.GE.U32.AND P2, PT, R7.reuse, 0x8, PT ;  /* 0x000000080700780c */ /* 0x040fe40003f46070 */
[----:B------:R-:W-:Y:S02]  /*77e0*/  ISETP.GE.U32.AND P3, PT, R7, 0x10, PT ;  /* 0x000000100700780c */ /* 0x000fe40003f66070 */
[----:B-1----:R-:W-:-:S02]  /*77f0*/  SEL R3, R3, RZ, P5 ;  /* 0x000000ff03037207 */ /* 0x002fc40002800000 */
[----:B--2---:R-:W-:Y:S02]  /*7800*/  SEL R2, R2, RZ, P5 ;  /* 0x000000ff02027207 */ /* 0x004fe40002800000 */
[----:B------:R-:W-:-:S05]  /*7810*/  IADD3 R3, P0, PT, R3, R18, RZ ;  /* 0x0000001203037210 */ /* 0x000fca0007f1e0ff */
[----:B------:R-:W-:Y:S01]  /*7820*/  IMAD.X R2, R2, 0x1, R17, P0 ;  /* 0x0000000102027824 */ /* 0x000fe200000e0611 */
        /* <DEDUP_REMOVED lines=9> */
[----:B------:R-:W-:Y:S01]  /*78c0*/  IADD3 R19, P0, PT, R19, R14, RZ ;  /* 0x0000000e13137210 */ /* 0x000fe20007f1e0ff */
[----:B------:R-:W-:Y:S01]  /*78d0*/  IMAD.U32 R14, RZ, RZ, UR17 ;  /* 0x00000011ff0e7e24 */ /* 0x000fe2000f8e00ff */
        /* <DEDUP_REMOVED lines=14> */
[----:B------:R-:W-:-:S04]  /*79c0*/  IADD3 R2, P0, PT, R15, UR41, RZ ;  /* 0x000000290f027c10 */ /* 0x000fc8000ff1e0ff */
        /* <DEDUP_REMOVED lines=12> */
.L_x_88:
[C---:B------:R-:W-:Y:S01]  /*7a90*/  VIADD R14, R21.reuse, 0x40 ;  /* 0x00000040150e7836 */ /* 0x040fe20000000000 */
[----:B-----5:R-:W-:Y:S01]  /*7aa0*/  MOV R15, R5 ;  /* 0x00000005000f7202 */ /* 0x020fe20000000f00 */
[----:B------:R-:W-:-:S03]  /*7ab0*/  VIADD R21, R21, 0x20 ;  /* 0x0000002015157836 */ /* 0x000fc60000000000 */
[----:B------:R-:W-:Y:S01]  /*7ac0*/  ISETP.GE.AND P0, PT, R14, UR21, PT ;  /* 0x000000150e007c0c */ /* 0x000fe2000bf06270 */
[----:B------:R-:W-:-:S12]  /*7ad0*/  IMAD.MOV.U32 R14, RZ, RZ, R6 ;  /* 0x000000ffff0e7224 */ /* 0x000fd800078e0006 */
        /* <DEDUP_REMOVED lines=17> */
[----:B------:R-:W-:Y:S01]  /*7bf0*/  IADD3 R19, P0, PT, R17, UR7, RZ ;  /* 0x0000000711137c10 */ /* 0x000fe2000ff1e0ff */
[----:B------:R-:W-:-:S04]  /*7c00*/  IMAD.WIDE.U32 R34, R15, UR10, RZ ;  /* 0x0000000a0f227c25 */ /* 0x000fc8000f8e00ff */
[----:B------:R-:W-:-:S04]  /*7c10*/  IMAD.WIDE.U32 R32, R14, UR10, RZ ;  /* 0x0000000a0e207c25 */ /* 0x000fc8000f8e00ff */
[----:B------:R-:W-:Y:S02]  /*7c20*/  IMAD.X R18, RZ, RZ, R16, P0 ;  /* 0x000000ffff127224 */ /* 0x000fe400000e0610 */
[----:B------:R-:W-:-:S04]  /*7c30*/  IMAD.WIDE.U32 R32, P0, R15, UR11, R32 ;  /* 0x0000000b0f207c25 */ /* 0x000fc8000f800020 */
[----:B------:R-:W-:-:S04]  /*7c40*/  IMAD.WIDE.U32 R28, R18, UR4, RZ ;  /* 0x00000004121c7c25 */ /* 0x000fc8000f8e00ff */
[----:B------:R-:W-:Y:S02]  /*7c50*/  IMAD.X R31, RZ, RZ, RZ, P0 ;  /* 0x000000ffff1f7224 */ /* 0x000fe400000e06ff */
[----:B------:R-:W-:-:S04]  /*7c60*/  IMAD.WIDE.U32 R28, P0, R19, UR5, R28 ;  /* 0x00000005131c7c25 */ /* 0x000fc8000f80001c */
[----:B-1----:R-:W-:Y:S01]  /*7c70*/  IMAD.X R27, RZ, RZ, RZ, P0 ;  /* 0x000000ffff1b7224 */ /* 0x002fe200000e06ff */
[----:B------:R-:W-:Y:S01]  /*7c80*/  IADD3 RZ, P0, PT, R35, R32, RZ ;  /* 0x0000002023ff7210 */ /* 0x000fe20007f1e0ff */
[----:B------:R-:W-:Y:S02]  /*7c90*/  IMAD.MOV.U32 R30, RZ, RZ, R33 ;  /* 0x000000ffff1e7224 */ /* 0x000fe400078e0021 */
[----:B------:R-:W-:Y:S02]  /*7ca0*/  IMAD.MOV.U32 R26, RZ, RZ, R29 ;  /* 0x000000ffff1a7224 */ /* 0x000fe400078e001d */
[----:B------:R-:W-:-:S04]  /*7cb0*/  IMAD.WIDE.U32.X R14, R14, UR11, R30, P0 ;  /* 0x0000000b0e0e7c25 */ /* 0x000fc800080e041e */
[----:B------:R-:W-:-:S05]  /*7cc0*/  IMAD.WIDE.U32 R30, R19, UR4, RZ ;  /* 0x00000004131e7c25 */ /* 0x000fca000f8e00ff */
[----:B------:R-:W-:-:S05]  /*7cd0*/  IADD3 RZ, P0, PT, R31, R28, RZ ;  /* 0x0000001c1fff7210 */ /* 0x000fca0007f1e0ff */
        /* <DEDUP_REMOVED lines=8> */
[----:B------:R-:W-:-:S02]  /*7d60*/  IABS R12, R4 ;  /* 0x00000004000c7213 */ /* 0x000fc40000000000 */
[----:B------:R-:W-:Y:S02]  /*7d70*/  SEL R14, R16, R19, !P0 ;  /* 0x00000013100e7207 */ /* 0x000fe40004000000 */
[----:B------:R-:W-:Y:S01]  /*7d80*/  IABS R16, R4 ;  /* 0x0000000400107213 */ /* 0x000fe20000000000 */
[----:B------:R-:W-:Y:S01]  /*7d90*/  IMAD.MOV R12, RZ, RZ, -R12 ;  /* 0x000000ffff0c7224 */ /* 0x000fe200078e0a0c */
[----:B------:R-:W-:Y:S02]  /*7da0*/  SEL R17, R17, R18, !P0 ;  /* 0x0000001211117207 */ /* 0x000fe40004000000 */
[----:B------:R-:W1:Y:S01]  /*7db0*/  I2F.RP R19, R16 ;  /* 0x0000001000137306 */ /* 0x000e620000209400 */
[----:B------:R-:W-:Y:S02]  /*7dc0*/  IADD3 R18, PT, PT, R4, -0x1, R13 ;  /* 0xffffffff04127810 */ /* 0x000fe40007ffe00d */
[----:B------:R-:W-:Y:S02]  /*7dd0*/  SHF.R.U64 R17, R17, UR6, R14 ;  /* 0x0000000611117c19 */ /* 0x000fe4000800120e */
[----:B------:R-:W-:-:S02]  /*7de0*/  IABS R13, R18 ;  /* 0x00000012000d7213 */ /* 0x000fc40000000000 */
[----:B------:R-:W-:Y:S01]  /*7df0*/  IADD3 R17, PT, PT, R0, -0x1, R17 ;  /* 0xffffffff00117810 */ /* 0x000fe20007ffe011 */
[----:B-1----:R-:W1:Y:S02]  /*7e00*/  MUFU.RCP R26, R19 ;  /* 0x00000013001a7308 */ /* 0x002e640000001000 */
[----:B-1----:R-:W-:-:S06]  /*7e10*/  VIADD R26, R26, 0xffffffe ;  /* 0x0ffffffe1a1a7836 */ /* 0x002fcc0000000000 */
[----:B------:R-:W1:Y:S02]  /*7e20*/  F2I.FTZ.U32.TRUNC.NTZ R27, R26 ;  /* 0x0000001a001b7305 */ /* 0x000e64000021f000 */
[----:B-1----:R-:W-:Y:S02]  /*7e30*/  IMAD.MOV R15, RZ, RZ, -R27 ;  /* 0x000000ffff0f7224 */ /* 0x002fe400078e0a1b */
[----:B------:R-:W-:Y:S02]  /*7e40*/  IMAD.MOV.U32 R26, RZ, RZ, RZ ;  /* 0x000000ffff1a7224 */ /* 0x000fe400078e00ff */
[----:B------:R-:W-:-:S04]  /*7e50*/  IMAD R15, R15, R16, RZ ;  /* 0x000000100f0f7224 */ /* 0x000fc800078e02ff */
[----:B------:R-:W-:-:S06]  /*7e60*/  IMAD.HI.U32 R15, R27, R15, R26 ;  /* 0x0000000f1b0f7227 */ /* 0x000fcc00078e001a */
[----:B------:R-:W-:-:S04]  /*7e70*/  IMAD.HI.U32 R15, R15, R13, RZ ;  /* 0x0000000d0f0f7227 */ /* 0x000fc800078e00ff */
[----:B------:R-:W-:Y:S01]  /*7e80*/  IMAD R19, R15, R12, R13 ;  /* 0x0000000c0f137224 */ /* 0x000fe200078e020d */
[----:B------:R-:W-:Y:S02]  /*7e90*/  IABS R15, R0 ;  /* 0x00000000000f7213 */ /* 0x000fe40000000000 */
[----:B------:R-:W-:Y:S02]  /*7ea0*/  IABS R13, R17 ;  /* 0x00000011000d7213 */ /* 0x000fe40000000000 */
[----:B------:R-:W1:Y:S01]  /*7eb0*/  I2F.RP R20, R15 ;  /* 0x0000000f00147306 */ /* 0x000e620000209400 */
[----:B------:R-:W-:-:S13]  /*7ec0*/  ISETP.GT.U32.AND P0, PT, R16, R19, PT ;  /* 0x000000131000720c */ /* 0x000fda0003f04070 */
[----:B------:R-:W-:Y:S01]  /*7ed0*/  @!P0 IMAD.IADD R19, R19, 0x1, -R16 ;  /* 0x0000000113138824 */ /* 0x000fe200078e0a10 */
[----:B-1----:R-:W1:Y:S02]  /*7ee0*/  MUFU.RCP R26, R20 ;  /* 0x00000014001a7308 */ /* 0x002e640000001000 */
[----:B-1----:R-:W-:-:S06]  /*7ef0*/  VIADD R26, R26, 0xffffffe ;  /* 0x0ffffffe1a1a7836 */ /* 0x002fcc0000000000 */
        /* <DEDUP_REMOVED lines=29> */
.L_x_87:
[----:B------:R-:W-:Y:S05]  /*80d0*/  BSYNC.RECONVERGENT B0 ;  /* 0x0000000000007941 */ /* 0x000fea0003800200 */
.L_x_86:
        /* <DEDUP_REMOVED lines=8> */
[----:B------:R-:W2:Y:S04]  /*8160*/  SHFL.UP PT, R16, R15, 0x2, RZ ;  /* 0x044000000f107989 */ /* 0x000ea800000e00ff */
        /* <DEDUP_REMOVED lines=16> */
[----:B-1----:R-:W-:Y:S02]  /*8270*/  IMAD.X R26, R15, 0x1, R20, P0 ;  /* 0x000000010f1a7824 */ /* 0x002fe400000e0614 */
[----:B------:R-:W1:Y:S01]  /*8280*/  SHFL.UP PT, R15, R14, 0x10, RZ ;  /* 0x060000000e0f7989 */ /* 0x000e6200000e00ff */
[----:B------:R-:W-:-:S03]  /*8290*/  IMAD.U32 R20, RZ, RZ, UR17 ;  /* 0x00000011ff147e24 */ /* 0x000fc6000f8e00ff */
        /* <DEDUP_REMOVED lines=12> */
.L_x_85:
        /* <DEDUP_REMOVED lines=14> */
[----:B------:R1:W4:Y:S04]  /*8440*/  SHFL.IDX PT, R17, R17, R3, 0x1f ;  /* 0x00001f0311117589 */ /* 0x00032800000e0000 */
[----:B------:R1:W1:Y:S04]  /*8450*/  SHFL.IDX PT, R16, R18, R3, 0x1f ;  /* 0x00001f0312107589 */ /* 0x00026800000e0000 */
[----:B------:R1:W1:Y:S01]  /*8460*/  SHFL.IDX PT, R12, R12, R3, 0x1f ;  /* 0x00001f030c0c7589 */ /* 0x00026200000e0000 */
[----:B--2---:R-:W-:-:S02]  /*8470*/  R2UR UR41, R2 ;  /* 0x00000000022972ca */ /* 0x004fc400000e0000 */
[----:B---3--:R-:W-:-:S15]  /*8480*/  R2UR UR40, R15 ;  /* 0x000000000f2872ca */ /* 0x008fde00000e0000 */
.L_x_82:
[----:B------:R-:W2:Y:S01]  /*8490*/  LDCU UR4, c[0x0][0xbe8] ;  /* 0x00017d00ff0477ac */ /* 0x000ea20008000800 */
[----:B------:R-:W-:Y:S01]  /*84a0*/  IMAD.MOV.U32 R15, RZ, RZ, -0x1 ;  /* 0xffffffffff0f7424 */ /* 0x000fe200078e00ff */
[----:B-1----:R-:W-:Y:S02]  /*84b0*/  MOV R3, 0xffffffff ;  /* 0xffffffff00037802 */ /* 0x002fe40000000f00 */
[----:B--2---:R-:W-:-:S13]  /*84c0*/  ISETP.GE.AND P0, PT, R14, UR4, PT ;  /* 0x000000040e007c0c */ /* 0x004fda000bf06270 */
        /* <DEDUP_REMOVED lines=38> */
.L_x_89:
[----:B------:R-:W-:Y:S01]  /*8730*/  IMAD.U32 R19, RZ, RZ, UR5 ;  /* 0x00000005ff137e24 */ /* 0x000fe2000f8e00ff */
[----:B------:R-:W-:Y:S02]  /*8740*/  MOV R15, UR4 ;  /* 0x00000004000f7c02 */ /* 0x000fe40008000f00 */
[----:B------:R-:W-:Y:S02]  /*8750*/  MOV R2, 0x8770 ;  /* 0x0000877000027802 */ /* 0x000fe40000000f00 */
[----:B----45:R-:W-:Y:S05]  /*8760*/  CALL.REL.NOINC `(.L_x_74) ;  /* 0x0000009800c87944 */ /* 0x030fea0003c00000 */
[----:B------:R-:W-:Y:S02]  /*8770*/  IADD3 R3, PT, PT, -R20, RZ, RZ ;  /* 0x000000ff14037210 */ /* 0x000fe40007ffe1ff */
[----:B------:R-:W-:-:S03]  /*8780*/  MOV R2, R20 ;  /* 0x0000001400027202 */ /* 0x000fc60000000f00 */
[----:B------:R-:W-:-:S07]  /*8790*/  IMAD R20, R18, R3, UR5 ;  /* 0x0000000512147e24 */ /* 0x000fce000f8e0203 */
.L_x_90:
[----:B------:R-:W1:Y:S01]  /*87a0*/  LDC R19, c[0x0][0xbdc] ;  /* 0x0002f700ff137b82 */ /* 0x000e620000000800 */
[----:B------:R-:W-:Y:S01]  /*87b0*/  ULOP3.LUT UR8, UR8, UR12, URZ, 0xc0, !UPT ;  /* 0x0000000c08087292 */ /* 0x000fe2000f8ec0ff */
[----:B------:R-:W-:Y:S01]  /*87c0*/  PLOP3.LUT P1, PT, PT, PT, PT, 0x8, 0x80 ;  /* 0x000000000080781c */ /* 0x000fe20003f2e170 */
[----:B------:R-:W-:Y:S01]  /*87d0*/  ULOP3.LUT UR11, UR19, UR11, URZ, 0xc0, !UPT ;  /* 0x0000000b130b7292 */ /* 0x000fe2000f8ec0ff */
[----:B------:R-:W-:Y:S02]  /*87e0*/  IMAD.MOV.U32 R23, RZ, RZ, 0x1 ;  /* 0x00000001ff177424 */ /* 0x000fe400078e00ff */
[----:B------:R-:W-:Y:S02]  /*87f0*/  P2R R24, PR, RZ, 0x2 ;  /* 0x00000002ff187803 */ /* 0x000fe40000000000 */
[----:B------:R-:W2:Y:S08]  /*8800*/  LDC R3, c[0x0][0xb80] ;  /* 0x0002e000ff037b82 */ /* 0x000eb00000000800 */
[----:B------:R-:W3:Y:S08]  /*8810*/  LDC R15, c[0x0][0xb90] ;  /* 0x0002e400ff0f7b82 */ /* 0x000ef00000000800 */
[----:B------:R-:W4:Y:S01]  /*8820*/  LDC R18, c[0x0][0xbe0] ;  /* 0x0002f800ff127b82 */ /* 0x000f220000000800 */
[----:B-1----:R-:W-:-:S05]  /*8830*/  SHF.L.U32 R2, R2, R19, RZ ;  /* 0x0000001302027219 */ /* 0x002fca00000006ff */
[----:B------:R-:W-:Y:S02]  /*8840*/  VIADD R2, R2, UR8 ;  /* 0x0000000802027c36 */ /* 0x000fe40008000000 */
[----:B--2---:R-:W-:Y:S02]  /*8850*/  IMAD R3, R20, R3, UR11 ;  /* 0x0000000b14037e24 */ /* 0x004fe4000f8e0203 */
[----:B---3--:R-:W-:Y:S01]  /*8860*/  IMAD R2, R2, R15, UR32 ;  /* 0x0000002002027e24 */ /* 0x008fe2000f8e020f */
[----:B----4-:R-:W-:-:S04]  /*8870*/  ISETP.NE.AND P0, PT, R18, 0x1, PT ;  /* 0x000000011200780c */ /* 0x010fc80003f05270 */
[----:B------:R-:W-:Y:S02]  /*8880*/  SEL R22, R2, R3, !P0 ;  /* 0x0000000302167207 */ /* 0x000fe40004000000 */
[----:B------:R-:W-:Y:S01]  /*8890*/  SEL R15, R3, R2, !P0 ;  /* 0x00000002030f7207 */ /* 0x000fe20004000000 */
[----:B------:R-:W-:Y:S02]  /*88a0*/  IMAD.MOV.U32 R3, RZ, RZ, R14 ;  /* 0x000000ffff037224 */ /* 0x000fe400078e000e */
.L_x_81:
[----:B------:R-:W-:-:S09]  /*88b0*/  UISETP.NE.AND UP0, UPT, UR37, 0x1, UPT ;  /* 0x000000012500788c */ /* 0x000fd2000bf05270 */
[----:B------:R-:W-:Y:S05]  /*88c0*/  BRA.U !UP0, `(.L_x_91) ;  /* 0x0000000108047547 */ /* 0x000fea000b800000 */
[----:B------:R-:W-:Y:S05]  /*88d0*/  BPT.TRAP 0x1 ;  /* 0x000000040000795c */ /* 0x000fea0000300000 */
.L_x_91:
[----:B------:R-:W1:Y:S01]  /*88e0*/  S2UR UR4, SR_CgaCtaId ;  /* 0x00000000000479c3 */ /* 0x000e620000008800 */
[----:B------:R-:W-:Y:S01]  /*88f0*/  UMOV UR5, 0x400 ;  /* 0x0000040000057882 */ /* 0x000fe20000000000 */
[----:B------:R-:W-:Y:S02]  /*8900*/  SHF.L.U32 R2, R8, 0x1f, RZ ;  /* 0x0000001f08027819 */ /* 0x000fe400000006ff */
[----:B------:R-:W-:Y:S02]  /*8910*/  ISETP.NE.AND P1, PT, R10, R3, PT ;  /* 0x000000030a00720c */ /* 0x000fe40003f25270 */
[----:B------:R-:W-:-:S04]  /*8920*/  ISETP.NE.AND P2, PT, R24, RZ, PT ;  /* 0x000000ff1800720c */ /* 0x000fc80003f45270 */
[----:B------:R-:W-:Y:S01]  /*8930*/  ISETP.NE.AND P2, PT, R10, R3, !P2 ;  /* 0x000000030a00720c */ /* 0x000fe20005745270 */
[----:B------:R-:W-:-:S06]  /*8940*/  VIADD R10, R11, 0x1 ;  /* 0x000000010b0a7836 */ /* 0x000fcc0000000000 */
[----:B------:R-:W-:Y:S01]  /*8950*/  @!P1 IMAD.MOV R10, RZ, RZ, R11 ;  /* 0x000000ffff0a9224 */ /* 0x000fe200078e020b */
[----:B-1----:R-:W-:-:S04]  /*8960*/  ULEA UR4, UR4, UR5, 0x18 ;  /* 0x0000000504047291 */ /* 0x002fc8000f8ec0ff */
[----:B------:R-:W-:-:S09]  /*8970*/  ULEA UR4, UR20, UR4, 0x3 ;  /* 0x0000000414047291 */ /* 0x000fd2000f8e18ff */
[----:B------:R-:W1:Y:S02]  /*8980*/  SYNCS.PHASECHK.TRANS64.TRYWAIT P0, [UR4+0x150], R2 ;  /* 0x00015002ff0075a7 */ /* 0x000e640008001104 */
[----:B-1----:R-:W-:Y:S05]  /*8990*/  @!P0 BRA `(.L_x_92) ;  /* 0x0000008800448947 */ /* 0x002fea0003800000 */
.L_x_277:
[----:B------:R-:W-:Y:S02]  /*89a0*/  ELECT P0, URZ, PT ;  /* 0x0000000000ff782f */ /* 0x000fe40003800000 */
[----:B------:R-:W-:Y:S01]  /*89b0*/  ISETP.NE.AND P1, PT, R24, RZ, PT ;  /* 0x000000ff1800720c */ /* 0x000fe20003f25270 */
[----:B------:R-:W-:Y:S03]  /*89c0*/  BSSY.RECONVERGENT B0, `(.L_x_93) ;  /* 0x0000015000007945 */ /* 0x000fe60003800200 */
[----:B------:R-:W-:-:S04]  /*89d0*/  SEL R10, R10, RZ, !P1 ;  /* 0x000000ff0a0a7207 */ /* 0x000fc80004800000 */
[----:B-1----:R-:W-:-:S03]  /*89e0*/  PRMT R11, R10, 0x7610, R11 ;  /* 0x000076100a0b7816 */ /* 0x002fc6000000000b */
[----:B------:R-:W-:Y:S05]  /*89f0*/  @!P0 BRA `(.L_x_94) ;  /* 0x0000000000448947 */ /* 0x000fea0003800000 */
[----:B------:R-:W-:Y:S01]  /*8a00*/  UIMAD UR5, UR20, 0x14, UR36 ;  /* 0x00000014140578a4 */ /* 0x000fe2000f8e0224 */
[----:B------:R-:W-:-:S04]  /*8a10*/  SEL R2, RZ, 0x1, !P2 ;  /* 0x00000001ff027807 */ /* 0x000fc80005000000 */
[----:B------:R-:W-:-:S04]  /*8a20*/  PRMT R2, R2, 0x5410, R11 ;  /* 0x0000541002027816 */ /* 0x000fc8000000000b */
        /* <DEDUP_REMOVED lines=13> */
.L_x_95:
[----:B--2---:R-:W-:Y:S01]  /*8b00*/  SYNCS.ARRIVE.TRANS64.A1T0 RZ, [UR4+0x110], RZ ;  /* 0x000110ffffff79a7 */ /* 0x004fe20008100004 */
.L_x_94:
[----:B------:R-:W-:Y:S05]  /*8b10*/  BSYNC.RECONVERGENT B0 ;  /* 0x0000000000007941 */ /* 0x000fea0003800200 */
.L_x_93:
[----:B------:R-:W-:Y:S01]  /*8b20*/  UIADD3 UR20, UPT, UPT, UR20, 0x1, URZ ;  /* 0x0000000114147890 */ /* 0x000fe2000fffe0ff */
[----:B------:R-:W-:Y:S02]  /*8b30*/  VIADD R9, R9, 0x1 ;  /* 0x0000000109097836 */ /* 0x000fe40000000000 */
[----:B------:R-:W-:Y:S01]  /*8b40*/  IMAD.MOV.U32 R10, RZ, RZ, R3 ;  /* 0x000000ffff0a7224 */ /* 0x000fe200078e0003 */
[----:B------:R-:W-:Y:S02]  /*8b50*/  UISETP.NE.AND UP0, UPT, UR20, 0x8, UPT ;  /* 0x000000081400788c */ /* 0x000fe4000bf05270 */
[----:B------:R-:W-:Y:S02]  /*8b60*/  ISETP.NE.AND P0, PT, R9, 0x4, PT ;  /* 0x000000040900780c */ /* 0x000fe40003f05270 */
[----:B------:R-:W-:Y:S02]  /*8b70*/  USEL UR4, URZ, 0x1, UP0 ;  /* 0x00000001ff047887 */ /* 0x000fe40008000000 */
[----:B------:R-:W-:-:S04]  /*8b80*/  USEL UR20, UR20, URZ, UP0 ;  /* 0x000000ff14147287 */ /* 0x000fc80008000000 */
[----:B------:R-:W-:-:S05]  /*8b90*/  LOP3.LUT R8, R8, UR4, RZ, 0x3c, !PT ;  /* 0x0000000408087c12 */ /* 0x000fca000f8e3cff */
[----:B------:R-:W-:Y:S05]  /*8ba0*/  @!P0 EXIT ;  /* 0x000000000000894d */ /* 0x000fea0003800000 */
[----:B------:R-:W-:Y:S05]  /*8bb0*/  BRA `(.L_x_96) ;  /* 0xffffffe000fc7947 */ /* 0x000fea000383ffff */
.L_x_63:
[----:B------:R-:W-:-:S09]  /*8bc0*/  UISETP.NE.AND UP0, UPT, UR37, 0x3, UPT ;  /* 0x000000032500788c */ /* 0x000fd2000bf05270 */
[----:B------:R-:W-:Y:S05]  /*8bd0*/  BRA.U UP0, `(.L_x_97) ;  /* 0x0000001100cc7547 */ /* 0x000fea000b800000 */
[----:B------:R-:W-:-:S08]  /*8be0*/  NOP ;  /* 0x0000000000007918 */ /* 0x000fd00000000000 */
[----:B----45:R-:W1:-:S00]  /*8bf0*/  USETMAXREG.DEALLOC.CTAPOOL 0x88 ;  /* 0x00000088000079c8 */ /* 0x030e4000080e0500 */
[----:B-1----:R-:W1:Y:S01]  /*8c00*/  LDC.64 R20, c[0x0][0x390] ;  /* 0x0000e400ff147b82 */ /* 0x002e620000000a00 */
[----:B------:R-:W-:Y:S02]  /*8c10*/  HFMA2 R17, -RZ, RZ, 0, 0 ;  /* 0x00000000ff117431 */ /* 0x000fe400000001ff */
[----:B------:R-:W-:Y:S01]  /*8c20*/  IMAD.MOV.U32 R18, RZ, RZ, 0x1 ;  /* 0x00000001ff127424 */ /* 0x000fe200078e00ff */
[----:B------:R-:W-:Y:S01]  /*8c30*/  PRMT R4, RZ, 0x7610, R4 ;  /* 0x00007610ff047816 */ /* 0x000fe20000000004 */
[----:B------:R-:W2:Y:S03]  /*8c40*/  LDCU UR26, c[0x0][0x880] ;  /* 0x00011000ff1a77ac */ /* 0x000ea60008000800 */
[----:B------:R-:W3:Y:S01]  /*8c50*/  LDC.64 R10, c[0x0][0xb08] ;  /* 0x0002c200ff0a7b82 */ /* 0x000ee20000000a00 */
[----:B------:R-:W4:Y:S01]  /*8c60*/  LDCU.64 UR6, c[0x0][0x888] ;  /* 0x00011100ff0677ac */ /* 0x000f220008000a00 */
[----:B------:R-:W-:Y:S01]  /*8c70*/  UPLOP3.LUT UP1, UPT, UPT, UPT, UPT, 0x40, 0x4 ;  /* 0x000000000004789c */ /* 0x000fe20003f2e870 */
[----:B------:R-:W-:-:S05]  /*8c80*/  UMOV UR5, URZ ;  /* 0x000000ff00057c82 */ /* 0x000fca0008000000 */
[----:B------:R-:W1:Y:S08]  /*8c90*/  LDC.64 R8, c[0x0][0xb10] ;  /* 0x0002c400ff087b82 */ /* 0x000e700000000a00 */
[----:B--2---:R-:W1:Y:S02]  /*8ca0*/  LDC.64 R2, c[0x0][0x890] ;  /* 0x00022400ff027b82 */ /* 0x004e640000000a00 */
.L_x_131:
[----:B------:R-:W-:Y:S04]  /*8cb0*/  LOP3.LUT R0, R4, 0xffff, RZ, 0xc0, !PT ;  /* 0x0000ffff04007812 */ /* 0x000fe800078ec0ff */
[----:B------:R-:W-:Y:S04]  /*8cc0*/  SHF.R.U32.HI R0, RZ, 0x1, R0 ;  /* 0x00000001ff007819 */ /* 0x000fe80000011600 */
[----:B------:R-:W-:Y:S05]  /*8cd0*/  LOP3.LUT R0, R0, 0xffff, RZ, 0xc0, !PT ;  /* 0x0000ffff00007812 */ /* 0x000fea00078ec0ff */
[----:B------:R-:W-:Y:S05]  /*8ce0*/  IMAD R0, R0, 0x4925, RZ ;  /* 0x0000492500007824 */ /* 0x000fea00078e02ff */
[----:B------:R-:W-:Y:S04]  /*8cf0*/  SHF.R.U32.HI R0, RZ, 0x11, R0 ;  /* 0x00000011ff007819 */ /* 0x000fe80000011600 */
[----:B------:R-:W-:Y:S05]  /*8d00*/  PRMT R0, R0, 0x9910, RZ ;  /* 0x0000991000007816 */ /* 0x000fea00000000ff */
[----:B------:R-:W-:Y:S04]  /*8d10*/  IMAD R0, R0, 0xe, RZ ;  /* 0x0000000e00007824 */ /* 0x000fe800078e02ff */
[----:B------:R-:W-:Y:S05]  /*8d20*/  IMAD.MOV R0, RZ, RZ, -R0 ;  /* 0x000000ffff007224 */ /* 0x000fea00078e0a00 */
[----:B------:R-:W-:Y:S05]  /*8d30*/  PRMT R5, R0, 0x7710, RZ ;  /* 0x0000771000057816 */ /* 0x000fea00000000ff */
[----:B------:R-:W-:Y:S05]  /*8d40*/  IMAD.IADD R5, R5, 0x1, R4 ;  /* 0x0000000105057824 */ /* 0x000fea00078e0204 */
[----:B------:R-:W-:Y:S11]  /*8d50*/  R2UR UR4, R5 ;  /* 0x00000000050472ca */ /* 0x000ff600000e0000 */
[----:B------:R-:W-:Y:S02]  /*8d60*/  @!UPT UIADD3 URZ, UPT, UPT, URZ, URZ, URZ ;  /* 0x000000fffffff290 */ /* 0x000fe4000fffe0ff */
[----:B------:R-:W-:Y:S06]  /*8d70*/  ULOP3.LUT UR4, UR4, 0xffff, URZ, 0xc0, !UPT ;  /* 0x0000ffff04047892 */ /* 0x000fec000f8ec0ff */
[----:B------:R-:W-:Y:S02]  /*8d80*/  IMAD.U32 R4, RZ, RZ, UR4 ;  /* 0x00000004ff047e24 */ /* 0x000fe4000f8e00ff */
[----:B------:R-:W-:Y:S03]  /*8d90*/  IMAD.U32 R0, RZ, RZ, UR4 ;  /* 0x00000004ff007e24 */ /* 0x000fe6000f8e00ff */
[----:B------:R-:W-:Y:S04]  /*8da0*/  LEA R4, P0, R4, UR22, 0x7 ;  /* 0x0000001604047c11 */ /* 0x000fe8000f8038ff */
[----:B------:R-:W-:Y:S02]  /*8db0*/  LEA.HI.X R5, R0, UR23, RZ, 0x7, P0 ;  /* 0x0000001700057c11 */ /* 0x000fe400080f3cff */
[----:B------:R-:W-:Y:S02]  /*8dc0*/  R2UR UR28, R4 ;  /* 0x00000000041c72ca */ /* 0x000fe400000e0000 */
[----:B------:R-:W-:Y:S01]  /*8dd0*/  R2UR UR29, R5 ;  /* 0x00000000051d72ca */ /* 0x000fe200000e0000 */
[----:B------:R-:W-:Y:S03]  /*8de0*/  @!UPT UIADD3 URZ, UPT, UPT, URZ, URZ, URZ ;  /* 0x000000fffffff290 */ /* 0x000fe6000fffe0ff */
[----:B------:R-:W-:Y:S11]  /*8df0*/  BRA.U UP1, `(.L_x_98) ;  /* 0x0000000501107547 */ /* 0x000ff6000b800000 */
[----:B------:R-:W2:Y:S01]  /*8e00*/  S2R R0, SR_LANEID ;  /* 0x0000000000007919 */ /* 0x000ea20000000000 */
[----:B------:R-:W-:Y:S02]  /*8e10*/  MOV R4, 0x400 ;  /* 0x0000040000047802 */ /* 0x000fe40000000f00 */
[----:B------:R-:W-:Y:S01]  /*8e20*/  ELECT P0, URZ, PT ;  /* 0x0000000000ff782f */ /* 0x000fe20003800000 */
[----:B------:R-:W-:Y:S01]  /*8e30*/  BSSY.RECONVERGENT B0, `(.L_x_99) ;  /* 0x0000037000007945 */ /* 0x000fe20003800200 */
[----:B------:R-:W5:Y:S02]  /*8e40*/  S2R R15, SR_CgaCtaId ;  /* 0x00000000000f7919 */ /* 0x000f640000008800 */
[----:B-----5:R-:W-:Y:S01]  /*8e50*/  LEA R15, R15, R4, 0x18 ;  /* 0x000000040f0f7211 */ /* 0x020fe200078ec0ff */
[----:B--2---:R-:W-:Y:S05]  /*8e60*/  IMAD.SHL.U32 R0, R0, 0x4, RZ ;  /* 0x0000000400007824 */ /* 0x004fea00078e00ff */
[----:B------:R-:W-:Y:S03]  /*8e70*/  IADD3 R16, PT, PT, R0, 0x400, R15 ;  /* 0x0000040000107810 */ /* 0x000fe60007ffe00f */
[----:B------:R-:W-:Y:S05]  /*8e80*/  @!P0 BRA `(.L_x_100) ;  /* 0x0000000000c48947 */ /* 0x000fea0003800000 */
[----:B-1----:R-:W-:Y:S01]  /*8e90*/  ISETP.NE.U32.AND P0, PT, R8, RZ, PT ;  /* 0x000000ff0800720c */ /* 0x002fe20003f05070 */
[----:B------:R-:W-:Y:S01]  /*8ea0*/  IMAD.WIDE R12, R23, 0xc, R20 ;  /* 0x0000000c170c7825 */ /* 0x000fe200078e0214 */
[----:B---3--:R-:W-:Y:S01]  /*8eb0*/  ISETP.NE.U32.AND P1, PT, R10, RZ, PT ;  /* 0x000000ff0a00720c */ /* 0x008fe20003f25070 */
[----:B------:R-:W1:Y:S01]  /*8ec0*/  S2UR UR4, SR_CgaCtaId ;  /* 0x00000000000479c3 */ /* 0x000e620000008800 */
[----:B------:R-:W-:Y:S01]  /*8ed0*/  ISETP.NE.AND.EX P0, PT, R9, RZ, PT, P0 ;  /* 0x000000ff0900720c */ /* 0x000fe20003f05300 */
[----:B------:R-:W-:Y:S01]  /*8ee0*/  UMOV UR8, 0x400 ;  /* 0x0000040000087882 */ /* 0x000fe20000000000 */
[----:B------:R-:W2:Y:S01]  /*8ef0*/  LDG.E R24, desc[UR50][R12.64] ;  /* 0x000000320c187981 */ /* 0x000ea2000c1e1900 */
[----:B------:R-:W-:Y:S10]  /*8f00*/  ISETP.NE.AND.EX P1, PT, R11, RZ, PT, P1 ;  /* 0x000000ff0b00720c */ /* 0x000ff40003f25310 */
[----:B------:R-:W3:Y:S08]  /*8f10*/  @P0 LDC.64 R4, c[0x0][0xb10] ;  /* 0x0002c400ff040b82 */ /* 0x000ef00000000a00 */
[----:B------:R-:W5:Y:S01]  /*8f20*/  @P1 LDC.64 R6, c[0x0][0xb08] ;  /* 0x0002c200ff061b82 */ /* 0x000f620000000a00 */
[----:B--2---:R-:W-:Y:S01]  /*8f30*/  SHF.R.S32.HI R25, RZ, 0x1f, R24 ;  /* 0x0000001fff197819 */ /* 0x004fe20000011418 */
[C---:B---3--:R-:W-:Y:S01]  /*8f40*/  @P0 IMAD.WIDE R4, R23.reuse, 0x8, R4 ;  /* 0x0000000817040825 */ /* 0x048fe200078e0204 */
[----:B-1----:R-:W-:Y:S03]  /*8f50*/  ULEA UR4, UR4, UR8, 0x18 ;  /* 0x0000000804047291 */ /* 0x002fe6000f8ec0ff */
[----:B-----5:R-:W-:Y:S01]  /*8f60*/  @P1 IMAD.WIDE R6, R23, 0x8, R6 ;  /* 0x0000000817061825 */ /* 0x020fe200078e0206 */
[----:B------:R-:W2:Y:S01]  /*8f70*/  @P0 LDG.E.64 R28, desc[UR50][R4.64] ;  /* 0x00000032041c0981 */ /* 0x000ea2000c1e1b00 */
[----:B------:R-:W-:Y:S03]  /*8f80*/  UIADD3 UR8, UPT, UPT, UR4, 0x400, URZ ;  /* 0x0000040004087890 */ /* 0x000fe6000fffe0ff */
[----:B------:R1:W3:Y:S04]  /*8f90*/  @P1 LDG.E.64 R26, desc[UR50][R6.64] ;  /* 0x00000032061a1981 */ /* 0x0002e8000c1e1b00 */
[----:B------:R-:W-:Y:S04]  /*8fa0*/  STS [UR4+0x430], RZ ;  /* 0x000430ffff007988 */ /* 0x000fe80008000804 */
[----:B------:R5:W4:Y:S04]  /*8fb0*/  LDG.E R5, desc[UR50][R12.64+0x4] ;  /* 0x000004320c057981 */ /* 0x000b28000c1e1900 */
[----:B-1----:R-:W1:Y:S01]  /*8fc0*/  LDS R7, [UR4+0x41c] ;  /* 0x00041c04ff077984 */ /* 0x002e620008000800 */
[----:B------:R-:W-:Y:S05]  /*8fd0*/  IMAD.U32 R6, RZ, RZ, UR8 ;  /* 0x00000008ff067e24 */ /* 0x000fea000f8e00ff */
[----:B-----5:R-:W-:Y:S05]  /*8fe0*/  SHF.R.U64 R12, R6, 0x4, RZ ;  /* 0x00000004060c7819 */ /* 0x020fea00000012ff */
[----:B------:R-:W-:Y:S04]  /*8ff0*/  STS [UR4+0x410], R12 ;  /* 0x0004100cff007988 */ /* 0x000fe80008000804 */
[----:B------:R-:W-:Y:S01]  /*9000*/  STS [UR4+0x414], R12 ;  /* 0x0004140cff007988 */ /* 0x000fe20008000804 */
[----:B------:R-:W-:Y:S02]  /*9010*/  @!P0 IMAD.MOV.U32 R28, RZ, RZ, R24 ;  /* 0x000000ffff1c8224 */ /* 0x000fe400078e0018 */
[----:B------:R-:W-:Y:S01]  /*9020*/  @!P0 IMAD.MOV.U32 R29, RZ, RZ, R25 ;  /* 0x000000ffff1d8224 */ /* 0x000fe200078e0019 */
[----:B---3--:R-:W-:Y:S01]  /*9030*/  @P1 STS.64 [UR4+0x400], R26 ;  /* 0x0004001aff001988 */ /* 0x008fe20008000a04 */
[C---:B--2---:R-:W-:Y:S03]  /*9040*/  IMAD.SHL.U32 R25, R28.reuse, 0x2, RZ ;  /* 0x000000021c197824 */ /* 0x044fe600078e00ff */
[----:B------:R-:W-:Y:S02]  /*9050*/  SHF.L.U64.HI R14, R28, 0x1, R29 ;  /* 0x000000011c0e7819 */ /* 0x000fe4000001021d */
[----:B------:R-:W-:Y:S02]  /*9060*/  LOP3.LUT R25, R25, 0xfffffffe, RZ, 0xc0, !PT ;  /* 0xfffffffe19197812 */ /* 0x000fe400078ec0ff */
[----:B------:R-:W-:Y:S04]  /*9070*/  LOP3.LUT R14, R14, 0x1fffffff, RZ, 0xc0, !PT ;  /* 0x1fffffff0e0e7812 */ /* 0x000fe800078ec0ff */
[--C-:B------:R-:W-:Y:S02]  /*9080*/  SHF.R.U32.HI R4, RZ, 0x4, R14.reuse ;  /* 0x00000004ff047819 */ /* 0x100fe4000001160e */
[----:B------:R-:W-:Y:S02]  /*9090*/  SHF.R.U64 R14, R25, 0x4, R14 ;  /* 0x00000004190e7819 */ /* 0x000fe4000000120e */
[----:B-1----:R-:W-:Y:S02]  /*90a0*/  LOP3.LUT R30, R7, 0xf, R4, 0xb8, !PT ;  /* 0x0000000f071e7812 */ /* 0x002fe400078eb804 */
[----:B------:R-:W-:Y:S01]  /*90b0*/  CS2R R6, SRZ ;  /* 0x0000000000067805 */ /* 0x000fe2000001ff00 */
[----:B------:R-:W-:Y:S01]  /*90c0*/  STS [UR4+0x40c], R14 ;  /* 0x00040c0eff007988 */ /* 0x000fe20008000804 */
[----:B----4-:R-:W-:Y:S03]  /*90d0*/  VIADD R5, R5, 0xffffffff ;  /* 0xffffffff05057836 */ /* 0x010fe60000000000 */
[----:B------:R-:W-:Y:S04]  /*90e0*/  STS [UR4+0x41c], R30 ;  /* 0x00041c1eff007988 */ /* 0x000fe80008000804 */
[----:B------:R-:W1:Y:S02]  /*90f0*/  LDS R4, [UR4+0x41c] ;  /* 0x00041c04ff047984 */ /* 0x000e640008000800 */
[----:B-1----:R-:W-:Y:S05]  /*9100*/  LOP3.LUT R22, R4, 0xf0, RZ, 0xb8, !PT ;  /* 0x000000f004167812 */ /* 0x002fea00078eb8ff */
[----:B------:R-:W-:Y:S04]  /*9110*/  STS [UR4+0x41c], R22 ;  /* 0x00041c16ff007988 */ /* 0x000fe80008000804 */
[----:B------:R-:W1:Y:S02]  /*9120*/  LDS R4, [UR4+0x41c] ;  /* 0x00041c04ff047984 */ /* 0x000e640008000800 */
[----:B-1----:R-:W-:Y:S01]  /*9130*/  LOP3.LUT R13, R4, 0xf00, RZ, 0xb8, !PT ;  /* 0x00000f00040d7812 */ /* 0x002fe200078eb8ff */
[----:B------:R-:W-:Y:S04]  /*9140*/  VIADD R4, R24, 0xffffffff ;  /* 0xffffffff18047836 */ /* 0x000fe80000000000 */
[----:B------:R-:W-:Y:S04]  /*9150*/  STS.64 [UR4+0x418], R12 ;  /* 0x0004180cff007988 */ /* 0x000fe80008000a04 */
[----:B------:R-:W1:Y:S04]  /*9160*/  LDS R19, [UR4+0x41c] ;  /* 0x00041c04ff137984 */ /* 0x000e680008000800 */
[----:B------:R2:W-:Y:S01]  /*9170*/  STS.128 [UR4+0x420], R4 ;  /* 0x00042004ff007988 */ /* 0x0005e20008000c04 */
[----:B-1----:R-:W-:Y:S05]  /*9180*/  LOP3.LUT R19, R19, 0xf000, RZ, 0xb8, !PT ;  /* 0x0000f00013137812 */ /* 0x002fea00078eb8ff */
[----:B------:R2:W-:Y:S02]  /*9190*/  STS [UR4+0x41c], R19 ;  /* 0x00041c13ff007988 */ /* 0x0005e40008000804 */
.L_x_100:
[----:B----4-:R-:W-:Y:S05]  /*91a0*/  BSYNC.RECONVERGENT B0 ;  /* 0x0000000000007941 */ /* 0x010fea0003800200 */
.L_x_99:
[----:B------:R-:W-:Y:S01]  /*91b0*/  NOP ;  /* 0x0000000000007918 */ /* 0x000fe20000000000 */
[----:B------:R-:W4:Y:S01]  /*91c0*/  LDS R16, [R16] ;  /* 0x0000000010107984 */ /* 0x000f220000000800 */
[----:B--2---:R-:W-:Y:S01]  /*91d0*/  IADD3 R4, P0, PT, R0, UR28, RZ ;  /* 0x0000001c00047c10 */ /* 0x004fe2000ff1e0ff */
[----:B------:R-:W-:Y:S04]  /*91e0*/  IMAD.U32 R0, RZ, RZ, UR20 ;  /* 0x00000014ff007e24 */ /* 0x000fe8000f8e00ff */
[----:B------:R-:W-:Y:S01]  /*91f0*/  IMAD.X R5, RZ, RZ, UR29, P0 ;  /* 0x0000001dff057e24 */ /* 0x000fe200080e06ff */
[----:B------:R-:W-:Y:S04]  /*9200*/  SHF.L.U32 R6, R0, 0x1f, RZ ;  /* 0x0000001f00067819 */ /* 0x000fe800000006ff */
[----:B----4-:R2:W4:Y:S02]  /*9210*/  ATOMG.E.EXCH.STRONG.GPU PT, RZ, [R4], R16 ;  /* 0x0000001004ff73a8 */ /* 0x01052400041ee100 */
[----:B----4-:R-:W4:Y:S02]  /*9220*/  SYNCS.PHASECHK.TRANS64.TRYWAIT P0, [R15+URZ+0x108], R6 ;  /* 0x000108060f0075a7 */ /* 0x010f2400080011ff */
[----:B--2-4-:R-:W-:Y:S05]  /*9230*/  @!P0 BRA `(.L_x_101) ;  /* 0x0000008000348947 */ /* 0x014fea0003800000 */
.L_x_98:
[----:B-1----:R-:W-:Y:S04]  /*9240*/  ISETP.NE.U32.AND P0, PT, R2, RZ, PT ;  /* 0x000000ff0200720c */ /* 0x002fe80003f05070 */
[----:B------:R-:W-:Y:S11]  /*9250*/  ISETP.NE.AND.EX P0, PT, R3, RZ, PT, P0 ;  /* 0x000000ff0300720c */ /* 0x000ff60003f05300 */
[----:B------:R-:W-:Y:S02]  /*9260*/  @!UPT UIADD3 URZ, UPT, UPT, URZ, URZ, URZ ;  /* 0x000000fffffff290 */ /* 0x000fe4000fffe0ff */
[----:B------:R-:W1:Y:S02]  /*9270*/  @P0 LDC.64 R4, c[0x0][0x890] ;  /* 0x00022400ff040b82 */ /* 0x000e640000000a00 */
[----:B-1----:R-:W-:Y:S01]  /*9280*/  @P0 IMAD.WIDE R4, R23, 0x8, R4 ;  /* 0x0000000817040825 */ /* 0x002fe200078e0204 */
[----:B------:R-:W-:Y:S06]  /*9290*/  BRA.U UP1, `(.L_x_102) ;  /* 0x0000000101107547 */ /* 0x000fec000b800000 */
[----:B------:R-:W-:Y:S04]  /*92a0*/  DEPBAR {5,4,3,2,1,0} ;  /* 0x0000003f0000791a */ /* 0x000fe80000000000 */
[----:B------:R-:W1:Y:S02]  /*92b0*/  CCTL.E.C.LDCU.IV.DEEP [UR28] ;  /* 0x000000001c007540 */ /* 0x000e640009c08000 */
[----:B-1----:R1:W-:Y:S01]  /*92c0*/  UTMACCTL.IV [UR28] ;  /* 0x000000001c0079b9 */ /* 0x0023e20008000000 */
[----:B------:R-:W-:Y:S01]  /*92d0*/  NOP ;  /* 0x0000000000007918 */ /* 0x000fe20000000000 */
.L_x_102:
[----:B------:R-:W5:Y:S01]  /*92e0*/  @P0 LDG.E.64 R4, desc[UR50][R4.64] ;  /* 0x0000003204040981 */ /* 0x000f62000c1e1b00 */
[----:B------:R-:W-:Y:S02]  /*92f0*/  USHF.L.U32 UR18, UR18, 0x6, URZ ;  /* 0x0000000612127899 */ /* 0x000fe400080006ff */
[----:B------:R-:W-:Y:S01]  /*9300*/  USHF.L.U32 UR19, UR19, 0x7, URZ ;  /* 0x0000000713137899 */ /* 0x000fe200080006ff */
[----:B-----5:R-:W5:Y:S02]  /*9310*/  @P0 LD.E R0, desc[UR50][R4.64] ;  /* 0x0000003204000980 */ /* 0x020f64000c101900 */
[----:B-----5:R-:W-:Y:S01]  /*9320*/  @P0 FSETP.NEU.AND P1, PT, R0, RZ, PT ;  /* 0x000000ff0000020b */ /* 0x020fe20003f2d000 */
[----:B------:R-:W-:Y:S01]  /*9330*/  @!UPT UIADD3 URZ, UPT, UPT, URZ, URZ, URZ ;  /* 0x000000fffffff290 */ /* 0x000fe2000fffe0ff */
[----:B------:R-:W-:Y:S11]  /*9340*/  @P0 BRA `(.L_x_103) ;  /* 0x00000000002c0947 */ /* 0x000ff60003800000 */
[----:B----4-:R-:W-:Y:S02]  /*9350*/  ISETP.NE.U32.AND P0, PT, RZ, UR6, PT ;  /* 0x00000006ff007c0c */ /* 0x010fe4000bf05070 */
[----:B------:R-:W-:Y:S02]  /*9360*/  FSETP.NEU.AND P1, PT, RZ, UR26, PT ;  /* 0x0000001aff007c0b */ /* 0x000fe4000bf2d000 */
[----:B------:R-:W-:Y:S11]  /*9370*/  ISETP.NE.AND.EX P0, PT, RZ, UR7, PT, P0 ;  /* 0x00000007ff007c0c */ /* 0x000ff6000bf05300 */
[----:B------:R-:W-:Y:S02]  /*9380*/  @!UPT UIADD3 URZ, UPT, UPT, URZ, URZ, URZ ;  /* 0x000000fffffff290 */ /* 0x000fe4000fffe0ff */
[----:B------:R-:W4:Y:S08]  /*9390*/  @P0 LDC R0, c[0x0][0x898] ;  /* 0x00022600ff000b82 */ /* 0x000f300000000800 */
[----:B------:R-:W5:Y:S01]  /*93a0*/  @P0 LDC.64 R4, c[0x0][0x888] ;  /* 0x00022200ff040b82 */ /* 0x000f620000000a00 */
[----:B----4-:R-:W-:Y:S04]  /*93b0*/  @P0 IMAD R23, R23, R0, RZ ;  /* 0x0000000017170224 */ /* 0x010fe800078e02ff */
[----:B-----5:R-:W-:Y:S06]  /*93c0*/  @P0 IMAD.WIDE R4, R23, 0x4, R4 ;  /* 0x0000000417040825 */ /* 0x020fec00078e0204 */
[----:B------:R-:W4:Y:S02]  /*93d0*/  @P0 LDG.E R4, desc[UR50][R4.64] ;  /* 0x0000003204040981 */ /* 0x000f24000c1e1900 */
[----:B----4-:R-:W-:Y:S11]  /*93e0*/  @P0 FSETP.NEU.AND P1, PT, R4, RZ, PT ;  /* 0x000000ff0400020b */ /* 0x010ff60003f2d000 */
[----:B------:R-:W-:Y:S02]  /*93f0*/  @!UPT UIADD3 URZ, UPT, UPT, URZ, URZ, URZ ;  /* 0x000000fffffff290 */ /* 0x000fe4000fffe0ff */
.L_x_103:
[----:B------:R-:W-:Y:S01]  /*9400*/  UISETP.NE.AND UP0, UPT, UR21, 0x4, UPT ;  /* 0x000000041500788c */ /* 0x000fe2000bf05270 */
[----:B------:R-:W-:Y:S04]  /*9410*/  ELECT P0, URZ, PT ;  /* 0x0000000000ff782f */ /* 0x000fe80003800000 */
[----:B------:R-:W-:Y:S04]  /*9420*/  PLOP3.LUT P1, PT, P1, P0, PT, 0x80, 0x8 ;  /* 0x000000000008781c */ /* 0x000fe80000f21070 */
[----:B------:R-:W-:Y:S09]  /*9430*/  BRA.U UP0, `(.L_x_104) ;  /* 0x0000000100047547 */ /* 0x000ff2000b800000 */
[----:B-1--4-:R-:W-:Y:S05]  /*9440*/  BPT.TRAP 0x1 ;  /* 0x000000040000795c */ /* 0x012fea0000300000 */
.L_x_104:
[----:B------:R-:W5:Y:S01]  /*9450*/  S2UR UR25, SR_CgaCtaId ;  /* 0x00000000001979c3 */ /* 0x000f620000008800 */
[----:B------:R-:W-:Y:S01]  /*9460*/  UMOV UR24, 0x400 ;  /* 0x0000040000187882 */ /* 0x000fe20000000000 */
[----:B------:R-:W-:Y:S01]  /*9470*/  SHF.L.U32 R5, R18, 0x1f, RZ ;  /* 0x0000001f12057819 */ /* 0x000fe200000006ff */
[----:B-----5:R-:W-:Y:S09]  /*9480*/  ULEA UR24, UR25, UR24, 0x18 ;  /* 0x0000001819187291 */ /* 0x020ff2000f8ec0ff */
[----:B------:R-:W5:Y:S02]  /*9490*/  SYNCS.PHASECHK.TRANS64.TRYWAIT P0, [UR24+0xe0], R5 ;  /* 0x0000e005ff0075a7 */ /* 0x000f640008001118 */
[----:B-----5:R-:W-:Y:S05]  /*94a0*/  @!P0 BRA `(.L_x_105) ;  /* 0x0000007c00ac8947 */ /* 0x020fea0003800000 */
.L_x_279:
[----:B------:R-:W-:Y:S04]  /*94b0*/  BSSY.RECONVERGENT B0, `(.L_x_106) ;  /* 0x0000011000007945 */ /* 0x000fe80003800200 */
[----:B------:R-:W-:Y:S05]  /*94c0*/  @!P1 BRA `(.L_x_107) ;  /* 0x00000000003c9947 */ /* 0x000fea0003800000 */
[----:B------:R-:W-:Y:S02]  /*94d0*/  UIADD3 UR17, UPT, UPT, UR24, 0xc0, URZ ;  /* 0x000000c018117890 */ /* 0x000fe4000fffe0ff */
[----:B------:R-:W-:Y:S01]  /*94e0*/  UIADD3 UR16, UPT, UPT, UR24, 0x1000, URZ ;  /* 0x0000100018107890 */ /* 0x000fe2000fffe0ff */
[----:B------:R-:W-:Y:S01]  /*94f0*/  UMOV UR12, 0x0 ;  /* 0x00000000000c7882 */ /* 0x000fe20000000000 */
[----:B------:R-:W-:Y:S01]  /*9500*/  UMOV UR13, 0x10000000 ;  /* 0x10000000000d7882 */ /* 0x000fe20000000000 */
[----:B------:R-:W-:Y:S02]  /*9510*/  UIADD3 UR11, UPT, UPT, UR19, 0x40, URZ ;  /* 0x00000040130b7890 */ /* 0x000fe4000fffe0ff */
[----:B------:R-:W-:Y:S01]  /*9520*/  UIADD3 UR8, UPT, UPT, UR24, 0x1800, URZ ;  /* 0x0000180018087890 */ /* 0x000fe2000fffe0ff */
[----:B------:R-:W-:Y:S03]  /*9530*/  UMOV UR10, UR18 ;  /* 0x00000012000a7c82 */ /* 0x000fe60008000000 */
[----:B------:R1:W-:Y:S01]  /*9540*/  UTMALDG.2D [UR16], [UR28], desc[UR12] ;  /* 0x00000c101c0075b4 */ /* 0x0003e20008009000 */
[----:B------:R-:W-:Y:S01]  /*9550*/  UMOV UR9, UR17 ;  /* 0x0000001100097c82 */ /* 0x000fe20008000000 */
[----:B------:R-:W-:Y:S03]  /*9560*/  UISETP.NE.AND UP0, UPT, UR21, 0x4, UPT ;  /* 0x000000041500788c */ /* 0x000fe6000bf05270 */
[----:B------:R1:W-:Y:S06]  /*9570*/  UTMALDG.2D [UR8], [UR28], desc[UR12] ;  /* 0x00000c081c0075b4 */ /* 0x0003ec0008009000 */
[----:B-1----:R-:W-:Y:S05]  /*9580*/  BRA.U UP0, `(.L_x_108) ;  /* 0x0000000100047547 */ /* 0x002fea000b800000 */
[----:B----4-:R-:W-:Y:S05]  /*9590*/  BPT.TRAP 0x1 ;  /* 0x000000040000795c */ /* 0x010fea0000300000 */
.L_x_108:
[----:B------:R-:W-:Y:S04]  /*95a0*/  HFMA2 R0, -RZ, RZ, 0, 0.00048828125 ;  /* 0x00001000ff007431 */ /* 0x000fe800000001ff */
[----:B------:R1:W-:Y:S03]  /*95b0*/  SYNCS.ARRIVE.TRANS64.RED.A0TR RZ, [UR24+0xc0], R0 ;  /* 0x0000c000ffff79a7 */ /* 0x0003e60008300418 */
.L_x_107:
[----:B-1--4-:R-:W-:Y:S05]  /*95c0*/  BSYNC.RECONVERGENT B0 ;  /* 0x0000000000007941 */ /* 0x012fea0003800200 */
.L_x_106:
[----:B------:R-:W-:Y:S09]  /*95d0*/  UISETP.NE.AND UP0, UPT, UR21, 0x4, UPT ;  /* 0x000000041500788c */ /* 0x000ff2000bf05270 */
[----:B------:R-:W-:Y:S05]  /*95e0*/  BRA.U UP0, `(.L_x_109) ;  /* 0x0000000100047547 */ /* 0x000fea000b800000 */
[----:B------:R-:W-:Y:S05]  /*95f0*/  BPT.TRAP 0x1 ;  /* 0x000000040000795c */ /* 0x000fea0000300000 */
.L_x_109:
[----:B------:R-:W-:Y:S04]  /*9600*/  UIADD3 UR4, UPT, UPT, UR24, 0xc0, URZ ;  /* 0x000000c018047890 */ /* 0x000fe8000fffe0ff */
[----:B------:R-:W-:Y:S09]  /*9610*/  UPRMT UR4, UR25, 0x654, UR4 ;  /* 0x0000065419047896 */ /* 0x000ff20008000004 */
[----:B------:R-:W-:Y:S01]  /*9620*/  SYNCS.ARRIVE.TRANS64.RED.A1T0 RZ, [UR4], RZ ;  /* 0x000000ffffff79a7 */ /* 0x000fe20008100404 */
[----:B------:R-:W-:Y:S05]  /*9630*/  BRA.U UP0, `(.L_x_110) ;  /* 0x0000000100047547 */ /* 0x000fea000b800000 */
[----:B------:R-:W-:Y:S05]  /*9640*/  BPT.TRAP 0x1 ;  /* 0x000000040000795c */ /* 0x000fea0000300000 */
.L_x_110:
[----:B------:R-:W1:Y:S02]  /*9650*/  SYNCS.PHASECHK.TRANS64.TRYWAIT P0, [UR24+0xe8], R5 ;  /* 0x0000e805ff0075a7 */ /* 0x000e640008001118 */
[----:B-1----:R-:W-:Y:S05]  /*9660*/  @!P0 BRA `(.L_x_111) ;  /* 0x0000007c00548947 */ /* 0x002fea0003800000 */
.L_x_281:
[----:B------:R-:W-:Y:S04]  /*9670*/  BSSY.RECONVERGENT B0, `(.L_x_112) ;  /* 0x0000012000007945 */ /* 0x000fe80003800200 */
[----:B------:R-:W-:Y:S05]  /*9680*/  @!P1 BRA `(.L_x_113) ;  /* 0x0000000000409947 */ /* 0x000fea0003800000 */
[----:B------:R-:W-:Y:S02]  /*9690*/  UIADD3 UR13, UPT, UPT, UR24, 0xc8, URZ ;  /* 0x000000c8180d7890 */ /* 0x000fe4000fffe0ff */
[----:B------:R-:W-:Y:S02]  /*96a0*/  UIADD3 UR15, UPT, UPT, UR19, 0x10, URZ ;  /* 0x00000010130f7890 */ /* 0x000fe4000fffe0ff */
[----:B------:R-:W-:Y:S01]  /*96b0*/  UIADD3 UR12, UPT, UPT, UR24, 0x2000, URZ ;  /* 0x00002000180c7890 */ /* 0x000fe2000fffe0ff */
[----:B------:R-:W-:Y:S01]  /*96c0*/  UMOV UR16, 0x0 ;  /* 0x0000000000107882 */ /* 0x000fe20000000000 */
[----:B------:R-:W-:Y:S01]  /*96d0*/  UMOV UR17, 0x10000000 ;  /* 0x1000000000117882 */ /* 0x000fe20000000000 */
[----:B------:R-:W-:Y:S01]  /*96e0*/  UMOV UR14, UR18 ;  /* 0x00000012000e7c82 */ /* 0x000fe20008000000 */
[----:B------:R-:W-:Y:S02]  /*96f0*/  UIADD3 UR11, UPT, UPT, UR19, 0x50, URZ ;  /* 0x00000050130b7890 */ /* 0x000fe4000fffe0ff */
[----:B------:R-:W-:Y:S03]  /*9700*/  UIADD3 UR8, UPT, UPT, UR24, 0x2800, URZ ;  /* 0x0000280018087890 */ /* 0x000fe6000fffe0ff */
[----:B------:R4:W-:Y:S01]  /*9710*/  UTMALDG.2D [UR12], [UR28], desc[UR16] ;  /* 0x0000100c1c0075b4 */ /* 0x0009e20008009000 */
[----:B------:R-:W-:Y:S01]  /*9720*/  UMOV UR10, UR18 ;  /* 0x00000012000a7c82 */ /* 0x000fe20008000000 */
[----:B------:R-:W-:Y:S04]  /*9730*/  UMOV UR9, UR13 ;  /* 0x0000000d00097c82 */ /* 0x000fe80008000000 */
[----:B------:R4:W-:Y:S02]  /*9740*/  UTMALDG.2D [UR8], [UR28], desc[UR16] ;  /* 0x000010081c0075b4 */ /* 0x0009e40008009000 */
[----:B----4-:R-:W-:Y:S05]  /*9750*/  BRA.U UP0, `(.L_x_114) ;  /* 0x0000000100047547 */ /* 0x010fea000b800000 */
[----:B------:R-:W-:Y:S05]  /*9760*/  BPT.TRAP 0x1 ;  /* 0x000000040000795c */ /* 0x000fea0000300000 */
.L_x_114:
[----:B-1----:R-:W-:Y:S04]  /*9770*/  HFMA2 R0, -RZ, RZ, 0, 0.00048828125 ;  /* 0x00001000ff007431 */ /* 0x002fe800000001ff */
[----:B------:R4:W-:Y:S03]  /*9780*/  SYNCS.ARRIVE.TRANS64.RED.A0TR RZ, [UR24+0xc8], R0 ;  /* 0x0000c800ffff79a7 */ /* 0x0009e60008300418 */
.L_x_113:
[----:B------:R-:W-:Y:S05]  /*9790*/  BSYNC.RECONVERGENT B0 ;  /* 0x0000000000007941 */ /* 0x000fea0003800200 */
.L_x_112:
[----:B------:R-:W-:Y:S05]  /*97a0*/  BRA.U UP0, `(.L_x_115) ;  /* 0x0000000100047547 */ /* 0x000fea000b800000 */
[----:B------:R-:W-:Y:S05]  /*97b0*/  BPT.TRAP 0x1 ;  /* 0x000000040000795c */ /* 0x000fea0000300000 */
.L_x_115:
[----:B------:R-:W-:Y:S04]  /*97c0*/  UIADD3 UR4, UPT, UPT, UR24, 0xc8, URZ ;  /* 0x000000c818047890 */ /* 0x000fe8000fffe0ff */
[----:B------:R-:W-:Y:S09]  /*97d0*/  UPRMT UR4, UR25, 0x654, UR4 ;  /* 0x0000065419047896 */ /* 0x000ff20008000004 */
[----:B------:R-:W-:Y:S01]  /*97e0*/  SYNCS.ARRIVE.TRANS64.RED.A1T0 RZ, [UR4], RZ ;  /* 0x000000ffffff79a7 */ /* 0x000fe20008100404 */
[----:B------:R-:W-:Y:S05]  /*97f0*/  BRA.U UP0, `(.L_x_116) ;  /* 0x0000000100047547 */ /* 0x000fea000b800000 */
[----:B------:R-:W-:Y:S05]  /*9800*/  BPT.TRAP 0x1 ;  /* 0x000000040000795c */ /* 0x000fea0000300000 */
.L_x_116:
[----:B------:R-:W5:Y:S02]  /*9810*/  SYNCS.PHASECHK.TRANS64.TRYWAIT P0, [UR24+0xf0], R5 ;  /* 0x0000f005ff0075a7 */ /* 0x000f640008001118 */
[----:B-----5:R-:W-:Y:S05]  /*9820*/  @!P0 BRA `(.L_x_117) ;  /* 0x0000007800fc8947 */ /* 0x020fea0003800000 */
.L_x_283:
        /* <DEDUP_REMOVED lines=14> */
[----:B-1----:R-:W-:Y:S05]  /*9910*/  BRA.U UP0, `(.L_x_120) ;  /* 0x0000000100047547 */ /* 0x002fea000b800000 */
[----:B------:R-:W-:Y:S05]  /*9920*/  BPT.TRAP 0x1 ;  /* 0x000000040000795c */ /* 0x000fea0000300000 */
.L_x_120:
[----:B----4-:R-:W-:Y:S04]  /*9930*/  HFMA2 R0, -RZ, RZ, 0, 0.00048828125 ;  /* 0x00001000ff007431 */ /* 0x010fe800000001ff */
[----:B------:R1:W-:Y:S03]  /*9940*/  SYNCS.ARRIVE.TRANS64.RED.A0TR RZ, [UR24+0xd0], R0 ;  /* 0x0000d000ffff79a7 */ /* 0x0003e60008300418 */
.L_x_119:
[----:B------:R-:W-:Y:S05]  /*9950*/  BSYNC.RECONVERGENT B0 ;  /* 0x0000000000007941 */ /* 0x000fea0003800200 */
.L_x_118:
[----:B------:R-:W-:Y:S05]  /*9960*/  BRA.U UP0, `(.L_x_121) ;  /* 0x0000000100047547 */ /* 0x000fea000b800000 */
[----:B------:R-:W-:Y:S05]  /*9970*/  BPT.TRAP 0x1 ;  /* 0x000000040000795c */ /* 0x000fea0000300000 */
.L_x_121:
[----:B------:R-:W-:Y:S04]  /*9980*/  UIADD3 UR4, UPT, UPT, UR24, 0xd0, URZ ;  /* 0x000000d018047890 */ /* 0x000fe8000fffe0ff */
[----:B------:R-:W-:Y:S09]  /*9990*/  UPRMT UR4, UR25, 0x654, UR4 ;  /* 0x0000065419047896 */ /* 0x000ff20008000004 */
[----:B------:R-:W-:Y:S01]  /*99a0*/  SYNCS.ARRIVE.TRANS64.RED.A1T0 RZ, [UR4], RZ ;  /* 0x000000ffffff79a7 */ /* 0x000fe20008100404 */
[----:B------:R-:W-:Y:S05]  /*99b0*/  BRA.U UP0, `(.L_x_122) ;  /* 0x0000000100047547 */ /* 0x000fea000b800000 */
[----:B------:R-:W-:Y:S05]  /*99c0*/  BPT.TRAP 0x1 ;  /* 0x000000040000795c */ /* 0x000fea0000300000 */
.L_x_122:
[----:B------:R-:W5:Y:S02]  /*99d0*/  SYNCS.PHASECHK.TRANS64.TRYWAIT P0, [UR24+0xf8], R5 ;  /* 0x0000f805ff0075a7 */ /* 0x000f640008001118 */
[----:B-----5:R-:W-:Y:S05]  /*99e0*/  @!P0 BRA `(.L_x_123) ;  /* 0x0000007800a48947 */ /* 0x020fea0003800000 */
.L_x_285:
        /* <DEDUP_REMOVED lines=16> */
.L_x_126:
[----:B----4-:R-:W-:Y:S04]  /*9af0*/  HFMA2 R0, -RZ, RZ, 0, 0.00048828125 ;  /* 0x00001000ff007431 */ /* 0x010fe800000001ff */
[----:B------:R1:W-:Y:S03]  /*9b00*/  SYNCS.ARRIVE.TRANS64.RED.A0TR RZ, [UR24+0xd8], R0 ;  /* 0x0000d800ffff79a7 */ /* 0x0003e60008300418 */
.L_x_125:
[----:B------:R-:W-:Y:S05]  /*9b10*/  BSYNC.RECONVERGENT B0 ;  /* 0x0000000000007941 */ /* 0x000fea0003800200 */
.L_x_124:
[----:B------:R-:W-:Y:S05]  /*9b20*/  BRA.U UP0, `(.L_x_127) ;  /* 0x0000000100047547 */ /* 0x000fea000b800000 */
[----:B------:R-:W-:Y:S05]  /*9b30*/  BPT.TRAP 0x1 ;  /* 0x000000040000795c */ /* 0x000fea0000300000 */
.L_x_127:
[----:B------:R-:W-:Y:S01]  /*9b40*/  UIADD3 UR4, UPT, UPT, UR24, 0xd8, URZ ;  /* 0x000000d818047890 */ /* 0x000fe2000fffe0ff */
[----:B------:R-:W-:Y:S01]  /*9b50*/  LOP3.LUT R18, R18, 0x1, RZ, 0x3c, !PT ;  /* 0x0000000112127812 */ /* 0x000fe200078e3cff */
[----:B------:R-:W-:Y:S02]  /*9b60*/  UISETP.NE.AND UP1, UPT, UR37, 0x8, UPT ;  /* 0x000000082500788c */ /* 0x000fe4000bf25270 */
[----:B------:R-:W-:Y:S09]  /*9b70*/  UPRMT UR4, UR25, 0x654, UR4 ;  /* 0x0000065419047896 */ /* 0x000ff20008000004 */
[----:B------:R-:W-:Y:S01]  /*9b80*/  SYNCS.ARRIVE.TRANS64.RED.A1T0 RZ, [UR4], RZ ;  /* 0x000000ffffff79a7 */ /* 0x000fe20008100404 */
[----:B------:R-:W-:Y:S05]  /*9b90*/  BRA.U UP1, `(.L_x_128) ;  /* 0x0000000101047547 */ /* 0x000fea000b800000 */
[----:B------:R-:W-:Y:S05]  /*9ba0*/  BPT.TRAP 0x1 ;  /* 0x000000040000795c */ /* 0x000fea0000300000 */
.L_x_128:
[----:B------:R-:W-:Y:S01]  /*9bb0*/  ULEA UR8, UR5, UR24, 0x3 ;  /* 0x0000001805087291 */ /* 0x000fe2000f8e18ff */
[----:B-1----:R-:W-:Y:S08]  /*9bc0*/  SHF.L.U32 R5, R17, 0x1f, RZ ;  /* 0x0000001f11057819 */ /* 0x002ff000000006ff */
[----:B------:R-:W1:Y:S02]  /*9bd0*/  SYNCS.PHASECHK.TRANS64.TRYWAIT P0, [UR8+0x1f0], R5 ;  /* 0x0001f005ff0075a7 */ /* 0x000e640008001108 */
[----:B-1----:R-:W-:Y:S05]  /*9be0*/  @!P0 BRA `(.L_x_129) ;  /* 0x00000078003c8947 */ /* 0x002fea0003800000 */
.L_x_287:
[----:B------:R-:W-:Y:S09]  /*9bf0*/  UIMAD UR4, UR5, 0x14, UR36 ;  /* 0x00000014050478a4 */ /* 0x000ff2000f8e0224 */
[----:B--2---:R-:W2:Y:S04]  /*9c00*/  LDS R6, [UR4] ;  /* 0x00000004ff067984 */ /* 0x004ea80008000800 */
[----:B-1----:R-:W1:Y:S04]  /*9c10*/  LDS R5, [UR4+0x4] ;  /* 0x00000404ff057984 */ /* 0x002e680008000800 */
[----:B------:R-:W3:Y:S04]  /*9c20*/  LDS.U16 R4, [UR4+0x12] ;  /* 0x00001204ff047984 */ /* 0x000ee80008000400 */
[----:B------:R-:W3:Y:S04]  /*9c30*/  LDS R23, [UR4+0x8] ;  /* 0x00000804ff177984 */ /* 0x000ee80008000800 */
[----:B----4-:R-:W4:Y:S01]  /*9c40*/  LDS R0, [UR4+0xc] ;  /* 0x00000c04ff007984 */ /* 0x010f220008000800 */
[----:B------:R-:W-:Y:S01]  /*9c50*/  @!PT LDS RZ, [RZ] ;  /* 0x00000000fffff984 */ /* 0x000fe20000000800 */
[----:B------:R-:W-:Y:S01]  /*9c60*/  @!PT LDS RZ, [RZ] ;  /* 0x00000000fffff984 */ /* 0x000fe20000000800 */
[----:B------:R-:W-:Y:S01]  /*9c70*/  @!PT LDS RZ, [RZ] ;  /* 0x00000000fffff984 */ /* 0x000fe20000000800 */
[----:B------:R-:W-:Y:S01]  /*9c80*/  @!PT LDS RZ, [RZ] ;  /* 0x00000000fffff984 */ /* 0x000fe20000000800 */
[----:B------:R5:W-:Y:S06]  /*9c90*/  MEMBAR.ALL.CTA ;  /* 0x0000000000007992 */ /* 0x000bec0000008000 */
[----:B-----5:R-:W3:Y:S01]  /*9ca0*/  FENCE.VIEW.ASYNC.S ;  /* 0x00000000000073c6 */ /* 0x020ee20000000000 */
[----:B--2---:R-:W-:Y:S02]  /*9cb0*/  R2UR UR18, R6 ;  /* 0x00000000061272ca */ /* 0x004fe400000e0000 */
[----:B-1----:R-:W-:Y:S01]  /*9cc0*/  R2UR UR19, R5 ;  /* 0x00000000051372ca */ /* 0x002fe200000e0000 */
[----:B------:R-:W-:Y:S03]  /*9cd0*/  @!UPT UIADD3 URZ, UPT, UPT, URZ, URZ, URZ ;  /* 0x000000fffffff290 */ /* 0x000fe6000fffe0ff */
[----:B------:R-:W-:Y:S11]  /*9ce0*/  BRA.U UP1, `(.L_x_130) ;  /* 0x0000000101047547 */ /* 0x000ff6000b800000 */
[----:B------:R-:W-:Y:S05]  /*9cf0*/  BPT.TRAP 0x1 ;  /* 0x000000040000795c */ /* 0x000fea0000300000 */
.L_x_130:
[----:B------:R-:W-:Y:S01]  /*9d00*/  UIADD3 UR8, UPT, UPT, UR8, 0x230, URZ ;  /* 0x0000023008087890 */ /* 0x000fe2000fffe0ff */
[----:B----4-:R-:W-:Y:S03]  /*9d10*/  ISETP.NE.AND P0, PT, R0, RZ, PT ;  /* 0x000000ff0000720c */ /* 0x010fe60003f05270 */
[----:B------:R-:W-:Y:S09]  /*9d20*/  UPRMT UR8, UR25, 0x654, UR8 ;  /* 0x0000065419087896 */ /* 0x000ff20008000008 */
[----:B---3--:R-:W-:Y:S01]  /*9d30*/  SYNCS.ARRIVE.TRANS64.RED.A1T0 RZ, [UR8], RZ ;  /* 0x000000ffffff79a7 */ /* 0x008fe20008100408 */
[----:B------:R-:W-:Y:S04]  /*9d40*/  UIADD3 UR8, UPT, UPT, UR5, 0x1, URZ ;  /* 0x0000000105087890 */ /* 0x000fe8000fffe0ff */
[----:B------:R-:W-:Y:S04]  /*9d50*/  UISETP.NE.AND UP1, UPT, UR8, 0x8, UPT ;  /* 0x000000080800788c */ /* 0x000fe8000bf25270 */
[----:B------:R-:W-:Y:S02]  /*9d60*/  USEL UR4, URZ, 0x1, UP1 ;  /* 0x00000001ff047887 */ /* 0x000fe40008800000 */
[----:B------:R-:W-:Y:S02]  /*9d70*/  USEL UR5, UR8, URZ, UP1 ;  /* 0x000000ff08057287 */ /* 0x000fe40008800000 */
[----:B------:R-:W-:Y:S02]  /*9d80*/  UPLOP3.LUT UP1, UPT, UPT, UPT, UPT, 0x80, 0x8 ;  /* 0x000000000008789c */ /* 0x000fe40003f2f070 */
[----:B------:R-:W-:Y:S01]  /*9d90*/  LOP3.LUT R17, R17, UR4, RZ, 0x3c, !PT ;  /* 0x0000000411117c12 */ /* 0x000fe2000f8e3cff */
[----:B------:R-:W-:Y:S08]  /*9da0*/  @P0 BRA `(.L_x_131) ;  /* 0xffffffec00c00947 */ /* 0x000ff0000383ffff */
[----:B------:R-:W-:Y:S05]  /*9db0*/  BRA.U UP0, `(.L_x_132) ;  /* 0x0000000100047547 */ /* 0x000fea000b800000 */
[----:B------:R-:W-:Y:S05]  /*9dc0*/  BPT.TRAP 0x1 ;  /* 0x000000040000795c */ /* 0x000fea0000300000 */
.L_x_132:
[----:B------:R-:W-:-:S04]  /*9dd0*/  SHF.L.U32 R3, R18, 0x1f, RZ ;  /* 0x0000001f12037819 */ /* 0x000fc800000006ff */
[----:B------:R-:W1:Y:S02]  /*9de0*/  SYNCS.PHASECHK.TRANS64.TRYWAIT P0, [UR24+0xe0], R3 ;  /* 0x0000e003ff0075a7 */ /* 0x000e640008001118 */
[----:B-1----:R-:W-:Y:S05]  /*9df0*/  @!P0 BRA `(.L_x_133) ;  /* 0x0000007400d08947 */ /* 0x002fea0003800000 */
.L_x_289:
[----:B------:R-:W-:Y:S05]  /*9e00*/  BRA.U UP0, `(.L_x_134) ;  /* 0x0000000100047547 */ /* 0x000fea000b800000 */
[----:B------:R-:W-:Y:S05]  /*9e10*/  BPT.TRAP 0x1 ;  /* 0x000000040000795c */ /* 0x000fea0000300000 */
.L_x_134:
[----:B------:R-:W2:Y:S02]  /*9e20*/  SYNCS.PHASECHK.TRANS64.TRYWAIT P0, [UR24+0xe8], R3 ;  /* 0x0000e803ff0075a7 */ /* 0x000ea40008001118 */
[----:B--2---:R-:W-:Y:S05]  /*9e30*/  @!P0 BRA `(.L_x_135) ;  /* 0x0000007400d88947 */ /* 0x004fea0003800000 */
.L_x_291:
[----:B------:R-:W-:Y:S05]  /*9e40*/  BRA.U UP0, `(.L_x_136) ;  /* 0x0000000100047547 */ /* 0x000fea000b800000 */
[----:B------:R-:W-:Y:S05]  /*9e50*/  BPT.TRAP 0x1 ;  /* 0x000000040000795c */ /* 0x000fea0000300000 */
.L_x_136:
[----:B------:R-:W2:Y:S02]  /*9e60*/  SYNCS.PHASECHK.TRANS64.TRYWAIT P0, [UR24+0xf0], R3 ;  /* 0x0000f003ff0075a7 */ /* 0x000ea40008001118 */
[----:B--2---:R-:W-:Y:S05]  /*9e70*/  @!P0 BRA `(.L_x_137) ;  /* 0x0000007400e08947 */ /* 0x004fea0003800000 */
.L_x_293:
[----:B------:R-:W-:Y:S05]  /*9e80*/  BRA.U UP0, `(.L_x_138) ;  /* 0x0000000100047547 */ /* 0x000fea000b800000 */
[----:B------:R-:W-:Y:S05]  /*9e90*/  BPT.TRAP 0x1 ;  /* 0x000000040000795c */ /* 0x000fea0000300000 */
.L_x_138:
[----:B-1----:R-:W-:Y:S02]  /*9ea0*/  SHF.L.U32 R3, R18, 0x1f, RZ ;  /* 0x0000001f12037819 */ /* 0x002fe400000006ff */
[----:B------:R-:W-:-:S04]  /*9eb0*/  MOV R0, UR24 ;  /* 0x0000001800007c02 */ /* 0x000fc80008000f00 */
[----:B------:R1:W2:Y:S03]  /*9ec0*/  SYNCS.PHASECHK.TRANS64.TRYWAIT P0, [R0+URZ+0xf8], R3 ;  /* 0x0000f803000075a7 */ /* 0x0002a600080011ff */
[----:B--2---:R-:W-:Y:S05]  /*9ed0*/  @!P0 NANOSLEEP.SYNCS 0x989680 ;  /* 0x009896800000895d */ /* 0x004fea0003900000 */
[----:B------:R-:W2:Y:S02]  /*9ee0*/  @!P0 SYNCS.PHASECHK.TRANS64 P0, [R0+URZ+0xf8], R3 ;  /* 0x0000f803000085a7 */ /* 0x000ea400080010ff */
[----:B--2---:R-:W-:Y:S05]  /*9ef0*/  @P0 EXIT ;  /* 0x000000000000094d */ /* 0x004fea0003800000 */
[----:B------:R-:W-:Y:S05]  /*9f00*/  BRA `(.L_x_138) ;  /* 0xfffffffc00e47947 */ /* 0x000fea000383ffff */
.L_x_97:
[----:B------:R-:W-:-:S09]  /*9f10*/  UISETP.NE.AND UP0, UPT, UR21, 0x4, UPT ;  /* 0x000000041500788c */ /* 0x000fd2000bf05270 */
[----:B------:R-:W-:Y:S05]  /*9f20*/  BRA.U UP0, `(.L_x_139) ;  /* 0x0000003d00047547 */ /* 0x000fea000b800000 */
.L_x_140:
[----:B------:R-:W-:-:S08]  /*9f30*/  NOP ;  /* 0x0000000000007918 */ /* 0x000fd00000000000 */
[----:B------:R-:W1:Y:S02]  /*9f40*/  USETMAXREG.TRY_ALLOC.CTAPOOL UP0, 0xe8 ;  /* 0x000000e8000079c8 */ /* 0x000e640008000600 */
[----:B-1----:R-:W-:Y:S05]  /*9f50*/  BRA.U !UP0, `(.L_x_140) ;  /* 0xfffffffd08f47547 */ /* 0x002fea000b83ffff */
[----:B------:R-:W1:Y:S08]  /*9f60*/  S2UR UR52, SR_CgaCtaId ;  /* 0x00000000003479c3 */ /* 0x000e700000008800 */
[----:B------:R-:W-:Y:S01]  /*9f70*/  BAR.SYNC.DEFER_BLOCKING 0x6, 0xa0 ;  /* 0x0182800000007b1d */ /* 0x000fe20000010000 */
[C---:B------:R-:W-:Y:S01]  /*9f80*/  IMAD.SHL.U32 R3, R49.reuse, 0x20, RZ ;  /* 0x0000002031037824 */ /* 0x040fe200078e00ff */
[----:B------:R-:W-:Y:S01]  /*9f90*/  PLOP3.LUT P2, PT, PT, PT, PT, 0x80, 0x8 ;  /* 0x000000000008781c */ /* 0x000fe20003f4f070 */
[C---:B------:R-:W-:Y:S01]  /*9fa0*/  IMAD.SHL.U32 R4, R49.reuse, 0x40, RZ ;  /* 0x0000004031047824 */ /* 0x040fe200078e00ff */
[C---:B------:R-:W-:Y:S01]  /*9fb0*/  LOP3.LUT R64, R49.reuse, 0x60, RZ, 0xc0, !PT ;  /* 0x0000006031407812 */ /* 0x040fe200078ec0ff */
[----:B------:R-:W-:Y:S01]  /*9fc0*/  IMAD.SHL.U32 R62, R49, 0x10, RZ ;  /* 0x00000010313e7824 */ /* 0x000fe200078e00ff */
[----:B------:R-:W-:-:S02]  /*9fd0*/  UMOV UR43, 0x400 ;  /* 0x00000400002b7882 */ /* 0x000fc40000000000 */
[----:B------:R-:W2:Y:S01]  /*9fe0*/  LDC.64 R66, c[0x0][0x390] ;  /* 0x0000e400ff427b82 */ /* 0x000ea20000000a00 */
[----:B------:R-:W3:Y:S01]  /*9ff0*/  SHFL.IDX PT, R65, R48, RZ, 0x1f ;  /* 0x00001fff30417589 */ /* 0x000ee200000e0000 */
[----:B-----5:R-:W-:Y:S01]  /*a000*/  IMAD.SHL.U32 R5, R48, 0x200000, RZ ;  /* 0x0020000030057824 */ /* 0x020fe200078e00ff */
[----:B------:R-:W-:Y:S01]  /*a010*/  LOP3.LUT R3, R3, 0x200, RZ, 0xc0, !PT ;  /* 0x0000020003037812 */ /* 0x000fe200078ec0ff */
[C---:B------:R-:W-:Y:S01]  /*a020*/  IMAD.U32 R2, R49.reuse, 0x10000, RZ ;  /* 0x0001000031027824 */ /* 0x040fe200078e00ff */
[----:B------:R-:W-:Y:S01]  /*a030*/  LOP3.LUT R4, R4, 0x1c0, RZ, 0xc0, !PT ;  /* 0x000001c004047812 */ /* 0x000fe200078ec0ff */
[----:B------:R-:W-:Y:S01]  /*a040*/  IMAD.SHL.U32 R0, R49, 0x8, RZ ;  /* 0x0000000831007824 */ /* 0x000fe200078e00ff */
[----:B------:R-:W-:Y:S01]  /*a050*/  LOP3.LUT R62, R3, 0x400, R62, 0xf8, !PT ;  /* 0x00000400033e7812 */ /* 0x000fe200078ef83e */
[----:B------:R-:W2:Y:S01]  /*a060*/  LDC.64 R44, c[0x0][0x890] ;  /* 0x00022400ff2c7b82 */ /* 0x000ea20000000a00 */
[----:B------:R-:W-:Y:S01]  /*a070*/  LOP3.LUT R5, R5, 0x200000, RZ, 0xc0, !PT ;  /* 0x0020000005057812 */ /* 0x000fe200078ec0ff */
[----:B------:R-:W2:Y:S01]  /*a080*/  LDCU.64 UR38, c[0x0][0x888] ;  /* 0x00011100ff2677ac */ /* 0x000ea20008000a00 */
[----:B------:R-:W-:Y:S01]  /*a090*/  LOP3.LUT R3, R4, 0x28, R49, 0xf8, !PT ;  /* 0x0000002804037812 */ /* 0x000fe200078ef831 */
[----:B------:R-:W-:Y:S01]  /*a0a0*/  IMAD.MOV.U32 R61, RZ, RZ, 0x1 ;  /* 0x00000001ff3d7424 */ /* 0x000fe200078e00ff */
[----:B------:R-:W-:Y:S01]  /*a0b0*/  LOP3.LUT R2, R5, 0x400000, R2, 0xf8, !PT ;  /* 0x0040000005027812 */ /* 0x000fe200078ef802 */
[----:B------:R-:W2:Y:S01]  /*a0c0*/  LDCU.64 UR48, c[0x0][0xb18] ;  /* 0x00016300ff3077ac */ /* 0x000ea20008000a00 */
[----:B------:R-:W-:Y:S01]  /*a0d0*/  LOP3.LUT R3, R3, 0x38, R0, 0x78, !PT ;  /* 0x0000003803037812 */ /* 0x000fe200078e7800 */
[----:B------:R-:W2:Y:S01]  /*a0e0*/  LDC.64 R46, c[0x0][0x8b8] ;  /* 0x00022e00ff2e7b82 */ /* 0x000ea20000000a00 */
[----:B------:R-:W-:Y:S01]  /*a0f0*/  IMAD.MOV.U32 R60, RZ, RZ, RZ ;  /* 0x000000ffff3c7224 */ /* 0x000fe200078e00ff */
[----:B-1----:R-:W-:Y:S01]  /*a100*/  ULEA UR43, UR52, UR43, 0x18 ;  /* 0x0000002b342b7291 */ /* 0x002fe2000f8ec0ff */
[----:B------:R-:W-:Y:S01]  /*a110*/  LOP3.LUT R62, R62, R3, RZ, 0xfc, !PT ;  /* 0x000000033e3e7212 */ /* 0x000fe200078efcff */
[----:B------:R-:W1:Y:S01]  /*a120*/  LDCU.64 UR46, c[0x0][0xb20] ;  /* 0x00016400ff2e77ac */ /* 0x000e620008000a00 */
[----:B------:R-:W-:Y:S01]  /*a130*/  PRMT R59, RZ, 0x7610, R59 ;  /* 0x00007610ff3b7816 */ /* 0x000fe2000000003b */
[----:B------:R-:W-:Y:S01]  /*a140*/  IMAD.MOV.U32 R58, RZ, RZ, RZ ;  /* 0x000000ffff3a7224 */ /* 0x000fe200078e00ff */
[----:B------:R-:W1:Y:S01]  /*a150*/  LDCU.64 UR44, c[0x0][0x8b0] ;  /* 0x00011600ff2c77ac */ /* 0x000e620008000a00 */
[----:B---3--:R-:W-:Y:S01]  /*a160*/  ISETP.NE.AND P0, PT, R65, 0x4, PT ;  /* 0x000000044100780c */ /* 0x008fe20003f05270 */
[----:B------:R-:W-:-:S02]  /*a170*/  IMAD.MOV.U32 R57, RZ, RZ, RZ ;  /* 0x000000ffff397224 */ /* 0x000fc400078e00ff */
[----:B------:R-:W3:Y:S01]  /*a180*/  LDS R63, [UR43+0x3b0] ;  /* 0x0003b02bff3f7984 */ /* 0x000ee20008000800 */
[----:B------:R-:W-:Y:S01]  /*a190*/  UMOV UR58, URZ ;  /* 0x000000ff003a7c82 */ /* 0x000fe20008000000 */
[----:B------:R-:W-:Y:S01]  /*a1a0*/  UMOV UR59, URZ ;  /* 0x000000ff003b7c82 */ /* 0x000fe20008000000 */
[----:B------:R-:W-:Y:S01]  /*a1b0*/  UIADD3 UR4, UPT, UPT, UR43, 0x1000, URZ ;  /* 0x000010002b047890 */ /* 0x000fe2000fffe0ff */
[----:B------:R-:W-:Y:S01]  /*a1c0*/  UMOV UR5, URZ ;  /* 0x000000ff00057c82 */ /* 0x000fe20008000000 */
[----:B---3--:R-:W-:-:S05]  /*a1d0*/  IMAD.IADD R63, R63, 0x1, R2 ;  /* 0x000000013f3f7824 */ /* 0x008fca00078e0202 */
[----:B-12---:R-:W-:Y:S05]  /*a1e0*/  @P0 BRA `(.L_x_141) ;  /* 0x00000000007c0947 */ /* 0x006fea0003800000 */
[----:B------:R-:W1:Y:S01]  /*a1f0*/  LDC.64 R36, c[0x0][0xa00] ;  /* 0x00028000ff247b82 */ /* 0x000e620000000a00 */
[----:B------:R-:W2:Y:S01]  /*a200*/  LDCU UR6, c[0x0][0xc1c] ;  /* 0x00018380ff0677ac */ /* 0x000ea20008000800 */
[----:B------:R-:W3:Y:S06]  /*a210*/  LDCU.64 UR58, c[0x0][0xb00] ;  /* 0x00016000ff3a77ac */ /* 0x000eec0008000a00 */
[----:B------:R-:W1:Y:S01]  /*a220*/  LDC.64 R38, c[0x0][0xa08] ;  /* 0x00028200ff267b82 */ /* 0x000e620000000a00 */
[----:B------:R-:W-:-:S07]  /*a230*/  ELECT P0, URZ, PT ;  /* 0x0000000000ff782f */ /* 0x000fce0003800000 */
[----:B------:R-:W5:Y:S01]  /*a240*/  LDC.64 R32, c[0x0][0xa10] ;  /* 0x00028400ff207b82 */ /* 0x000f620000000a00 */
[----:B--2---:R-:W-:-:S04]  /*a250*/  UIADD3 UR6, UPT, UPT, UR28, UR6, URZ ;  /* 0x000000061c067290 */ /* 0x004fc8000fffe0ff */
[----:B------:R-:W-:-:S03]  /*a260*/  UIMAD UR6, UR6, 0xe, URZ ;  /* 0x0000000e060678a4 */ /* 0x000fc6000f8e02ff */
[----:B------:R-:W5:Y:S01]  /*a270*/  LDC.64 R34, c[0x0][0xa18] ;  /* 0x00028600ff227b82 */ /* 0x000f620000000a00 */
[----:B---3--:R-:W-:-:S07]  /*a280*/  UIMAD.WIDE.U32 UR58, UR6, 0x80, UR58 ;  /* 0x00000080063a78a5 */ /* 0x008fce000f8e003a */
[----:B------:R-:W2:Y:S01]  /*a290*/  LDC.64 R28, c[0x0][0xa20] ;  /* 0x00028800ff1c7b82 */ /* 0x000ea20000000a00 */
[----:B-1----:R1:W-:Y:S07]  /*a2a0*/  @P0 STS.128 [UR43+0x480], R36 ;  /* 0x00048024ff000988 */ /* 0x0023ee0008000c2b */
[----:B------:R-:W2:Y:S08]  /*a2b0*/  LDC.64 R30, c[0x0][0xa28] ;  /* 0x00028a00ff1e7b82 */ /* 0x000eb00000000a00 */
[----:B------:R-:W3:Y:S01]  /*a2c0*/  LDC.64 R24, c[0x0][0xa30] ;  /* 0x00028c00ff187b82 */ /* 0x000ee20000000a00 */
[----:B-----5:R1:W-:Y:S07]  /*a2d0*/  @P0 STS.128 [UR43+0x490], R32 ;  /* 0x00049020ff000988 */ /* 0x0203ee0008000c2b */
[----:B------:R-:W3:Y:S08]  /*a2e0*/  LDC.64 R26, c[0x0][0xa38] ;  /* 0x00028e00ff1a7b82 */ /* 0x000ef00000000a00 */
[----:B----4-:R-:W4:Y:S01]  /*a2f0*/  LDC.64 R16, c[0x0][0xa40] ;  /* 0x00029000ff107b82 */ /* 0x010f220000000a00 */
[----:B--2---:R1:W-:Y:S07]  /*a300*/  @P0 STS.128 [UR43+0x4a0], R28 ;  /* 0x0004a01cff000988 */ /* 0x0043ee0008000c2b */
[----:B------:R-:W4:Y:S08]  /*a310*/  LDC.64 R18, c[0x0][0xa48] ;  /* 0x00029200ff127b82 */ /* 0x000f300000000a00 */
[----:B------:R-:W2:Y:S01]  /*a320*/  LDC.64 R12, c[0x0][0xa50] ;  /* 0x00029400ff0c7b82 */ /* 0x000ea20000000a00 */
[----:B---3--:R1:W-:Y:S07]  /*a330*/  @P0 STS.128 [UR43+0x4b0], R24 ;  /* 0x0004b018ff000988 */ /* 0x0083ee0008000c2b */
[----:B------:R-:W2:Y:S08]  /*a340*/  LDC.64 R14, c[0x0][0xa58] ;  /* 0x00029600ff0e7b82 */ /* 0x000eb00000000a00 */
[----:B------:R-:W3:Y:S01]  /*a350*/  LDC.64 R8, c[0x0][0xa60] ;  /* 0x00029800ff087b82 */ /* 0x000ee20000000a00 */
[----:B----4-:R1:W-:Y:S07]  /*a360*/  @P0 STS.128 [UR43+0x4c0], R16 ;  /* 0x0004c010ff000988 */ /* 0x0103ee0008000c2b */
[----:B------:R-:W3:Y:S08]  /*a370*/  LDC.64 R10, c[0x0][0xa68] ;  /* 0x00029a00ff0a7b82 */ /* 0x000ef00000000a00 */
[----:B------:R-:W4:Y:S01]  /*a380*/  LDC.64 R4, c[0x0][0xa70] ;  /* 0x00029c00ff047b82 */ /* 0x000f220000000a00 */
[----:B--2---:R1:W-:Y:S07]  /*a390*/  @P0 STS.128 [UR43+0x4d0], R12 ;  /* 0x0004d00cff000988 */ /* 0x0043ee0008000c2b */
[----:B------:R-:W4:Y:S01]  /*a3a0*/  LDC.64 R6, c[0x0][0xa78] ;  /* 0x00029e00ff067b82 */ /* 0x000f220000000a00 */
[----:B---3--:R1:W-:Y:S04]  /*a3b0*/  @P0 STS.128 [UR43+0x4e0], R8 ;  /* 0x0004e008ff000988 */ /* 0x0083e80008000c2b */
[----:B----4-:R1:W-:Y:S01]  /*a3c0*/  @P0 STS.128 [UR43+0x4f0], R4 ;  /* 0x0004f004ff000988 */ /* 0x0103e20008000c2b */
[----:B------:R-:W-:Y:S01]  /*a3d0*/  NOP ;  /* 0x0000000000007918 */ /* 0x000fe20000000000 */
.L_x_141:
[----:B------:R-:W-:Y:S01]  /*a3e0*/  MOV R50, UR4 ;  /* 0x0000000400327c02 */ /* 0x000fe20008000f00 */
[----:B------:R-:W-:Y:S01]  /*a3f0*/  UMOV UR54, URZ ;  /* 0x000000ff00367c82 */ /* 0x000fe20008000000 */
[----:B------:R-:W-:Y:S01]  /*a400*/  SHF.L.U32 R62, R62, 0x1, RZ ;  /* 0x000000013e3e7819 */ /* 0x000fe200000006ff */
[----:B------:R-:W-:-:S06]  /*a410*/  UMOV UR53, URZ ;  /* 0x000000ff00357c82 */ /* 0x000fcc0008000000 */
.L_x_195:
        /* <DEDUP_REMOVED lines=17> */
[----:B------:R-:W-:Y:S02]  /*a530*/  ISETP.NE.OR P0, PT, R65, 0x4, !P2 ;  /* 0x000000044100780c */ /* 0x000fe40005705670 */
[----:B------:R-:W-:Y:S02]  /*a540*/  R2UR UR56, R2 ;  /* 0x00000000023872ca */ /* 0x000fe400000e0000 */
[----:B------:R-:W-:Y:S09]  /*a550*/  R2UR UR57, R3 ;  /* 0x00000000033972ca */ /* 0x000ff200000e0000 */
[----:B-1-34-:R-:W-:Y:S06]  /*a560*/  @P0 BRA `(.L_x_142) ;  /* 0x0000000000ec0947 */ /* 0x01afec0003800000 */
[----:B-1----:R-:W-:Y:S01]  /*a570*/  IMAD.U32 R9, RZ, RZ, UR43 ;  /* 0x0000002bff097e24 */ /* 0x002fe2000f8e00ff */
[----:B------:R-:W1:Y:S01]  /*a580*/  S2R R0, SR_LANEID ;  /* 0x0000000000007919 */ /* 0x000e620000000000 */
[----:B------:R-:W-:Y:S01]  /*a590*/  ELECT P0, URZ, PT ;  /* 0x0000000000ff782f */ /* 0x000fe20003800000 */
[----:B------:R-:W-:Y:S01]  /*a5a0*/  BSSY.RECONVERGENT B0, `(.L_x_143) ;  /* 0x0000032000007945 */ /* 0x000fe20003800200 */
[----:B-1----:R-:W-:Y:S05]  /*a5b0*/  IMAD.SHL.U32 R0, R0, 0x4, RZ ;  /* 0x0000000400007824 */ /* 0x002fea00078e00ff */
[----:B------:R-:W-:Y:S06]  /*a5c0*/  IADD3 R9, PT, PT, R0, 0x480, R9 ;  /* 0x0000048000097810 */ /* 0x000fec0007ffe009 */
[----:B------:R-:W-:Y:S05]  /*a5d0*/  @!P0 BRA `(.L_x_144) ;  /* 0x0000000000b88947 */ /* 0x000fea0003800000 */
[----:B------:R-:W-:Y:S01]  /*a5e0*/  STS [UR43+0x4b0], RZ ;  /* 0x0004b0ffff007988 */ /* 0x000fe2000800082b */
[----:B------:R-:W-:Y:S01]  /*a5f0*/  ISETP.NE.U32.AND P0, PT, RZ, UR46, PT ;  /* 0x0000002eff007c0c */ /* 0x000fe2000bf05070 */
[C---:B------:R-:W-:Y:S01]  /*a600*/  IMAD.WIDE R6, R23.reuse, 0xc, R66 ;  /* 0x0000000c17067825 */ /* 0x040fe200078e0242 */
[----:B------:R-:W-:Y:S02]  /*a610*/  UIADD3 UR4, UPT, UPT, UR43, 0x480, URZ ;  /* 0x000004802b047890 */ /* 0x000fe4000fffe0ff */
[----:B------:R-:W-:Y:S02]  /*a620*/  ISETP.NE.AND.EX P1, PT, RZ, UR47, PT, P0 ;  /* 0x0000002fff007c0c */ /* 0x000fe4000bf25300 */
[----:B------:R-:W2:Y:S01]  /*a630*/  LDG.E R14, desc[UR50][R6.64] ;  /* 0x00000032060e7981 */ /* 0x000ea2000c1e1900 */
[C---:B------:R-:W-:Y:S03]  /*a640*/  LEA R2, P0, R23.reuse, RZ, 0x3 ;  /* 0x000000ff17027211 */ /* 0x040fe600078018ff */
[----:B------:R1:W3:Y:S01]  /*a650*/  LDG.E R5, desc[UR50][R6.64+0x4] ;  /* 0x0000043206057981 */ /* 0x0002e2000c1e1900 */
[----:B------:R-:W-:Y:S06]  /*a660*/  LEA.HI.X.SX32 R3, R23, RZ, 0x3, P0 ;  /* 0x000000ff17037211 */ /* 0x000fec00000f1eff */
[C---:B------:R-:W-:Y:S04]  /*a670*/  @P1 IADD3 R10, P0, PT, R2.reuse, UR46, RZ ;  /* 0x0000002e020a1c10 */ /* 0x040fe8000ff1e0ff */
[C---:B------:R-:W-:Y:S02]  /*a680*/  @P1 IADD3.X R11, PT, PT, R3.reuse, UR47, RZ, P0, !PT ;  /* 0x0000002f030b1c10 */ /* 0x040fe400087fe4ff */
[----:B------:R-:W-:Y:S03]  /*a690*/  IADD3 R12, P0, PT, R2, UR48, RZ ;  /* 0x00000030020c7c10 */ /* 0x000fe6000ff1e0ff */
[----:B----4-:R-:W4:Y:S01]  /*a6a0*/  @P1 LDG.E.64 R16, desc[UR50][R10.64] ;  /* 0x000000320a101981 */ /* 0x010f22000c1e1b00 */
[----:B------:R-:W-:Y:S03]  /*a6b0*/  IADD3.X R13, PT, PT, R3, UR49, RZ, P0, !PT ;  /* 0x00000031030d7c10 */ /* 0x000fe600087fe4ff */
[----:B------:R-:W5:Y:S04]  /*a6c0*/  LDS R3, [UR43+0x49c] ;  /* 0x00049c2bff037984 */ /* 0x000f680008000800 */
[----:B------:R-:W5:Y:S01]  /*a6d0*/  LDG.E.64 R12, desc[UR50][R12.64] ;  /* 0x000000320c0c7981 */ /* 0x000f62000c1e1b00 */
[----:B-1----:R-:W-:Y:S03]  /*a6e0*/  IMAD.U32 R6, RZ, RZ, UR4 ;  /* 0x00000004ff067e24 */ /* 0x002fe6000f8e00ff */
[----:B-----5:R-:W-:Y:S01]  /*a6f0*/  STS.64 [UR43+0x480], R12 ;  /* 0x0004800cff007988 */ /* 0x020fe20008000a2b */
[--C-:B--2---:R-:W-:Y:S01]  /*a700*/  SHF.R.S32.HI R15, RZ, 0x1f, R14.reuse ;  /* 0x0000001fff0f7819 */ /* 0x104fe2000001140e */
[----:B------:R-:W-:Y:S02]  /*a710*/  @!P1 IMAD.MOV.U32 R16, RZ, RZ, R14 ;  /* 0x000000ffff109224 */ /* 0x000fe400078e000e */
[----:B---3--:R-:W-:Y:S02]  /*a720*/  VIADD R5, R5, 0xffffffff ;  /* 0xffffffff05057836 */ /* 0x008fe40000000000 */
[----:B------:R-:W-:Y:S05]  /*a730*/  @!P1 IMAD.MOV.U32 R17, RZ, RZ, R15 ;  /* 0x000000ffff119224 */ /* 0x000fea00078e000f */
[----:B----4-:R-:W-:Y:S04]  /*a740*/  SHF.L.U64.HI R8, R16, 0x1, R17 ;  /* 0x0000000110087819 */ /* 0x010fe80000010211 */
[----:B------:R-:W-:Y:S04]  /*a750*/  LOP3.LUT R8, R8, 0x1fffffff, RZ, 0xc0, !PT ;  /* 0x1fffffff08087812 */ /* 0x000fe800078ec0ff */
[----:B------:R-:W-:Y:S04]  /*a760*/  SHF.R.U32.HI R2, RZ, 0x4, R8 ;  /* 0x00000004ff027819 */ /* 0x000fe80000011608 */
[----:B------:R-:W-:Y:S02]  /*a770*/  LOP3.LUT R11, R3, 0xf, R2, 0xb8, !PT ;  /* 0x0000000f030b7812 */ /* 0x000fe400078eb802 */
[----:B------:R-:W-:Y:S03]  /*a780*/  SHF.R.U64 R2, R6, 0x4, RZ ;  /* 0x0000000406027819 */ /* 0x000fe600000012ff */
[----:B------:R1:W-:Y:S04]  /*a790*/  STS [UR43+0x49c], R11 ;  /* 0x00049c0bff007988 */ /* 0x0003e8000800082b */
[----:B------:R-:W2:Y:S04]  /*a7a0*/  LDS R4, [UR43+0x49c] ;  /* 0x00049c2bff047984 */ /* 0x000ea80008000800 */
[----:B------:R-:W-:Y:S04]  /*a7b0*/  STS [UR43+0x490], R2 ;  /* 0x00049002ff007988 */ /* 0x000fe8000800082b */
[----:B------:R-:W-:Y:S01]  /*a7c0*/  STS [UR43+0x494], R2 ;  /* 0x00049402ff007988 */ /* 0x000fe2000800082b */
[----:B-1----:R-:W-:Y:S05]  /*a7d0*/  IMAD.SHL.U32 R11, R16, 0x2, RZ ;  /* 0x00000002100b7824 */ /* 0x002fea00078e00ff */
[----:B------:R-:W-:Y:S04]  /*a7e0*/  LOP3.LUT R11, R11, 0xfffffffe, RZ, 0xc0, !PT ;  /* 0xfffffffe0b0b7812 */ /* 0x000fe800078ec0ff */
[----:B------:R-:W-:Y:S05]  /*a7f0*/  SHF.R.U64 R8, R11, 0x4, R8 ;  /* 0x000000040b087819 */ /* 0x000fea0000001208 */
[----:B------:R-:W-:Y:S01]  /*a800*/  STS [UR43+0x48c], R8 ;  /* 0x00048c08ff007988 */ /* 0x000fe2000800082b */
[----:B--2---:R-:W-:Y:S05]  /*a810*/  LOP3.LUT R7, R4, 0xf0, RZ, 0xb8, !PT ;  /* 0x000000f004077812 */ /* 0x004fea00078eb8ff */
[----:B------:R1:W-:Y:S04]  /*a820*/  STS [UR43+0x49c], R7 ;  /* 0x00049c07ff007988 */ /* 0x0003e8000800082b */
[----:B------:R-:W2:Y:S01]  /*a830*/  LDS R4, [UR43+0x49c] ;  /* 0x00049c2bff047984 */ /* 0x000ea20008000800 */
[----:B-1----:R-:W-:Y:S02]  /*a840*/  CS2R R6, SRZ ;  /* 0x0000000000067805 */ /* 0x002fe4000001ff00 */
[----:B--2---:R-:W-:Y:S01]  /*a850*/  LOP3.LUT R3, R4, 0xf00, RZ, 0xb8, !PT ;  /* 0x00000f0004037812 */ /* 0x004fe200078eb8ff */
[----:B------:R-:W-:Y:S04]  /*a860*/  VIADD R4, R14, 0xffffffff ;  /* 0xffffffff0e047836 */ /* 0x000fe80000000000 */
[----:B------:R-:W-:Y:S04]  /*a870*/  STS.64 [UR43+0x498], R2 ;  /* 0x00049802ff007988 */ /* 0x000fe80008000a2b */
[----:B------:R-:W1:Y:S04]  /*a880*/  LDS R10, [UR43+0x49c] ;  /* 0x00049c2bff0a7984 */ /* 0x000e680008000800 */
[----:B------:R2:W-:Y:S01]  /*a890*/  STS.128 [UR43+0x4a0], R4 ;  /* 0x0004a004ff007988 */ /* 0x0005e20008000c2b */
[----:B-1----:R-:W-:Y:S05]  /*a8a0*/  LOP3.LUT R10, R10, 0xf000, RZ, 0xb8, !PT ;  /* 0x0000f0000a0a7812 */ /* 0x002fea00078eb8ff */
[----:B------:R2:W-:Y:S02]  /*a8b0*/  STS [UR43+0x49c], R10 ;  /* 0x00049c0aff007988 */ /* 0x0005e4000800082b */
.L_x_144:
[----:B------:R-:W-:Y:S05]  /*a8c0*/  BSYNC.RECONVERGENT B0 ;  /* 0x0000000000007941 */ /* 0x000fea0003800200 */
.L_x_143:
[----:B------:R-:W-:Y:S01]  /*a8d0*/  NOP ;  /* 0x0000000000007918 */ /* 0x000fe20000000000 */
[----:B------:R-:W1:Y:S01]  /*a8e0*/  LDS R9, [R9] ;  /* 0x0000000009097984 */ /* 0x000e620000000800 */
[----:B------:R-:W-:Y:S04]  /*a8f0*/  IADD3 R2, P0, PT, R0, UR56, RZ ;  /* 0x0000003800027c10 */ /* 0x000fe8000ff1e0ff */
[----:B------:R-:W-:Y:S05]  /*a900*/  IADD3.X R3, PT, PT, RZ, UR57, RZ, P0, !PT ;  /* 0x00000039ff037c10 */ /* 0x000fea00087fe4ff */
[----:B-1----:R3:W5:Y:S04]  /*a910*/  ATOMG.E.EXCH.STRONG.GPU PT, RZ, [R2], R9 ;  /* 0x0000000902ff73a8 */ /* 0x00276800041ee100 */
.L_x_142:
[----:B------:R-:W-:Y:S09]  /*a920*/  UISETP.NE.AND UP0, UPT, UR37, 0x8, UPT ;  /* 0x000000082500788c */ /* 0x000ff2000bf05270 */
[----:B------:R-:W-:Y:S05]  /*a930*/  BRA.U UP0, `(.L_x_145) ;  /* 0x0000000100047547 */ /* 0x000fea000b800000 */
[----:B------:R-:W-:Y:S05]  /*a940*/  BPT.TRAP 0x1 ;  /* 0x000000040000795c */ /* 0x000fea0000300000 */
.L_x_145:
[----:B------:R-:W-:Y:S01]  /*a950*/  ULEA UR6, UR5, UR43, 0x3 ;  /* 0x0000002b05067291 */ /* 0x000fe2000f8e18ff */
[----:B---3--:R-:W-:Y:S08]  /*a960*/  SHF.L.U32 R3, R57, 0x1f, RZ ;  /* 0x0000001f39037819 */ /* 0x008ff000000006ff */
[----:B-----5:R-:W3:Y:S02]  /*a970*/  SYNCS.PHASECHK.TRANS64.TRYWAIT P0, [UR6+0x1f0], R3 ;  /* 0x0001f003ff0075a7 */ /* 0x020ee40008001106 */
[----:B---3--:R-:W-:Y:S05]  /*a980*/  @!P0 BRA `(.L_x_146) ;  /* 0x0000006c00348947 */ /* 0x008fea0003800000 */
.L_x_295:
[----:B------:R-:W-:Y:S09]  /*a990*/  UIMAD UR4, UR5, 0x14, UR36 ;  /* 0x00000014050478a4 */ /* 0x000ff2000f8e0224 */
[----:B------:R-:W1:Y:S04]  /*a9a0*/  LDS.U16 R59, [UR4+0x12] ;  /* 0x00001204ff3b7984 */ /* 0x000e680008000400 */
[----:B------:R-:W1:Y:S04]  /*a9b0*/  LDS R54, [UR4] ;  /* 0x00000004ff367984 */ /* 0x000e680008000800 */
[----:B------:R-:W1:Y:S04]  /*a9c0*/  LDS R53, [UR4+0x4] ;  /* 0x00000404ff357984 */ /* 0x000e680008000800 */
[----:B------:R-:W1:Y:S04]  /*a9d0*/  LDS R52, [UR4+0x8] ;  /* 0x00000804ff347984 */ /* 0x000e680008000800 */
[----:B------:R-:W1:Y:S01]  /*a9e0*/  LDS R51, [UR4+0xc] ;  /* 0x00000c04ff337984 */ /* 0x000e620008000800 */
[----:B------:R-:W-:Y:S01]  /*a9f0*/  @!PT LDS RZ, [RZ] ;  /* 0x00000000fffff984 */ /* 0x000fe20000000800 */
[----:B------:R-:W-:Y:S01]  /*aa00*/  @!PT LDS RZ, [RZ] ;  /* 0x00000000fffff984 */ /* 0x000fe20000000800 */
[----:B------:R-:W-:Y:S01]  /*aa10*/  @!PT LDS RZ, [RZ] ;  /* 0x00000000fffff984 */ /* 0x000fe20000000800 */
[----:B------:R-:W-:Y:S01]  /*aa20*/  @!PT LDS RZ, [RZ] ;  /* 0x00000000fffff984 */ /* 0x000fe20000000800 */
[----:B------:R5:W-:Y:S06]  /*aa30*/  MEMBAR.ALL.CTA ;  /* 0x0000000000007992 */ /* 0x000bec0000008000 */
[----:B-----5:R-:W1:Y:S01]  /*aa40*/  FENCE.VIEW.ASYNC.S ;  /* 0x00000000000073c6 */ /* 0x020e620000000000 */
[----:B------:R-:W-:Y:S05]  /*aa50*/  BRA.U UP0, `(.L_x_147) ;  /* 0x0000000100047547 */ /* 0x000fea000b800000 */
[----:B------:R-:W-:Y:S05]  /*aa60*/  BPT.TRAP 0x1 ;  /* 0x000000040000795c */ /* 0x000fea0000300000 */
.L_x_147:
[----:B------:R-:W-:Y:S01]  /*aa70*/  UIADD3 UR4, UPT, UPT, UR6, 0x230, URZ ;  /* 0x0000023006047890 */ /* 0x000fe2000fffe0ff */
[----:B---3--:R-:W-:Y:S01]  /*aa80*/  IMAD.WIDE R2, R23, 0xc, R66 ;  /* 0x0000000c17027825 */ /* 0x008fe200078e0242 */
[----:B------:R-:W-:Y:S01]  /*aa90*/  USHF.L.U32 UR41, UR18, 0x6, URZ ;  /* 0x0000000612297899 */ /* 0x000fe200080006ff */
[----:B------:R-:W-:Y:S01]  /*aaa0*/  ISETP.NE.OR P1, PT, R64, RZ, !P2 ;  /* 0x000000ff4000720c */ /* 0x000fe20005725670 */
[----:B------:R-:W-:Y:S01]  /*aab0*/  UPRMT UR4, UR52, 0x654, UR4 ;  /* 0x0000065434047896 */ /* 0x000fe20008000004 */
[----:B------:R-:W-:Y:S01]  /*aac0*/  BSSY.RECONVERGENT B0, `(.L_x_148) ;  /* 0x000000b000007945 */ /* 0x000fe20003800200 */
[----:B------:R-:W-:Y:S01]  /*aad0*/  USHF.L.U32 UR42, UR19, 0x7, URZ ;  /* 0x00000007132a7899 */ /* 0x000fe200080006ff */
[----:B------:R-:W-:Y:S01]  /*aae0*/  LOP3.LUT P0, RZ, R50, 0x3f0, RZ, 0xc0, !PT ;  /* 0x000003f032ff7812 */ /* 0x000fe2000780c0ff */
[----:B------:R-:W-:Y:S05]  /*aaf0*/  UIADD3 UR55, UPT, UPT, UR5, 0x1, URZ ;  /* 0x0000000105377890 */ /* 0x000fea000fffe0ff */
[----:B-1----:R-:W-:Y:S01]  /*ab00*/  SYNCS.ARRIVE.TRANS64.RED.A1T0 RZ, [UR4], RZ ;  /* 0x000000ffffff79a7 */ /* 0x002fe20008100404 */
[----:B------:R1:W5:Y:S02]  /*ab10*/  LDG.E R69, desc[UR50][R2.64+0x8] ;  /* 0x0000083202457981 */ /* 0x000364000c1e1900 */
[----:B------:R-:W-:Y:S05]  /*ab20*/  @P1 BRA `(.L_x_149) ;  /* 0x0000000000101947 */ /* 0x000fea0003800000 */
[----:B------:R-:W-:Y:S04]  /*ab30*/  DEPBAR {5,4,3,2,1,0} ;  /* 0x0000003f0000791a */ /* 0x000fe80000000000 */
[----:B------:R-:W3:Y:S02]  /*ab40*/  CCTL.E.C.LDCU.IV.DEEP [UR56] ;  /* 0x0000000038007540 */ /* 0x000ee40009c08000 */
[----:B---3--:R3:W-:Y:S01]  /*ab50*/  UTMACCTL.IV [UR56] ;  /* 0x00000000380079b9 */ /* 0x0087e20008000000 */
[----:B------:R-:W-:Y:S01]  /*ab60*/  NOP ;  /* 0x0000000000007918 */ /* 0x000fe20000000000 */
.L_x_149:
[----:B---3--:R-:W-:Y:S05]  /*ab70*/  BSYNC.RECONVERGENT B0 ;  /* 0x0000000000007941 */ /* 0x008fea0003800200 */
.L_x_148:
[----:B------:R-:W-:Y:S04]  /*ab80*/  BSSY.RECONVERGENT B6, `(.L_x_150) ;  /* 0x0000021000067945 */ /* 0x000fe80003800200 */
[----:B------:R-:W-:Y:S05]  /*ab90*/  @!P0 BRA `(.L_x_151) ;  /* 0x00000000007c8947 */ /* 0x000fea0003800000 */
[----:B------:R-:W2:Y:S01]  /*aba0*/  LDCU.64 UR8, c[0x4][0x80] ;  /* 0x01001000ff0877ac */ /* 0x000ea20008000a00 */
[----:B-1----:R-:W-:Y:S01]  /*abb0*/  MOV R2, 0x0 ;  /* 0x0000000000027802 */ /* 0x002fe20000000f00 */
[----:B------:R-:W-:Y:S02]  /*abc0*/  HFMA2 R12, -RZ, RZ, 0, 5.9604644775390625e-08 ;  /* 0x00000001ff0c7431 */ /* 0x000fe400000001ff */
[----:B------:R-:W-:Y:S01]  /*abd0*/  IMAD.MOV.U32 R8, RZ, RZ, 0x70 ;  /* 0x00000070ff087424 */ /* 0x000fe200078e00ff */
[----:B------:R1:W3:Y:S01]  /*abe0*/  LDC.64 R14, c[0x4][R2] ;  /* 0x01000000020e7b82 */ /* 0x0002e20000000a00 */
[----:B------:R-:W4:Y:S01]  /*abf0*/  LDCU.64 UR6, c[0x4][0x88] ;  /* 0x01001100ff0677ac */ /* 0x000f220008000a00 */
[----:B------:R-:W-:Y:S01]  /*ac00*/  IMAD.MOV.U32 R13, RZ, RZ, RZ ;  /* 0x000000ffff0d7224 */ /* 0x000fe200078e00ff */
[----:B------:R-:W1:Y:S01]  /*ac10*/  LDCU.64 UR4, c[0x4][0x8] ;  /* 0x01000100ff0477ac */ /* 0x000e620008000a00 */
[----:B--2---:R-:W-:Y:S01]  /*ac20*/  MOV R5, UR9 ;  /* 0x0000000900057c02 */ /* 0x004fe20008000f00 */
[----:B------:R-:W-:Y:S01]  /*ac30*/  IMAD.U32 R4, RZ, RZ, UR8 ;  /* 0x00000008ff047e24 */ /* 0x000fe2000f8e00ff */
[----:B----4-:R-:W-:Y:S01]  /*ac40*/  MOV R7, UR7 ;  /* 0x0000000700077c02 */ /* 0x010fe20008000f00 */
[----:B------:R-:W-:Y:S01]  /*ac50*/  IMAD.U32 R6, RZ, RZ, UR6 ;  /* 0x00000006ff067e24 */ /* 0x000fe2000f8e00ff */
[----:B-1----:R-:W-:Y:S01]  /*ac60*/  MOV R11, UR5 ;  /* 0x00000005000b7c02 */ /* 0x002fe20008000f00 */
[----:B------:R-:W-:Y:S02]  /*ac70*/  IMAD.U32 R10, RZ, RZ, UR4 ;  /* 0x00000004ff0a7e24 */ /* 0x000fe4000f8e00ff */
[----:B------:R-:W-:Y:S07]  /*ac80*/  LEPC R20, `(.L_x_152) ;  /* 0x000000001014794e */ /* 0x000fee0000000000 */
[----:B---3-5:R-:W-:Y:S05]  /*ac90*/  CALL.ABS.NOINC R14 ;  /* 0x000000000e007343 */ /* 0x028fea0003c00000 */
.L_x_152:
[----:B------:R-:W1:Y:S01]  /*aca0*/  LDCU.64 UR8, c[0x4][0x80] ;  /* 0x01001000ff0877ac */ /* 0x000e620008000a00 */
[----:B------:R-:W2:Y:S01]  /*acb0*/  LDC.64 R2, c[0x4][R2] ;  /* 0x0100000002027b82 */ /* 0x000ea20000000a00 */
[----:B------:R-:W-:Y:S02]  /*acc0*/  HFMA2 R12, -RZ, RZ, 0, 5.9604644775390625e-08 ;  /* 0x00000001ff0c7431 */ /* 0x000fe400000001ff */
[----:B------:R-:W-:Y:S02]  /*acd0*/  IMAD.MOV.U32 R8, RZ, RZ, 0x70 ;  /* 0x00000070ff087424 */ /* 0x000fe400078e00ff */
[----:B------:R-:W-:Y:S01]  /*ace0*/  IMAD.MOV.U32 R13, RZ, RZ, RZ ;  /* 0x000000ffff0d7224 */ /* 0x000fe200078e00ff */
[----:B------:R-:W3:Y:S01]  /*acf0*/  LDCU.64 UR6, c[0x4][0x88] ;  /* 0x01001100ff0677ac */ /* 0x000ee20008000a00 */
[----:B------:R-:W4:Y:S01]  /*ad00*/  LDCU.64 UR4, c[0x4][0x8] ;  /* 0x01000100ff0477ac */ /* 0x000f220008000a00 */
[----:B-1----:R-:W-:Y:S02]  /*ad10*/  MOV R4, UR8 ;  /* 0x0000000800047c02 */ /* 0x002fe40008000f00 */
[----:B------:R-:W-:Y:S02]  /*ad20*/  MOV R5, UR9 ;  /* 0x0000000900057c02 */ /* 0x000fe40008000f00 */
[----:B---3--:R-:W-:Y:S01]  /*ad30*/  MOV R7, UR7 ;  /* 0x0000000700077c02 */ /* 0x008fe20008000f00 */
[----:B------:R-:W-:Y:S01]  /*ad40*/  IMAD.U32 R6, RZ, RZ, UR6 ;  /* 0x00000006ff067e24 */ /* 0x000fe2000f8e00ff */
[----:B----4-:R-:W-:Y:S01]  /*ad50*/  MOV R11, UR5 ;  /* 0x00000005000b7c02 */ /* 0x010fe20008000f00 */
[----:B------:R-:W-:Y:S02]  /*ad60*/  IMAD.U32 R10, RZ, RZ, UR4 ;  /* 0x00000004ff0a7e24 */ /* 0x000fe4000f8e00ff */
[----:B------:R-:W-:Y:S07]  /*ad70*/  LEPC R20, `(.L_x_151) ;  /* 0x000000001014794e */ /* 0x000fee0000000000 */
[----:B--2---:R-:W-:Y:S05]  /*ad80*/  CALL.ABS.NOINC R2 ;  /* 0x0000000002007343 */ /* 0x004fea0003c00000 */
.L_x_151:
[----:B------:R-:W-:Y:S05]  /*ad90*/  BSYNC.RECONVERGENT B6 ;  /* 0x0000000000067941 */ /* 0x000fea0003800200 */
.L_x_150:
[----:B------:R-:W-:Y:S01]  /*ada0*/  ISETP.NE.AND P0, PT, R64, RZ, PT ;  /* 0x000000ff4000720c */ /* 0x000fe20003f05270 */
[----:B------:R-:W-:Y:S01]  /*adb0*/  BSSY B0, `(.L_x_153) ;  /* 0x0000009000007945 */ /* 0x000fe20003800000 */
[----:B------:R-:W-:Y:S04]  /*adc0*/  PLOP3.LUT P1, PT, PT, PT, PT, 0x8, 0x80 ;  /* 0x000000000080781c */ /* 0x000fe80003f2e170 */
[----:B------:R-:W-:Y:S07]  /*add0*/  P2R R70, PR, RZ, 0x2 ;  /* 0x00000002ff467803 */ /* 0x000fee0000000000 */
[----:B------:R-:W-:Y:S05]  /*ade0*/  @P0 BRA `(.L_x_154) ;  /* 0x0000000000140947 */ /* 0x000fea0003800000 */
[----:B------:R-:W-:Y:S03]  /*adf0*/  UMOV UR4, 0xffffffff ;  /* 0xffffffff00047882 */ /* 0x000fe60000000000 */
[----:B------:R-:W-:Y:S05]  /*ae00*/  BRA.DIV UR4, `(.L_x_155) ;  /* 0x0000006a042c7947 */ /* 0x000fea000b800000 */
[----:B------:R-:W-:Y:S11]  /*ae10*/  ELECT P6, URZ, PT ;  /* 0x0000000000ff782f */ /* 0x000ff600038c0000 */
[----:B------:R-:W-:Y:S02]  /*ae20*/  @!UPT UIADD3 URZ, UPT, UPT, URZ, URZ, URZ ;  /* 0x000000fffffff290 */ /* 0x000fe4000fffe0ff */
.L_x_297:
[----:B------:R-:W-:Y:S07]  /*ae30*/  P2R R70, PR, RZ, 0x40 ;  /* 0x00000040ff467803 */ /* 0x000fee0000000000 */
.L_x_154:
[----:B------:R-:W-:Y:S05]  /*ae40*/  BSYNC B0 ;  /* 0x0000000000007941 */ /* 0x000fea0003800000 */
.L_x_153:
[----:B------:R-:W-:Y:S02]  /*ae50*/  ISETP.NE.U32.AND P0, PT, R46, RZ, PT ;  /* 0x000000ff2e00720c */ /* 0x000fe40003f05070 */
[----:B------:R-:W-:Y:S02]  /*ae60*/  LOP3.LUT R61, R61, 0x1, RZ, 0x3c, !PT ;  /* 0x000000013d3d7812 */ /* 0x000fe400078e3cff */
[----:B------:R-:W-:Y:S02]  /*ae70*/  ISETP.NE.AND.EX P1, PT, R47, RZ, PT, P0 ;  /* 0x000000ff2f00720c */ /* 0x000fe40003f25300 */
[----:B------:R-:W-:Y:S02]  /*ae80*/  ISETP.NE.U32.AND P0, PT, R44, RZ, PT ;  /* 0x000000ff2c00720c */ /* 0x000fe40003f05070 */
[----:B------:R-:W-:Y:S02]  /*ae90*/  SHF.L.U32 R0, R61, 0x1f, RZ ;  /* 0x0000001f3d007819 */ /* 0x000fe400000006ff */
[----:B------:R-:W-:Y:S07]  /*aea0*/  ISETP.NE.AND.EX P0, PT, R45, RZ, PT, P0 ;  /* 0x000000ff2d00720c */ /* 0x000fee0003f05300 */
[----:B------:R-:W3:Y:S08]  /*aeb0*/  @P1 LDC.64 R8, c[0x0][0x8b8] ;  /* 0x00022e00ff081b82 */ /* 0x000ef00000000a00 */
[----:B--2---:R-:W2:Y:S02]  /*aec0*/  @P0 LDC.64 R6, c[0x0][0x890] ;  /* 0x00022400ff060b82 */ /* 0x004ea40000000a00 */
[C---:B--2---:R-:W-:Y:S04]  /*aed0*/  @P0 IMAD.WIDE R6, R23.reuse, 0x8, R6 ;  /* 0x0000000817060825 */ /* 0x044fe800078e0206 */
[----:B---3--:R-:W-:Y:S01]  /*aee0*/  @P1 IMAD.WIDE R8, R23, 0x8, R8 ;  /* 0x0000000817081825 */ /* 0x008fe200078e0208 */
[----:B-1----:R-:W2:Y:S04]  /*aef0*/  @P0 LDG.E.64 R2, desc[UR50][R6.64] ;  /* 0x0000003206020981 */ /* 0x002ea8000c1e1b00 */
[----:B------:R-:W4:Y:S04]  /*af00*/  @P1 LDG.E.64 R4, desc[UR50][R8.64] ;  /* 0x0000003208041981 */ /* 0x000f28000c1e1b00 */
[----:B--2---:R1:W5:Y:S04]  /*af10*/  @P0 LD.E R19, desc[UR50][R2.64] ;  /* 0x0000003202130980 */ /* 0x004368000c101900 */
[----:B----4-:R1:W5:Y:S01]  /*af20*/  @P1 LD.E R17, desc[UR50][R4.64] ;  /* 0x0000003204111980 */ /* 0x010362000c101900 */
[----:B------:R-:W-:Y:S05]  /*af30*/  @P0 BRA `(.L_x_156) ;  /* 0x0000000000240947 */ /* 0x000fea0003800000 */
[----:B------:R-:W-:Y:S04]  /*af40*/  ISETP.NE.U32.AND P0, PT, RZ, UR38, PT ;  /* 0x00000026ff007c0c */ /* 0x000fe8000bf05070 */
[----:B------:R-:W-:Y:S11]  /*af50*/  ISETP.NE.AND.EX P0, PT, RZ, UR39, PT, P0 ;  /* 0x00000027ff007c0c */ /* 0x000ff6000bf05300 */
[----:B------:R-:W-:Y:S02]  /*af60*/  @!UPT UIADD3 URZ, UPT, UPT, URZ, URZ, URZ ;  /* 0x000000fffffff290 */ /* 0x000fe4000fffe0ff */
[----:B-1----:R-:W1:Y:S08]  /*af70*/  @P0 LDC R2, c[0x0][0x898] ;  /* 0x00022600ff020b82 */ /* 0x002e700000000800 */
[----:B------:R-:W2:Y:S01]  /*af80*/  @P0 LDC.64 R4, c[0x0][0x888] ;  /* 0x00022200ff040b82 */ /* 0x000ea20000000a00 */
[----:B-1----:R-:W-:Y:S04]  /*af90*/  @P0 IMAD R2, R23, R2, RZ ;  /* 0x0000000217020224 */ /* 0x002fe800078e02ff */
[----:B--2---:R-:W-:Y:S05]  /*afa0*/  @P0 IMAD.WIDE R4, R2, 0x4, R4 ;  /* 0x0000000402040825 */ /* 0x004fea00078e0204 */
[----:B-----5:R2:W5:Y:S02]  /*afb0*/  @P0 LDG.E R19, desc[UR50][R4.64] ;  /* 0x0000003204130981 */ /* 0x020564000c1e1900 */
[----:B--2---:R-:W3:Y:S02]  /*afc0*/  @!P0 LDC R19, c[0x0][0x880] ;  /* 0x00022000ff138b82 */ /* 0x004ee40000000800 */
.L_x_156:
        /* <DEDUP_REMOVED lines=9> */
[----:B--2---:R-:W4:Y:S02]  /*b060*/  @!P0 LDC R17, c[0x0][0x8a8] ;  /* 0x00022a00ff118b82 */ /* 0x004f240000000800 */
.L_x_157:
[----:B------:R-:W2:Y:S01]  /*b070*/  SYNCS.PHASECHK.TRANS64.TRYWAIT P0, [UR43+0xc0], R0 ;  /* 0x0000c000ff0075a7 */ /* 0x000ea2000800112b */
[----:B------:R-:W-:Y:S01]  /*b080*/  LEA R68, R60, UR43, 0x3 ;  /* 0x0000002b3c447c11 */ /* 0x000fe2000f8e18ff */
[----:B------:R-:W-:Y:S01]  /*b090*/  VIADD R56, R62, UR43 ;  /* 0x0000002b3e387c36 */ /* 0x000fe20008000000 */
[----:B-1----:R-:W-:Y:S01]  /*b0a0*/  SHF.L.U32 R3, R58, 0x1f, RZ ;  /* 0x0000001f3a037819 */ /* 0x002fe200000006ff */
[----:B------:R-:W-:Y:S01]  /*b0b0*/  BSSY B0, `(.L_x_158) ;  /* 0x0000008000007945 */ /* 0x000fe20003800000 */
[----:B------:R-:W-:Y:S01]  /*b0c0*/  LOP3.LUT P2, RZ, R49, 0x2, RZ, 0xc0, !PT ;  /* 0x0000000231ff7812 */ /* 0x000fe2000784c0ff */
[C---:B------:R-:W-:Y:S02]  /*b0d0*/  VIADD R2, R56.reuse, 0x1000 ;  /* 0x0000100038027836 */ /* 0x040fe40000000000 */
[----:B------:R-:W-:Y:S01]  /*b0e0*/  VIADD R55, R56, 0x1020 ;  /* 0x0000102038377836 */ /* 0x000fe20000000000 */
[----:B------:R1:W1:Y:S01]  /*b0f0*/  SYNCS.PHASECHK.TRANS64.TRYWAIT P1, [R68+URZ+0x190], R3 ;  /* 0x00019003440075a7 */ /* 0x00026200080211ff */
[----:B--2---:R-:W-:Y:S08]  /*b100*/  @P0 BRA `(.L_x_159) ;  /* 0x0000000000080947 */ /* 0x004ff00003800000 */
[----:B------:R-:W2:Y:S02]  /*b110*/  SYNCS.PHASECHK.TRANS64.TRYWAIT P0, [UR43+0xc0], R0 ;  /* 0x0000c000ff0075a7 */ /* 0x000ea4000800112b */
[----:B--2---:R-:W-:Y:S05]  /*b120*/  @!P0 BRA `(.L_x_160) ;  /* 0x00000064007c8947 */ /* 0x004fea0003800000 */
.L_x_159:
[----:B------:R-:W-:Y:S05]  /*b130*/  BSYNC B0 ;  /* 0x0000000000007941 */ /* 0x000fea0003800000 */
.L_x_158:
[----:B---3-5:R-:W-:Y:S02]  /*b140*/  FSETP.NEU.AND P0, PT, R19, RZ, PT ;  /* 0x000000ff1300720b */ /* 0x028fe40003f0d000 */
[----:B------:R-:W-:Y:S02]  /*b150*/  CS2R R34, SRZ ;  /* 0x0000000000227805 */ /* 0x000fe4000001ff00 */
[----:B------:R-:W-:Y:S02]  /*b160*/  CS2R R32, SRZ ;  /* 0x0000000000207805 */ /* 0x000fe4000001ff00 */
[----:B------:R-:W-:Y:S02]  /*b170*/  CS2R R42, SRZ ;  /* 0x00000000002a7805 */ /* 0x000fe4000001ff00 */
[----:B------:R-:W-:Y:S01]  /*b180*/  CS2R R40, SRZ ;  /* 0x0000000000287805 */ /* 0x000fe2000001ff00 */
[----:B------:R-:W-:Y:S01]  /*b190*/  @P2 VIADD R55, R2, 0xffffffe0 ;  /* 0xffffffe002372836 */ /* 0x000fe20000000000 */
[----:B------:R-:W-:Y:S01]  /*b1a0*/  CS2R R30, SRZ ;  /* 0x00000000001e7805 */ /* 0x000fe2000001ff00 */
[----:B------:R-:W-:Y:S01]  /*b1b0*/  IMAD R36, R60, 0x40, R63 ;  /* 0x000000403c247824 */ /* 0x000fe200078e023f */
[----:B------:R-:W-:Y:S02]  /*b1c0*/  CS2R R28, SRZ ;  /* 0x00000000001c7805 */ /* 0x000fe4000001ff00 */
[----:B------:R-:W-:Y:S02]  /*b1d0*/  CS2R R26, SRZ ;  /* 0x00000000001a7805 */ /* 0x000fe4000001ff00 */
[----:B------:R-:W-:Y:S02]  /*b1e0*/  CS2R R24, SRZ ;  /* 0x0000000000187805 */ /* 0x000fe4000001ff00 */
[----:B------:R-:W-:Y:S02]  /*b1f0*/  CS2R R10, SRZ ;  /* 0x00000000000a7805 */ /* 0x000fe4000001ff00 */
[----:B------:R-:W-:Y:S01]  /*b200*/  CS2R R8, SRZ ;  /* 0x0000000000087805 */ /* 0x000fe2000001ff00 */
[----:B------:R-:W-:Y:S05]  /*b210*/  @P0 WARPSYNC.ALL ;  /* 0x0000000000000948 */ /* 0x000fea0003800000 */
[----:B------:R3:W1:Y:S01]  /*b220*/  @P0 LDSM.16.MT88.4 R32, [R62+UR43+0x1000] ;  /* 0x0010002b3e20083b */ /* 0x0006620008004200 */
[----:B------:R-:W-:Y:S02]  /*b230*/  CS2R R6, SRZ ;  /* 0x0000000000067805 */ /* 0x000fe4000001ff00 */
[----:B--2---:R-:W-:Y:S04]  /*b240*/  CS2R R4, SRZ ;  /* 0x0000000000047805 */ /* 0x004fe8000001ff00 */
[----:B------:R3:W2:Y:S01]  /*b250*/  @P0 LDSM.16.MT88.4 R40, [R55] ;  /* 0x000000003728083b */ /* 0x0006a20000004200 */
[----:B------:R-:W-:Y:S11]  /*b260*/  ISETP.GE.AND P0, PT, R69, 0x1, PT ;  /* 0x000000014500780c */ /* 0x000ff60003f06270 */
[----:B------:R-:W-:Y:S02]  /*b270*/  @!UPT UIADD3 URZ, UPT, UPT, URZ, URZ, URZ ;  /* 0x000000fffffff290 */ /* 0x000fe4000fffe0ff */
[----:B------:R-:W-:Y:S05]  /*b280*/  @!P0 BRA `(.L_x_161) ;  /* 0x0000000000d48947 */ /* 0x000fea0003800000 */
[----:B------:R-:W-:Y:S01]  /*b290*/  SHF.R.U32.HI R5, RZ, 0x15, R36 ;  /* 0x00000015ff057819 */ /* 0x000fe20000011624 */
[----:B------:R-:W-:Y:S03]  /*b2a0*/  BSSY B0, `(.L_x_162) ;  /* 0x0000006000007945 */ /* 0x000fe60003800000 */
[----:B------:R-:W-:Y:S01]  /*b2b0*/  LOP3.LUT P0, RZ, R5, 0x3, R48, 0x48, !PT ;  /* 0x0000000305ff7812 */ /* 0x000fe20007804830 */
[----:B------:R-:W-:Y:S01]  /*b2c0*/  @!UPT UIADD3 URZ, UPT, UPT, URZ, URZ, URZ ;  /* 0x000000fffffff290 */ /* 0x000fe2000fffe0ff */
[----:B-1----:R-:W-:Y:S11]  /*b2d0*/  @P1 BRA `(.L_x_163) ;  /* 0x0000000000081947 */ /* 0x002ff60003800000 */
[----:B------:R-:W1:Y:S02]  /*b2e0*/  SYNCS.PHASECHK.TRANS64.TRYWAIT P1, [R68+URZ+0x190], R3 ;  /* 0x00019003440075a7 */ /* 0x000e6400080211ff */
[----:B-1----:R-:W-:Y:S05]  /*b2f0*/  @!P1 BRA `(.L_x_164) ;  /* 0x0000006400209947 */ /* 0x002fea0003800000 */
.L_x_163:
[----:B------:R-:W-:Y:S05]  /*b300*/  BSYNC B0 ;  /* 0x0000000000007941 */ /* 0x000fea0003800000 */
.L_x_162:
[----:B------:R-:W-:Y:S05]  /*b310*/  @!P0 BRA `(.L_x_165) ;  /* 0x0000000000408947 */ /* 0x000fea0003800000 */
[----:B------:R-:W1:Y:S01]  /*b320*/  LDCU.64 UR8, c[0x4][0x70] ;  /* 0x01000e00ff0877ac */ /* 0x000e620008000a00 */
[----:B------:R-:W-:Y:S01]  /*b330*/  MOV R3, 0x0 ;  /* 0x0000000000037802 */ /* 0x000fe20000000f00 */
[----:B------:R-:W-:Y:S02]  /*b340*/  HFMA2 R12, -RZ, RZ, 0, 5.9604644775390625e-08 ;  /* 0x00000001ff0c7431 */ /* 0x000fe400000001ff */
[----:B------:R-:W-:Y:S02]  /*b350*/  IMAD.MOV.U32 R8, RZ, RZ, 0x192 ;  /* 0x00000192ff087424 */ /* 0x000fe400078e00ff */
[----:B------:R-:W-:Y:S01]  /*b360*/  IMAD.MOV.U32 R13, RZ, RZ, RZ ;  /* 0x000000ffff0d7224 */ /* 0x000fe200078e00ff */
[----:B------:R-:W5:Y:S01]  /*b370*/  LDCU.64 UR6, c[0x4][0x78] ;  /* 0x01000f00ff0677ac */ /* 0x000f620008000a00 */
[----:B------:R-:W2:Y:S01]  /*b380*/  LDC.64 R2, c[0x4][R3] ;  /* 0x0100000003027b82 */ /* 0x000ea20000000a00 */
[----:B------:R-:W3:Y:S01]  /*b390*/  LDCU.64 UR4, c[0x4][0x10] ;  /* 0x01000200ff0477ac */ /* 0x000ee20008000a00 */
[----:B-1----:R-:W-:Y:S01]  /*b3a0*/  MOV R5, UR9 ;  /* 0x0000000900057c02 */ /* 0x002fe20008000f00 */
[----:B------:R-:W-:Y:S01]  /*b3b0*/  IMAD.U32 R4, RZ, RZ, UR8 ;  /* 0x00000008ff047e24 */ /* 0x000fe2000f8e00ff */
[----:B-----5:R-:W-:Y:S01]  /*b3c0*/  MOV R7, UR7 ;  /* 0x0000000700077c02 */ /* 0x020fe20008000f00 */
[----:B------:R-:W-:Y:S01]  /*b3d0*/  IMAD.U32 R6, RZ, RZ, UR6 ;  /* 0x00000006ff067e24 */ /* 0x000fe2000f8e00ff */
[----:B---3--:R-:W-:Y:S01]  /*b3e0*/  MOV R11, UR5 ;  /* 0x00000005000b7c02 */ /* 0x008fe20008000f00 */
[----:B------:R-:W-:Y:S02]  /*b3f0*/  IMAD.U32 R10, RZ, RZ, UR4 ;  /* 0x00000004ff0a7e24 */ /* 0x000fe4000f8e00ff */
[----:B------:R-:W-:Y:S07]  /*b400*/  LEPC R20, `(.L_x_165) ;  /* 0x000000001014794e */ /* 0x000fee0000000000 */
[----:B--2-4-:R-:W-:Y:S05]  /*b410*/  CALL.ABS.NOINC R2 ;  /* 0x0000000002007343 */ /* 0x014fea0003c00000 */
.L_x_165:
[----:B------:R-:W-:Y:S05]  /*b420*/  WARPSYNC.ALL ;  /* 0x0000000000007948 */ /* 0x000fea0003800000 */
[C---:B------:R-:W-:Y:S01]  /*b430*/  R2UR UR4, R36.reuse ;  /* 0x00000000240472ca */ /* 0x040fe200000e0000 */
[----:B------:R-:W-:Y:S05]  /*b440*/  VIADD R3, R36, 0x100000 ;  /* 0x0010000024037836 */ /* 0x000fea0000000000 */
[----:B------:R-:W-:Y:S04]  /*b450*/  SHF.R.U32.HI R3, RZ, 0x15, R3 ;  /* 0x00000015ff037819 */ /* 0x000fe80000011603 */
[----:B------:R-:W-:Y:S03]  /*b460*/  LOP3.LUT P0, RZ, R3, 0x3, R48, 0x48, !PT ;  /* 0x0000000303ff7812 */ /* 0x000fe60007804830 */
[----:B------:R-:W1:Y:S10]  /*b470*/  LDTM.16dp256bit.x2 R24, tmem[UR4] ;  /* 0x00000004001879ee */ /* 0x000e7400080a0000 */
[----:B-1----:R-:W-:Y:S05]  /*b480*/  @!P0 BRA `(.L_x_166) ;  /* 0x0000000000408947 */ /* 0x002fea0003800000 */
        /* <DEDUP_REMOVED lines=16> */
.L_x_166:
[----:B------:R-:W-:Y:S05]  /*b590*/  WARPSYNC.ALL ;  /* 0x0000000000007948 */ /* 0x000fea0003800000 */
[----:B------:R-:W-:Y:S11]  /*b5a0*/  R2UR UR4, R36 ;  /* 0x00000000240472ca */ /* 0x000ff600000e0000 */
[----:B------:R-:W-:Y:S02]  /*b5b0*/  @!UPT UIADD3 URZ, UPT, UPT, URZ, URZ, URZ ;  /* 0x000000fffffff290 */ /* 0x000fe4000fffe0ff */
[----:B------:R-:W1:Y:S02]  /*b5c0*/  LDTM.16dp256bit.x2 R4, tmem[UR4+0x100000] ;  /* 0x10000004000479ee */ /* 0x000e6400080a0000 */
[----:B-1----:R-:W-:Y:S01]  /*b5d0*/  NOP ;  /* 0x0000000000007918 */ /* 0x002fe20000000000 */
.L_x_161:
[--C-:B-1----:R-:W-:Y:S01]  /*b5e0*/  HADD2.F32 R18, -RZ, R32.reuse.H0_H0 ;  /* 0x20000020ff127230 */ /* 0x102fe20000004100 */
[----:B------:R-:W-:Y:S05]  /*b5f0*/  WARPSYNC.ALL ;  /* 0x0000000000007948 */ /* 0x000fea0003800000 */
[-C--:B----4-:R-:W-:Y:S01]  /*b600*/  FMUL R0, R24, R17.reuse ;  /* 0x0000001118007220 */ /* 0x090fe20000400000 */
[----:B------:R-:W-:Y:S02]  /*b610*/  HADD2.F32 R21, -RZ, R32.H1_H1 ;  /* 0x30000020ff157230 */ /* 0x000fe40000004100 */
[-C--:B------:R-:W-:Y:S01]  /*b620*/  FMUL R2, R25, R17.reuse ;  /* 0x0000001119027220 */ /* 0x080fe20000400000 */
[----:B------:R-:W-:Y:S01]  /*b630*/  FMUL R3, R26, R17 ;  /* 0x000000111a037220 */ /* 0x000fe20000400000 */
[C---:B------:R-:W-:Y:S01]  /*b640*/  FFMA R0, R19.reuse, R18, R0 ;  /* 0x0000001213007223 */ /* 0x040fe20000000000 */
[--C-:B------:R-:W-:Y:S02]  /*b650*/  HADD2.F32 R18, -RZ, R33.reuse.H0_H0 ;  /* 0x20000021ff127230 */ /* 0x100fe40000004100 */
[----:B------:R-:W-:Y:S01]  /*b660*/  FFMA R2, R19, R21, R2 ;  /* 0x0000001513027223 */ /* 0x000fe20000000002 */
[----:B------:R-:W-:Y:S02]  /*b670*/  HADD2.F32 R21, -RZ, R33.H1_H1 ;  /* 0x30000021ff157230 */ /* 0x000fe40000004100 */
[-C--:B------:R-:W-:Y:S01]  /*b680*/  FMUL R12, R27, R17.reuse ;  /* 0x000000111b0c7220 */ /* 0x080fe20000400000 */
[----:B------:R-:W-:Y:S01]  /*b690*/  FMUL R13, R4, R17 ;  /* 0x00000011040d7220 */ /* 0x000fe20000400000 */
[C---:B------:R-:W-:Y:S01]  /*b6a0*/  FFMA R3, R19.reuse, R18, R3 ;  /* 0x0000001213037223 */ /* 0x040fe20000000003 */
[--C-:B------:R-:W-:Y:S01]  /*b6b0*/  HADD2.F32 R18, -RZ, R34.reuse.H0_H0 ;  /* 0x20000022ff127230 */ /* 0x100fe20000004100 */
[----:B------:R-:W-:Y:S01]  /*b6c0*/  F2FP.F16.F32.PACK_AB R72, R2, R0 ;  /* 0x000000000248723e */ /* 0x000fe200000000ff */
[----:B------:R-:W-:Y:S01]  /*b6d0*/  FFMA R12, R19, R21, R12 ;  /* 0x00000015130c7223 */ /* 0x000fe2000000000c */
[-C--:B------:R-:W-:Y:S01]  /*b6e0*/  FMUL R14, R5, R17.reuse ;  /* 0x00000011050e7220 */ /* 0x080fe20000400000 */
[-C--:B------:R-:W-:Y:S01]  /*b6f0*/  FMUL R4, R28, R17.reuse ;  /* 0x000000111c047220 */ /* 0x080fe20000400000 */
[----:B------:R-:W-:Y:S02]  /*b700*/  HADD2.F32 R20, -RZ, R34.H1_H1 ;  /* 0x30000022ff147230 */ /* 0x000fe40000004100 */
[----:B------:R-:W-:Y:S01]  /*b710*/  FMUL R15, R6, R17 ;  /* 0x00000011060f7220 */ /* 0x000fe20000400000 */
[----:B------:R-:W-:Y:S01]  /*b720*/  F2FP.F16.F32.PACK_AB R73, R12, R3 ;  /* 0x000000030c49723e */ /* 0x000fe200000000ff */
[----:B------:R-:W-:Y:S01]  /*b730*/  FFMA R4, R19, R18, R4 ;  /* 0x0000001213047223 */ /* 0x000fe20000000004 */
[-C--:B------:R-:W-:Y:S01]  /*b740*/  FMUL R5, R29, R17.reuse ;  /* 0x000000111d057220 */ /* 0x080fe20000400000 */
[--C-:B------:R-:W-:Y:S02]  /*b750*/  HADD2.F32 R21, -RZ, R35.reuse.H0_H0 ;  /* 0x20000023ff157230 */ /* 0x100fe40000004100 */
[-C--:B------:R-:W-:Y:S01]  /*b760*/  FMUL R6, R30, R17.reuse ;  /* 0x000000111e067220 */ /* 0x080fe20000400000 */
[----:B------:R-:W-:Y:S01]  /*b770*/  FMUL R16, R7, R17 ;  /* 0x0000001107107220 */ /* 0x000fe20000400000 */
[C---:B------:R-:W-:Y:S01]  /*b780*/  FFMA R5, R19.reuse, R20, R5 ;  /* 0x0000001413057223 */ /* 0x040fe20000000005 */
[----:B------:R-:W-:Y:S02]  /*b790*/  HADD2.F32 R18, -RZ, R35.H1_H1 ;  /* 0x30000023ff127230 */ /* 0x000fe40000004100 */
[----:B------:R-:W-:Y:S01]  /*b7a0*/  FFMA R6, R19, R21, R6 ;  /* 0x0000001513067223 */ /* 0x000fe20000000006 */
[-C--:B------:R-:W-:Y:S01]  /*b7b0*/  FMUL R7, R31, R17.reuse ;  /* 0x000000111f077220 */ /* 0x080fe20000400000 */
[--C-:B--2---:R-:W-:Y:S02]  /*b7c0*/  HADD2.F32 R20, -RZ, R40.reuse.H0_H0 ;  /* 0x20000028ff147230 */ /* 0x104fe40000004100 */
[----:B------:R-:W-:Y:S01]  /*b7d0*/  FMUL R8, R8, R17 ;  /* 0x0000001108087220 */ /* 0x000fe20000400000 */
[----:B------:R-:W-:Y:S02]  /*b7e0*/  HADD2.F32 R21, -RZ, R40.H1_H1 ;  /* 0x30000028ff157230 */ /* 0x000fe40000004100 */
[C---:B------:R-:W-:Y:S01]  /*b7f0*/  FFMA R7, R19.reuse, R18, R7 ;  /* 0x0000001213077223 */ /* 0x040fe20000000007 */
[--C-:B------:R-:W-:Y:S02]  /*b800*/  HADD2.F32 R22, -RZ, R41.reuse.H0_H0 ;  /* 0x20000029ff167230 */ /* 0x100fe40000004100 */
[C---:B------:R-:W-:Y:S01]  /*b810*/  FFMA R13, R19.reuse, R20, R13 ;  /* 0x00000014130d7223 */ /* 0x040fe2000000000d */
[----:B------:R-:W-:Y:S02]  /*b820*/  HADD2.F32 R18, -RZ, R41.H1_H1 ;  /* 0x30000029ff127230 */ /* 0x000fe40000004100 */
[C---:B------:R-:W-:Y:S01]  /*b830*/  FFMA R14, R19.reuse, R21, R14 ;  /* 0x00000015130e7223 */ /* 0x040fe2000000000e */
[--C-:B------:R-:W-:Y:S02]  /*b840*/  HADD2.F32 R21, -RZ, R42.reuse.H0_H0 ;  /* 0x2000002aff157230 */ /* 0x100fe40000004100 */
[----:B------:R-:W-:Y:S01]  /*b850*/  FFMA R15, R19, R22, R15 ;  /* 0x00000016130f7223 */ /* 0x000fe2000000000f */
[----:B------:R-:W-:Y:S02]  /*b860*/  HADD2.F32 R20, -RZ, R42.H1_H1 ;  /* 0x3000002aff147230 */ /* 0x000fe40000004100 */
[-C--:B------:R-:W-:Y:S01]  /*b870*/  FMUL R9, R9, R17.reuse ;  /* 0x0000001109097220 */ /* 0x080fe20000400000 */
[--C-:B------:R-:W-:Y:S02]  /*b880*/  HADD2.F32 R23, -RZ, R43.reuse.H0_H0 ;  /* 0x2000002bff177230 */ /* 0x100fe40000004100 */
[-C--:B------:R-:W-:Y:S01]  /*b890*/  FMUL R10, R10, R17.reuse ;  /* 0x000000110a0a7220 */ /* 0x080fe20000400000 */
[----:B------:R-:W-:Y:S02]  /*b8a0*/  HADD2.F32 R22, -RZ, R43.H1_H1 ;  /* 0x3000002bff167230 */ /* 0x000fe40000004100 */
[----:B------:R-:W-:Y:S01]  /*b8b0*/  FFMA R16, R19, R18, R16 ;  /* 0x0000001213107223 */ /* 0x000fe20000000010 */
[----:B------:R-:W-:Y:S01]  /*b8c0*/  FMUL R11, R11, R17 ;  /* 0x000000110b0b7220 */ /* 0x000fe20000400000 */
[C---:B------:R-:W-:Y:S01]  /*b8d0*/  FFMA R8, R19.reuse, R21, R8 ;  /* 0x0000001513087223 */ /* 0x040fe20000000008 */
[C---:B------:R-:W-:Y:S01]  /*b8e0*/  FFMA R9, R19.reuse, R20, R9 ;  /* 0x0000001413097223 */ /* 0x040fe20000000009 */
[C---:B------:R-:W-:Y:S01]  /*b8f0*/  FFMA R10, R19.reuse, R23, R10 ;  /* 0x00000017130a7223 */ /* 0x040fe2000000000a */
[----:B------:R-:W-:Y:S01]  /*b900*/  FFMA R11, R19, R22, R11 ;  /* 0x00000016130b7223 */ /* 0x000fe2000000000b */
[----:B------:R-:W-:Y:S01]  /*b910*/  F2FP.F16.F32.PACK_AB R74, R5, R4 ;  /* 0x00000004054a723e */ /* 0x000fe200000000ff */
[----:B------:R-:W-:Y:S01]  /*b920*/  BSSY.RECONVERGENT B0, `(.L_x_167) ;  /* 0x000001c000007945 */ /* 0x000fe20003800200 */
[----:B------:R-:W-:Y:S02]  /*b930*/  F2FP.F16.F32.PACK_AB R75, R7, R6 ;  /* 0x00000006074b723e */ /* 0x000fe400000000ff */
[----:B------:R-:W-:Y:S02]  /*b940*/  F2FP.F16.F32.PACK_AB R76, R14, R13 ;  /* 0x0000000d0e4c723e */ /* 0x000fe400000000ff */
[----:B------:R-:W-:Y:S01]  /*b950*/  F2FP.F16.F32.PACK_AB R77, R16, R15 ;  /* 0x0000000f104d723e */ /* 0x000fe200000000ff */
[----:B------:R1:W-:Y:S01]  /*b960*/  STSM.16.MT88.4 [R56+0x1000], R72 ;  /* 0x0010004838007844 */ /* 0x0003e20000004200 */
[----:B------:R-:W-:Y:S02]  /*b970*/  F2FP.F16.F32.PACK_AB R78, R9, R8 ;  /* 0x00000008094e723e */ /* 0x000fe400000000ff */
[----:B------:R-:W-:Y:S02]  /*b980*/  F2FP.F16.F32.PACK_AB R79, R11, R10 ;  /* 0x0000000a0b4f723e */ /* 0x000fe400000000ff */
[----:B------:R-:W-:Y:S03]  /*b990*/  ISETP.NE.AND P0, PT, R70, RZ, PT ;  /* 0x000000ff4600720c */ /* 0x000fe60003f05270 */
[----:B------:R1:W-:Y:S01]  /*b9a0*/  STSM.16.MT88.4 [R55], R76 ;  /* 0x0000004c37007844 */ /* 0x0003e20000004200 */
[----:B------:R-:W-:Y:S01]  /*b9b0*/  @!PT LDS RZ, [RZ] ;  /* 0x00000000fffff984 */ /* 0x000fe20000000800 */
[----:B------:R-:W-:Y:S01]  /*b9c0*/  @!PT LDS RZ, [RZ] ;  /* 0x00000000fffff984 */ /* 0x000fe20000000800 */
[----:B------:R-:W-:Y:S01]  /*b9d0*/  @!PT LDS RZ, [RZ] ;  /* 0x00000000fffff984 */ /* 0x000fe20000000800 */
[----:B------:R-:W-:Y:S01]  /*b9e0*/  @!PT LDS RZ, [RZ] ;  /* 0x00000000fffff984 */ /* 0x000fe20000000800 */
[----:B------:R2:W-:Y:S07]  /*b9f0*/  MEMBAR.ALL.CTA ;  /* 0x0000000000007992 */ /* 0x0005ee0000008000 */
[----:B--2---:R-:W2:Y:S02]  /*ba00*/  FENCE.VIEW.ASYNC.S ;  /* 0x00000000000073c6 */ /* 0x004ea40000000000 */
[----:B--2---:R-:W-:Y:S06]  /*ba10*/  BAR.SYNC.DEFER_BLOCKING 0x1, 0x80 ;  /* 0x0042000000007b1d */ /* 0x004fec0000010000 */
[----:B------:R-:W-:Y:S05]  /*ba20*/  @!P0 BRA `(.L_x_168) ;  /* 0x00000000002c8947 */ /* 0x000fea0003800000 */
[----:B------:R-:W-:Y:S02]  /*ba30*/  UIADD3 UR7, UPT, UPT, UR43, 0x1000, URZ ;  /* 0x000010002b077890 */ /* 0x000fe4000fffe0ff */
[----:B------:R-:W-:Y:S02]  /*ba40*/  UIADD3 UR6, UPT, UPT, UR42, 0x40, URZ ;  /* 0x000000402a067890 */ /* 0x000fe4000fffe0ff */
[----:B------:R-:W-:Y:S02]  /*ba50*/  UIADD3 UR4, UPT, UPT, UR43, 0x1800, URZ ;  /* 0x000018002b047890 */ /* 0x000fe4000fffe0ff */
[----:B------:R-:W-:Y:S01]  /*ba60*/  MOV R50, UR7 ;  /* 0x0000000700327c02 */ /* 0x000fe20008000f00 */
[----:B------:R-:W-:Y:S03]  /*ba70*/  UMOV UR5, UR41 ;  /* 0x0000002900057c82 */ /* 0x000fe60008000000 */
[----:B------:R-:W-:Y:S11]  /*ba80*/  R2UR UR40, R50 ;  /* 0x00000000322872ca */ /* 0x000ff600000e0000 */
[----:B------:R-:W-:Y:S02]  /*ba90*/  @!UPT UIADD3 URZ, UPT, UPT, URZ, URZ, URZ ;  /* 0x000000fffffff290 */ /* 0x000fe4000fffe0ff */
[----:B------:R2:W-:Y:S01]  /*baa0*/  UTMASTG.2D [UR40], [UR56] ;  /* 0x00000028380073b5 */ /* 0x0005e20008008000 */
[----:B------:R2:W-:Y:S01]  /*bab0*/  UTMASTG.2D [UR4], [UR56] ;  /* 0x00000004380073b5 */ /* 0x0005e20008008000 */
[----:B------:R0:W-:Y:S01]  /*bac0*/  UTMACMDFLUSH ;  /* 0x00000000000079b7 */ /* 0x0001e20000000000 */
[----:B--2---:R-:W-:Y:S04]  /*bad0*/  DEPBAR.LE SB0, 0x1 ;  /* 0x000080400000791a */ /* 0x004fe80000000000 */
.L_x_168:
[----:B------:R-:W-:Y:S05]  /*bae0*/  BSYNC.RECONVERGENT B0 ;  /* 0x0000000000007941 */ /* 0x000fea0003800200 */
.L_x_167:
[----:B------:R-:W-:Y:S01]  /*baf0*/  UISETP.NE.AND UP1, UPT, UR54, URZ, UPT ;  /* 0x000000ff3600728c */ /* 0x000fe2000bf25270 */
[----:B------:R-:W-:Y:S01]  /*bb00*/  BAR.SYNC.DEFER_BLOCKING 0x1, 0x80 ;  /* 0x0042000000007b1d */ /* 0x000fe20000010000 */
[----:B------:R-:W-:Y:S04]  /*bb10*/  SHF.L.U32 R3, R61, 0x1f, RZ ;  /* 0x0000001f3d037819 */ /* 0x000fe800000006ff */
[----:B------:R-:W-:Y:S05]  /*bb20*/  PLOP3.LUT P0, PT, PT, PT, UP1, 0x80, 0x8 ;  /* 0x000000000008781c */ /* 0x000fea0003f0f018 */
[----:B------:R-:W-:Y:S04]  /*bb30*/  @UP1 ULEA UR4, UR53, UR43, 0x3 ;  /* 0x0000002b35041291 */ /* 0x000fe8000f8e18ff */
[----:B------:R-:W-:Y:S04]  /*bb40*/  @UP1 UIADD3 UR4, UPT, UPT, UR4, 0xe0, URZ ;  /* 0x000000e004041890 */ /* 0x000fe8000fffe0ff */
[----:B------:R-:W-:Y:S09]  /*bb50*/  @UP1 UPRMT UR4, UR52, 0x654, UR4 ;  /* 0x0000065434041896 */ /* 0x000ff20008000004 */
[----:B------:R-:W-:Y:S01]  /*bb60*/  @P0 SYNCS.ARRIVE.TRANS64.RED.A1T0 RZ, [UR4], RZ ;  /* 0x000000ffffff09a7 */ /* 0x000fe20008100404 */
[----:B------:R-:W-:Y:S01]  /*bb70*/  @UP1 UIADD3 UR4, UPT, UPT, UR53, 0x1, URZ ;  /* 0x0000000135041890 */ /* 0x000fe2000fffe0ff */
[----:B------:R-:W-:Y:S01]  /*bb80*/  BSSY B0, `(.L_x_169) ;  /* 0x0000008000007945 */ /* 0x000fe20003800000 */
[----:B------:R-:W-:Y:S02]  /*bb90*/  FSETP.NEU.AND P0, PT, R19, RZ, PT ;  /* 0x000000ff1300720b */ /* 0x000fe40003f0d000 */
[----:B------:R-:W-:Y:S01]  /*bba0*/  @UP1 UISETP.NE.AND UP0, UPT, UR4, 0x4, UPT ;  /* 0x000000040400188c */ /* 0x000fe2000bf05270 */
[----:B------:R-:W2:Y:S03]  /*bbb0*/  SYNCS.PHASECHK.TRANS64.TRYWAIT P1, [UR43+0xc8], R3 ;  /* 0x0000c803ff0075a7 */ /* 0x000ea6000802112b */
[----:B------:R-:W-:Y:S01]  /*bbc0*/  @UP1 USEL UR53, UR4, URZ, UP0 ;  /* 0x000000ff04351287 */ /* 0x000fe20008000000 */
[----:B--2---:R-:W-:Y:S11]  /*bbd0*/  @P1 BRA `(.L_x_170) ;  /* 0x0000000000081947 */ /* 0x004ff60003800000 */
[----:B------:R-:W2:Y:S02]  /*bbe0*/  SYNCS.PHASECHK.TRANS64.TRYWAIT P1, [UR43+0xc8], R3 ;  /* 0x0000c803ff0075a7 */ /* 0x000ea4000802112b */
[----:B--2---:R-:W-:Y:S05]  /*bbf0*/  @!P1 BRA `(.L_x_171) ;  /* 0x0000005800f49947 */ /* 0x004fea0003800000 */
.L_x_170:
[----:B------:R-:W-:Y:S05]  /*bc00*/  BSYNC B0 ;  /* 0x0000000000007941 */ /* 0x000fea0003800000 */
.L_x_169:
[----:B------:R-:W-:Y:S05]  /*bc10*/  @P0 WARPSYNC.ALL ;  /* 0x0000000000000948 */ /* 0x000fea0003800000 */
[----:B------:R4:W1:Y:S01]  /*bc20*/  @P0 LDSM.16.MT88.4 R32, [R62+UR43+0x2000] ;  /* 0x0020002b3e20083b */ /* 0x0008620008004200 */
[----:B------:R-:W-:Y:S02]  /*bc30*/  CS2R R30, SRZ ;  /* 0x00000000001e7805 */ /* 0x000fe4000001ff00 */
[----:B------:R-:W-:Y:S02]  /*bc40*/  CS2R R28, SRZ ;  /* 0x00000000001c7805 */ /* 0x000fe4000001ff00 */
[----:B------:R-:W-:Y:S01]  /*bc50*/  CS2R R26, SRZ ;  /* 0x00000000001a7805 */ /* 0x000fe2000001ff00 */
[----:B------:R4:W1:Y:S01]  /*bc60*/  @P0 LDSM.16.MT88.4 R40, [R55+0x1000] ;  /* 0x001000003728083b */ /* 0x0008620000004200 */
[----:B------:R-:W-:Y:S02]  /*bc70*/  ISETP.GE.AND P0, PT, R69, 0x1, PT ;  /* 0x000000014500780c */ /* 0x000fe40003f06270 */
[----:B------:R-:W-:Y:S02]  /*bc80*/  CS2R R24, SRZ ;  /* 0x0000000000187805 */ /* 0x000fe4000001ff00 */
[----:B------:R-:W-:Y:S02]  /*bc90*/  CS2R R10, SRZ ;  /* 0x00000000000a7805 */ /* 0x000fe4000001ff00 */
[----:B------:R-:W-:Y:S02]  /*bca0*/  CS2R R8, SRZ ;  /* 0x0000000000087805 */ /* 0x000fe4000001ff00 */
[----:B------:R-:W-:Y:S02]  /*bcb0*/  CS2R R6, SRZ ;  /* 0x0000000000067805 */ /* 0x000fe4000001ff00 */
[----:B------:R-:W-:Y:S03]  /*bcc0*/  CS2R R4, SRZ ;  /* 0x0000000000047805 */ /* 0x000fe6000001ff00 */
[----:B------:R-:W-:Y:S05]  /*bcd0*/  @!P0 BRA `(.L_x_172) ;  /* 0x0000000000c48947 */ /* 0x000fea0003800000 */
[----:B--2---:R-:W-:Y:S05]  /*bce0*/  VIADD R3, R36, 0x10 ;  /* 0x0000001024037836 */ /* 0x004fea0000000000 */
[----:B------:R-:W-:Y:S04]  /*bcf0*/  SHF.R.U32.HI R3, RZ, 0x15, R3 ;  /* 0x00000015ff037819 */ /* 0x000fe80000011603 */
[----:B------:R-:W-:Y:S11]  /*bd00*/  LOP3.LUT P0, RZ, R3, 0x3, R48, 0x48, !PT ;  /* 0x0000000303ff7812 */ /* 0x000ff60007804830 */
[----:B------:R-:W-:Y:S02]  /*bd10*/  @!UPT UIADD3 URZ, UPT, UPT, URZ, URZ, URZ ;  /* 0x000000fffffff290 */ /* 0x000fe4000fffe0ff */
[----:B------:R-:W-:Y:S05]  /*bd20*/  @!P0 BRA `(.L_x_173) ;  /* 0x0000000000408947 */ /* 0x000fea0003800000 */
[----:B------:R-:W2:Y:S01]  /*bd30*/  LDCU.64 UR8, c[0x4][0x70] ;  /* 0x01000e00ff0877ac */ /* 0x000ea20008000a00 */
[----:B------:R-:W-:Y:S01]  /*bd40*/  MOV R3, 0x0 ;  /* 0x0000000000037802 */ /* 0x000fe20000000f00 */
[----:B------:R-:W-:Y:S02]  /*bd50*/  HFMA2 R12, -RZ, RZ, 0, 5.9604644775390625e-08 ;  /* 0x00000001ff0c7431 */ /* 0x000fe400000001ff */
[----:B------:R-:W-:Y:S02]  /*bd60*/  IMAD.MOV.U32 R8, RZ, RZ, 0x192 ;  /* 0x00000192ff087424 */ /* 0x000fe400078e00ff */
[----:B------:R-:W-:Y:S01]  /*bd70*/  IMAD.MOV.U32 R13, RZ, RZ, RZ ;  /* 0x000000ffff0d7224 */ /* 0x000fe200078e00ff */
[----:B------:R-:W5:Y:S01]  /*bd80*/  LDCU.64 UR6, c[0x4][0x78] ;  /* 0x01000f00ff0677ac */ /* 0x000f620008000a00 */
[----:B------:R-:W1:Y:S01]  /*bd90*/  LDC.64 R2, c[0x4][R3] ;  /* 0x0100000003027b82 */ /* 0x000e620000000a00 */
[----:B------:R-:W3:Y:S01]  /*bda0*/  LDCU.64 UR4, c[0x4][0x10] ;  /* 0x01000200ff0477ac */ /* 0x000ee20008000a00 */
[----:B--2---:R-:W-:Y:S01]  /*bdb0*/  MOV R5, UR9 ;  /* 0x0000000900057c02 */ /* 0x004fe20008000f00 */
[----:B------:R-:W-:Y:S01]  /*bdc0*/  IMAD.U32 R4, RZ, RZ, UR8 ;  /* 0x00000008ff047e24 */ /* 0x000fe2000f8e00ff */
[----:B-----5:R-:W-:Y:S01]  /*bdd0*/  MOV R7, UR7 ;  /* 0x0000000700077c02 */ /* 0x020fe20008000f00 */
[----:B------:R-:W-:Y:S01]  /*bde0*/  IMAD.U32 R6, RZ, RZ, UR6 ;  /* 0x00000006ff067e24 */ /* 0x000fe2000f8e00ff */
[----:B---3--:R-:W-:Y:S01]  /*bdf0*/  MOV R11, UR5 ;  /* 0x00000005000b7c02 */ /* 0x008fe20008000f00 */
[----:B------:R-:W-:Y:S02]  /*be00*/  IMAD.U32 R10, RZ, RZ, UR4 ;  /* 0x00000004ff0a7e24 */ /* 0x000fe4000f8e00ff */
[----:B------:R-:W-:Y:S07]  /*be10*/  LEPC R20, `(.L_x_173) ;  /* 0x000000001014794e */ /* 0x000fee0000000000 */
[----:B-1--4-:R-:W-:Y:S05]  /*be20*/  CALL.ABS.NOINC R2 ;  /* 0x0000000002007343 */ /* 0x012fea0003c00000 */
.L_x_173:
[----:B------:R-:W-:Y:S05]  /*be30*/  WARPSYNC.ALL ;  /* 0x0000000000007948 */ /* 0x000fea0003800000 */
[C---:B------:R-:W-:Y:S01]  /*be40*/  R2UR UR4, R36.reuse ;  /* 0x00000000240472ca */ /* 0x040fe200000e0000 */
[----:B------:R-:W-:Y:S05]  /*be50*/  VIADD R3, R36, 0x100010 ;  /* 0x0010001024037836 */ /* 0x000fea0000000000 */
[----:B------:R-:W-:Y:S04]  /*be60*/  SHF.R.U32.HI R3, RZ, 0x15, R3 ;  /* 0x00000015ff037819 */ /* 0x000fe80000011603 */
[----:B------:R-:W-:Y:S03]  /*be70*/  LOP3.LUT P0, RZ, R3, 0x3, R48, 0x48, !PT ;  /* 0x0000000303ff7812 */ /* 0x000fe60007804830 */
[----:B------:R-:W2:Y:S10]  /*be80*/  LDTM.16dp256bit.x2 R24, tmem[UR4+0x10] ;  /* 0x00001004001879ee */ /* 0x000eb400080a0000 */
[----:B--2---:R-:W-:Y:S05]  /*be90*/  @!P0 BRA `(.L_x_174) ;  /* 0x0000000000408947 */ /* 0x004fea0003800000 */
        /* <DEDUP_REMOVED lines=16> */
.L_x_174:
[----:B------:R-:W-:Y:S05]  /*bfa0*/  WARPSYNC.ALL ;  /* 0x0000000000007948 */ /* 0x000fea0003800000 */
[----:B------:R-:W-:Y:S11]  /*bfb0*/  R2UR UR4, R36 ;  /* 0x00000000240472ca */ /* 0x000ff600000e0000 */
[----:B------:R-:W-:Y:S02]  /*bfc0*/  @!UPT UIADD3 URZ, UPT, UPT, URZ, URZ, URZ ;  /* 0x000000fffffff290 */ /* 0x000fe4000fffe0ff */
[----:B------:R-:W2:Y:S02]  /*bfd0*/  LDTM.16dp256bit.x2 R4, tmem[UR4+0x100010] ;  /* 0x10001004000479ee */ /* 0x000ea400080a0000 */
[----:B--2---:R-:W-:Y:S01]  /*bfe0*/  NOP ;  /* 0x0000000000007918 */ /* 0x004fe20000000000 */
.L_x_172:
[--C-:B-1----:R-:W-:Y:S01]  /*bff0*/  HADD2.F32 R18, -RZ, R32.reuse.H0_H0 ;  /* 0x20000020ff127230 */ /* 0x102fe20000004100 */
[----:B------:R-:W-:Y:S05]  /*c000*/  WARPSYNC.ALL ;  /* 0x0000000000007948 */ /* 0x000fea0003800000 */
[-C--:B--2---:R-:W-:Y:S01]  /*c010*/  FMUL R0, R24, R17.reuse ;  /* 0x0000001118007220 */ /* 0x084fe20000400000 */
        /* <DEDUP_REMOVED lines=27> */
[--C-:B------:R-:W-:Y:S02]  /*c1d0*/  HADD2.F32 R20, -RZ, R40.reuse.H0_H0 ;  /* 0x20000028ff147230 */ /* 0x100fe40000004100 */
        /* <DEDUP_REMOVED lines=29> */
[----:B------:R1:W-:Y:S01]  /*c3b0*/  STSM.16.MT88.4 [R55+0x1000], R76 ;  /* 0x0010004c37007844 */ /* 0x0003e20000004200 */
        /* <DEDUP_REMOVED lines=9> */
[----:B------:R-:W-:Y:S01]  /*c450*/  UIADD3 UR8, UPT, UPT, UR43, 0x2000, URZ ;  /* 0x000020002b087890 */ /* 0x000fe2000fffe0ff */
[----:B------:R-:W-:Y:S01]  /*c460*/  UMOV UR9, UR41 ;  /* 0x0000002900097c82 */ /* 0x000fe20008000000 */
[----:B------:R-:W-:Y:S02]  /*c470*/  UIADD3 UR6, UPT, UPT, UR42, 0x50, URZ ;  /* 0x000000502a067890 */ /* 0x000fe4000fffe0ff */
[----:B------:R-:W-:Y:S01]  /*c480*/  UIADD3 UR4, UPT, UPT, UR43, 0x2800, URZ ;  /* 0x000028002b047890 */ /* 0x000fe2000fffe0ff */
[----:B------:R-:W-:Y:S04]  /*c490*/  UMOV UR5, UR41 ;  /* 0x0000002900057c82 */ /* 0x000fe80008000000 */
[----:B------:R2:W-:Y:S04]  /*c4a0*/  UTMASTG.2D [UR8], [UR56] ;  /* 0x00000008380073b5 */ /* 0x0005e80008008000 */
[----:B------:R2:W-:Y:S01]  /*c4b0*/  UTMASTG.2D [UR4], [UR56] ;  /* 0x00000004380073b5 */ /* 0x0005e20008008000 */
[----:B------:R0:W-:Y:S01]  /*c4c0*/  UTMACMDFLUSH ;  /* 0x00000000000079b7 */ /* 0x0001e20000000000 */
[----:B--2---:R-:W-:Y:S04]  /*c4d0*/  DEPBAR.LE SB0, 0x1 ;  /* 0x000080400000791a */ /* 0x004fe80000000000 */
.L_x_176:
[----:B------:R-:W-:Y:S05]  /*c4e0*/  BSYNC.RECONVERGENT B0 ;  /* 0x0000000000007941 */ /* 0x000fea0003800200 */
.L_x_175:
[----:B------:R-:W-:Y:S01]  /*c4f0*/  BAR.SYNC.DEFER_BLOCKING 0x1, 0x80 ;  /* 0x0042000000007b1d */ /* 0x000fe20000010000 */
[----:B------:R-:W-:Y:S01]  /*c500*/  ULEA UR4, UR53, UR43, 0x3 ;  /* 0x0000002b35047291 */ /* 0x000fe2000f8e18ff */
[----:B------:R-:W-:Y:S01]  /*c510*/  SHF.L.U32 R3, R61, 0x1f, RZ ;  /* 0x0000001f3d037819 */ /* 0x000fe200000006ff */
[----:B------:R-:W-:Y:S01]  /*c520*/  UIADD3 UR40, UPT, UPT, UR53, 0x1, URZ ;  /* 0x0000000135287890 */ /* 0x000fe2000fffe0ff */
[----:B------:R-:W-:Y:S01]  /*c530*/  FSETP.NEU.AND P0, PT, R19, RZ, PT ;  /* 0x000000ff1300720b */ /* 0x000fe20003f0d000 */
[----:B------:R-:W-:Y:S04]  /*c540*/  UIADD3 UR4, UPT, UPT, UR4, 0xe0, URZ ;  /* 0x000000e004047890 */ /* 0x000fe8000fffe0ff */
[----:B------:R-:W-:Y:S09]  /*c550*/  UPRMT UR4, UR52, 0x654, UR4 ;  /* 0x0000065434047896 */ /* 0x000ff20008000004 */
[----:B------:R-:W-:Y:S01]  /*c560*/  SYNCS.ARRIVE.TRANS64.RED.A1T0 RZ, [UR4], RZ ;  /* 0x000000ffffff79a7 */ /* 0x000fe20008100404 */
[----:B------:R-:W-:Y:S01]  /*c570*/  BSSY B0, `(.L_x_177) ;  /* 0x0000005000007945 */ /* 0x000fe20003800000 */
[----:B------:R-:W2:Y:S03]  /*c580*/  SYNCS.PHASECHK.TRANS64.TRYWAIT P1, [UR43+0xd0], R3 ;  /* 0x0000d003ff0075a7 */ /* 0x000ea6000802112b */
[----:B--2---:R-:W-:Y:S05]  /*c590*/  @P1 BRA `(.L_x_178) ;  /* 0x0000000000081947 */ /* 0x004fea0003800000 */
[----:B------:R-:W2:Y:S02]  /*c5a0*/  SYNCS.PHASECHK.TRANS64.TRYWAIT P1, [UR43+0xd0], R3 ;  /* 0x0000d003ff0075a7 */ /* 0x000ea4000802112b */
[----:B--2---:R-:W-:Y:S05]  /*c5b0*/  @!P1 BRA `(.L_x_179) ;  /* 0x00000050009c9947 */ /* 0x004fea0003800000 */
.L_x_178:
[----:B------:R-:W-:Y:S05]  /*c5c0*/  BSYNC B0 ;  /* 0x0000000000007941 */ /* 0x000fea0003800000 */
.L_x_177:
        /* <DEDUP_REMOVED lines=34> */
.L_x_181:
        /* <DEDUP_REMOVED lines=23> */
.L_x_182:
[----:B------:R-:W-:Y:S05]  /*c960*/  WARPSYNC.ALL ;  /* 0x0000000000007948 */ /* 0x000fea0003800000 */
[----:B------:R-:W-:Y:S11]  /*c970*/  R2UR UR4, R36 ;  /* 0x00000000240472ca */ /* 0x000ff600000e0000 */
[----:B------:R-:W-:Y:S02]  /*c980*/  @!UPT UIADD3 URZ, UPT, UPT, URZ, URZ, URZ ;  /* 0x000000fffffff290 */ /* 0x000fe4000fffe0ff */
[----:B------:R-:W2:Y:S02]  /*c990*/  LDTM.16dp256bit.x2 R4, tmem[UR4+0x100020] ;  /* 0x10002004000479ee */ /* 0x000ea400080a0000 */
[----:B--2---:R-:W-:Y:S01]  /*c9a0*/  NOP ;  /* 0x0000000000007918 */ /* 0x004fe20000000000 */
.L_x_180:
        /* <DEDUP_REMOVED lines=79> */
.L_x_184:
[----:B------:R-:W-:Y:S05]  /*cea0*/  BSYNC.RECONVERGENT B0 ;  /* 0x0000000000007941 */ /* 0x000fea0003800200 */
.L_x_183:
[----:B------:R-:W-:Y:S01]  /*ceb0*/  UISETP.NE.AND UP0, UPT, UR40, 0x4, UPT ;  /* 0x000000042800788c */ /* 0x000fe2000bf05270 */
[----:B------:R-:W-:Y:S01]  /*cec0*/  BAR.SYNC.DEFER_BLOCKING 0x1, 0x80 ;  /* 0x0042000000007b1d */ /* 0x000fe20000010000 */
[----:B------:R-:W-:Y:S02]  /*ced0*/  SHF.L.U32 R3, R61, 0x1f, RZ ;  /* 0x0000001f3d037819 */ /* 0x000fe400000006ff */
[----:B------:R-:W-:Y:S01]  /*cee0*/  USEL UR5, UR40, URZ, UP0 ;  /* 0x000000ff28057287 */ /* 0x000fe20008000000 */
[----:B------:R-:W-:Y:S03]  /*cef0*/  FSETP.NEU.AND P0, PT, R19, RZ, PT ;  /* 0x000000ff1300720b */ /* 0x000fe60003f0d000 */
[----:B------:R-:W-:Y:S02]  /*cf00*/  ULEA UR4, UR5, UR43, 0x3 ;  /* 0x0000002b05047291 */ /* 0x000fe4000f8e18ff */
[----:B------:R-:W-:Y:S02]  /*cf10*/  UIADD3 UR5, UPT, UPT, UR5, 0x1, URZ ;  /* 0x0000000105057890 */ /* 0x000fe4000fffe0ff */
[----:B------:R-:W-:Y:S02]  /*cf20*/  UIADD3 UR4, UPT, UPT, UR4, 0xe0, URZ ;  /* 0x000000e004047890 */ /* 0x000fe4000fffe0ff */
[----:B------:R-:W-:Y:S02]  /*cf30*/  UISETP.NE.AND UP0, UPT, UR5, 0x4, UPT ;  /* 0x000000040500788c */ /* 0x000fe4000bf05270 */
[----:B------:R-:W-:Y:S02]  /*cf40*/  UPRMT UR4, UR52, 0x654, UR4 ;  /* 0x0000065434047896 */ /* 0x000fe40008000004 */
[----:B------:R-:W-:Y:S07]  /*cf50*/  USEL UR53, UR5, URZ, UP0 ;  /* 0x000000ff05357287 */ /* 0x000fee0008000000 */
[----:B------:R-:W-:Y:S01]  /*cf60*/  SYNCS.ARRIVE.TRANS64.RED.A1T0 RZ, [UR4], RZ ;  /* 0x000000ffffff79a7 */ /* 0x000fe20008100404 */
[----:B------:R-:W-:Y:S01]  /*cf70*/  BSSY B0, `(.L_x_185) ;  /* 0x0000005000007945 */ /* 0x000fe20003800000 */
[----:B------:R-:W2:Y:S03]  /*cf80*/  SYNCS.PHASECHK.TRANS64.TRYWAIT P1, [UR43+0xd8], R3 ;  /* 0x0000d803ff0075a7 */ /* 0x000ea6000802112b */
[----:B--2---:R-:W-:Y:S05]  /*cf90*/  @P1 BRA `(.L_x_186) ;  /* 0x0000000000081947 */ /* 0x004fea0003800000 */
[----:B------:R-:W2:Y:S02]  /*cfa0*/  SYNCS.PHASECHK.TRANS64.TRYWAIT P1, [UR43+0xd8], R3 ;  /* 0x0000d803ff0075a7 */ /* 0x000ea4000802112b */
[----:B--2---:R-:W-:Y:S05]  /*cfb0*/  @!P1 BRA `(.L_x_187) ;  /* 0x0000004800349947 */ /* 0x004fea0003800000 */
.L_x_186:
[----:B------:R-:W-:Y:S05]  /*cfc0*/  BSYNC B0 ;  /* 0x0000000000007941 */ /* 0x000fea0003800000 */
.L_x_185:
        /* <DEDUP_REMOVED lines=34> */
.L_x_189:
        /* <DEDUP_REMOVED lines=23> */
.L_x_190:
[----:B------:R-:W-:Y:S05]  /*d360*/  WARPSYNC.ALL ;  /* 0x0000000000007948 */ /* 0x000fea0003800000 */
[----:B------:R-:W-:Y:S11]  /*d370*/  R2UR UR4, R36 ;  /* 0x00000000240472ca */ /* 0x000ff600000e0000 */
[----:B------:R-:W-:Y:S02]  /*d380*/  @!UPT UIADD3 URZ, UPT, UPT, URZ, URZ, URZ ;  /* 0x000000fffffff290 */ /* 0x000fe4000fffe0ff */
[----:B------:R-:W2:Y:S02]  /*d390*/  LDTM.16dp256bit.x2 R4, tmem[UR4+0x100030] ;  /* 0x10003004000479ee */ /* 0x000ea400080a0000 */
[----:B--2---:R-:W-:Y:S01]  /*d3a0*/  NOP ;  /* 0x0000000000007918 */ /* 0x004fe20000000000 */
.L_x_188:
[--C-:B-1----:R-:W-:Y:S01]  /*d3b0*/  HADD2.F32 R18, -RZ, R32.reuse.H0_H0 ;  /* 0x20000020ff127230 */ /* 0x102fe20000004100 */
[----:B------:R-:W-:Y:S01]  /*d3c0*/  ISETP.GE.AND P0, PT, R69, 0x1, PT ;  /* 0x000000014500780c */ /* 0x000fe20003f06270 */
[-C--:B--2---:R-:W-:Y:S01]  /*d3d0*/  FMUL R0, R24, R17.reuse ;  /* 0x0000001118007220 */ /* 0x084fe20000400000 */
[----:B------:R-:W-:Y:S01]  /*d3e0*/  HADD2.F32 R21, -RZ, R32.H1_H1 ;  /* 0x30000020ff157230 */ /* 0x000fe20000004100 */
[----:B------:R-:W-:Y:S01]  /*d3f0*/  ISETP.NE.AND P2, PT, R70, RZ, PT ;  /* 0x000000ff4600720c */ /* 0x000fe20003f45270 */
[-C--:B------:R-:W-:Y:S01]  /*d400*/  FMUL R2, R25, R17.reuse ;  /* 0x0000001119027220 */ /* 0x080fe20000400000 */
[--C-:B------:R-:W-:Y:S02]  /*d410*/  HADD2.F32 R20, -RZ, R33.reuse.H0_H0 ;  /* 0x20000021ff147230 */ /* 0x100fe40000004100 */
[C---:B------:R-:W-:Y:S01]  /*d420*/  FFMA R0, R19.reuse, R18, R0 ;  /* 0x0000001213007223 */ /* 0x040fe20000000000 */
[----:B------:R-:W-:Y:S01]  /*d430*/  FMUL R3, R26, R17 ;  /* 0x000000111a037220 */ /* 0x000fe20000400000 */
[----:B------:R-:W-:Y:S02]  /*d440*/  HADD2.F32 R23, -RZ, R33.H1_H1 ;  /* 0x30000021ff177230 */ /* 0x000fe40000004100 */
[----:B------:R-:W-:Y:S01]  /*d450*/  FFMA R2, R19, R21, R2 ;  /* 0x0000001513027223 */ /* 0x000fe20000000002 */
[----:B------:R-:W-:Y:S01]  /*d460*/  FMUL R12, R27, R17 ;  /* 0x000000111b0c7220 */ /* 0x000fe20000400000 */
[----:B------:R-:W-:Y:S02]  /*d470*/  HADD2.F32 R22, -RZ, R34.H0_H0 ;  /* 0x20000022ff167230 */ /* 0x000fe40000004100 */
[C---:B------:R-:W-:Y:S01]  /*d480*/  FFMA R3, R19.reuse, R20, R3 ;  /* 0x0000001413037223 */ /* 0x040fe20000000003 */
[----:B------:R-:W-:Y:S01]  /*d490*/  @P0 IADD3 R68, PT, PT, R68, 0x1b0, RZ ;  /* 0x000001b044440810 */ /* 0x000fe20007ffe0ff */
[----:B------:R-:W-:Y:S05]  /*d4a0*/  @P0 WARPSYNC.ALL ;  /* 0x0000000000000948 */ /* 0x000fea0003800000 */
[----:B------:R-:W-:Y:S01]  /*d4b0*/  @P0 LOP3.LUT R68, R68, 0xfefffff8, RZ, 0xc0, !PT ;  /* 0xfefffff844440812 */ /* 0x000fe200078ec0ff */
[----:B------:R-:W-:Y:S01]  /*d4c0*/  @P0 NOP ;  /* 0x0000000000000918 */ /* 0x000fe20000000000 */
[----:B------:R-:W-:Y:S01]  /*d4d0*/  F2FP.F16.F32.PACK_AB R72, R2, R0 ;  /* 0x000000000248723e */ /* 0x000fe200000000ff */
[----:B------:R-:W-:Y:S01]  /*d4e0*/  FFMA R12, R19, R23, R12 ;  /* 0x00000017130c7223 */ /* 0x000fe2000000000c */
[----:B------:R1:W-:Y:S06]  /*d4f0*/  @P0 SYNCS.ARRIVE.TRANS64.RED.A1T0 RZ, [R68+URZ], RZ ;  /* 0x000000ff44ff09a7 */ /* 0x0003ec00081004ff */
[----:B------:R-:W-:Y:S05]  /*d500*/  WARPSYNC.ALL ;  /* 0x0000000000007948 */ /* 0x000fea0003800000 */
[----:B------:R-:W-:Y:S01]  /*d510*/  F2FP.F16.F32.PACK_AB R73, R12, R3 ;  /* 0x000000030c49723e */ /* 0x000fe200000000ff */
[-C--:B------:R-:W-:Y:S01]  /*d520*/  FMUL R13, R28, R17.reuse ;  /* 0x000000111c0d7220 */ /* 0x080fe20000400000 */
[----:B------:R-:W-:Y:S02]  /*d530*/  HADD2.F32 R33, -RZ, R34.H1_H1 ;  /* 0x30000022ff217230 */ /* 0x000fe40000004100 */
[----:B------:R-:W-:Y:S01]  /*d540*/  FMUL R14, R29, R17 ;  /* 0x000000111d0e7220 */ /* 0x000fe20000400000 */
[----:B------:R-:W-:-:S02]  /*d550*/  HADD2.F32 R32, -RZ, R35.H0_H0 ;  /* 0x20000023ff207230 */ /* 0x000fc40000004100 */
[C---:B------:R-:W-:Y:S01]  /*d560*/  FFMA R13, R19.reuse, R22, R13 ;  /* 0x00000016130d7223 */ /* 0x040fe2000000000d */
[----:B------:R-:W-:Y:S01]  /*d570*/  FMUL R15, R30, R17 ;  /* 0x000000111e0f7220 */ /* 0x000fe20000400000 */
[----:B------:R-:W-:Y:S02]  /*d580*/  HADD2.F32 R35, -RZ, R35.H1_H1 ;  /* 0x30000023ff237230 */ /* 0x000fe40000004100 */
[----:B------:R-:W-:Y:S01]  /*d590*/  FFMA R14, R19, R33, R14 ;  /* 0x00000021130e7223 */ /* 0x000fe2000000000e */
[-C--:B------:R-:W-:Y:S01]  /*d5a0*/  FMUL R16, R31, R17.reuse ;  /* 0x000000111f107220 */ /* 0x080fe20000400000 */
[--C-:B------:R-:W-:Y:S02]  /*d5b0*/  HADD2.F32 R21, -RZ, R40.reuse.H0_H0 ;  /* 0x20000028ff157230 */ /* 0x100fe40000004100 */
        /* <DEDUP_REMOVED lines=8> */
[----:B------:R-:W-:Y:S01]  /*d640*/  FMUL R7, R7, R17 ;  /* 0x0000001107077220 */ /* 0x000fe20000400000 */
[--C-:B------:R-:W-:Y:S02]  /*d650*/  HADD2.F32 R39, -RZ, R42.reuse.H0_H0 ;  /* 0x2000002aff277230 */ /* 0x100fe40000004100 */
[----:B------:R-:W-:Y:S01]  /*d660*/  FFMA R4, R19, R21, R4 ;  /* 0x0000001513047223 */ /* 0x000fe20000000004 */
[----:B------:R-:W-:Y:S01]  /*d670*/  FMUL R8, R8, R17 ;  /* 0x0000001108087220 */ /* 0x000fe20000400000 */
[----:B------:R-:W-:-:S02]  /*d680*/  HADD2.F32 R36, -RZ, R42.H1_H1 ;  /* 0x3000002aff247230 */ /* 0x000fc40000004100 */
[----:B------:R-:W-:Y:S01]  /*d690*/  FFMA R5, R19, R18, R5 ;  /* 0x0000001213057223 */ /* 0x000fe20000000005 */
[----:B------:R-:W-:Y:S01]  /*d6a0*/  FMUL R9, R9, R17 ;  /* 0x0000001109097220 */ /* 0x000fe20000400000 */
[--C-:B------:R-:W-:Y:S02]  /*d6b0*/  HADD2.F32 R41, -RZ, R43.reuse.H0_H0 ;  /* 0x2000002bff297230 */ /* 0x100fe40000004100 */
[C---:B------:R-:W-:Y:S01]  /*d6c0*/  FFMA R6, R19.reuse, R37, R6 ;  /* 0x0000002513067223 */ /* 0x040fe20000000006 */
        /* <DEDUP_REMOVED lines=10> */
[----:B------:R-:W-:-:S02]  /*d770*/  F2FP.F16.F32.PACK_AB R75, R16, R15 ;  /* 0x0000000f104b723e */ /* 0x000fc400000000ff */
[----:B-1----:R-:W-:Y:S02]  /*d780*/  F2FP.F16.F32.PACK_AB R68, R5, R4 ;  /* 0x000000040544723e */ /* 0x002fe400000000ff */
[----:B------:R-:W-:Y:S01]  /*d790*/  F2FP.F16.F32.PACK_AB R69, R7, R6 ;  /* 0x000000060745723e */ /* 0x000fe200000000ff */
[----:B------:R1:W-:Y:S01]  /*d7a0*/  STSM.16.MT88.4 [R56+0x4000], R72 ;  /* 0x0040004838007844 */ /* 0x0003e20000004200 */
[----:B------:R-:W-:Y:S02]  /*d7b0*/  F2FP.F16.F32.PACK_AB R70, R9, R8 ;  /* 0x000000080946723e */ /* 0x000fe400000000ff */
[----:B------:R-:W-:Y:S02]  /*d7c0*/  F2FP.F16.F32.PACK_AB R71, R11, R10 ;  /* 0x0000000a0b47723e */ /* 0x000fe400000000ff */
[----:B------:R-:W-:-:S03]  /*d7d0*/  @P0 IADD3 R76, PT, PT, R60, 0x1, RZ ;  /* 0x000000013c4c0810 */ /* 0x000fc60007ffe0ff */
[----:B------:R1:W-:Y:S01]  /*d7e0*/  STSM.16.MT88.4 [R55+0x3000], R68 ;  /* 0x0030004437007844 */ /* 0x0003e20000004200 */
[----:B------:R-:W-:Y:S01]  /*d7f0*/  @P0 ISETP.NE.AND P1, PT, R76, 0x4, PT ;  /* 0x000000044c00080c */ /* 0x000fe20003f25270 */
[----:B------:R-:W-:Y:S01]  /*d800*/  @!PT LDS RZ, [RZ] ;  /* 0x00000000fffff984 */ /* 0x000fe20000000800 */
[----:B------:R-:W-:Y:S01]  /*d810*/  @!PT LDS RZ, [RZ] ;  /* 0x00000000fffff984 */ /* 0x000fe20000000800 */
[----:B------:R-:W-:Y:S01]  /*d820*/  @!PT LDS RZ, [RZ] ;  /* 0x00000000fffff984 */ /* 0x000fe20000000800 */
[----:B------:R-:W-:Y:S01]  /*d830*/  @!PT LDS RZ, [RZ] ;  /* 0x00000000fffff984 */ /* 0x000fe20000000800 */
[----:B------:R2:W-:Y:S06]  /*d840*/  MEMBAR.ALL.CTA ;  /* 0x0000000000007992 */ /* 0x0005ec0000008000 */
[----:B--2---:R-:W2:Y:S01]  /*d850*/  FENCE.VIEW.ASYNC.S ;  /* 0x00000000000073c6 */ /* 0x004ea20000000000 */
[----:B------:R-:W-:Y:S01]  /*d860*/  @P0 SEL R77, RZ, 0x1, P1 ;  /* 0x00000001ff4d0807 */ /* 0x000fe20000800000 */
        /* <DEDUP_REMOVED lines=9> */
[----:B------:R2:W-:Y:S02]  /*d900*/  UTMASTG.2D [UR4], [UR56] ;  /* 0x00000004380073b5 */ /* 0x0005e40008008000 */
[----:B--2---:R0:W-:Y:S02]  /*d910*/  UTMACMDFLUSH ;  /* 0x00000000000079b7 */ /* 0x0041e40000000000 */
.L_x_192:
[----:B------:R-:W-:Y:S05]  /*d920*/  BSYNC.RECONVERGENT B0 ;  /* 0x0000000000007941 */ /* 0x000fea0003800200 */
.L_x_191:
[----:B------:R-:W-:Y:S01]  /*d930*/  @P0 SEL R60, R76, RZ, P1 ;  /* 0x000000ff4c3c0207 */ /* 0x000fe20000800000 */
[----:B------:R-:W-:Y:S01]  /*d940*/  BSSY.RECONVERGENT B0, `(.L_x_193) ;  /* 0x0000004000007945 */ /* 0x000fe20003800200 */
[----:B------:R-:W-:Y:S03]  /*d950*/  @P0 LOP3.LUT R58, R58, R77, RZ, 0x3c, !PT ;  /* 0x0000004d3a3a0212 */ /* 0x000fe600078e3cff */
[----:B------:R-:W-:Y:S05]  /*d960*/  @!P2 BRA `(.L_x_194) ;  /* 0x000000000004a947 */ /* 0x000fea0003800000 */
[----:B------:R-:W-:Y:S04]  /*d970*/  DEPBAR.LE SB0, 0x1 ;  /* 0x000080400000791a */ /* 0x000fe80000000000 */
.L_x_194:
[----:B------:R-:W-:Y:S05]  /*d980*/  BSYNC.RECONVERGENT B0 ;  /* 0x0000000000007941 */ /* 0x000fea0003800200 */
.L_x_193:
[----:B------:R-:W-:Y:S01]  /*d990*/  UISETP.NE.AND UP1, UPT, UR54, -0x4, UPT ;  /* 0xfffffffc3600788c */ /* 0x000fe2000bf25270 */
[----:B------:R-:W-:Y:S01]  /*d9a0*/  BAR.SYNC.DEFER_BLOCKING 0x1, 0x80 ;  /* 0x0042000000007b1d */ /* 0x000fe20000010000 */
[----:B------:R-:W-:Y:S01]  /*d9b0*/  UISETP.NE.AND UP0, UPT, UR55, 0x8, UPT ;  /* 0x000000083700788c */ /* 0x000fe2000bf05270 */
[----:B------:R-:W-:Y:S01]  /*d9c0*/  R2UR UR18, R54 ;  /* 0x00000000361272ca */ /* 0x000fe200000e0000 */
[----:B------:R-:W-:Y:S01]  /*d9d0*/  UIADD3 UR54, UPT, UPT, UR54, 0x4, URZ ;  /* 0x0000000436367890 */ /* 0x000fe2000fffe0ff */
[----:B------:R-:W-:Y:S01]  /*d9e0*/  R2UR UR19, R53 ;  /* 0x00000000351372ca */ /* 0x000fe200000e0000 */
[----:B------:R-:W-:Y:S01]  /*d9f0*/  USEL UR6, URZ, 0x1, UP0 ;  /* 0x00000001ff067887 */ /* 0x000fe20008000000 */
[----:B------:R-:W-:Y:S01]  /*da00*/  PLOP3.LUT P0, PT, PT, PT, UP1, 0x80, 0x8 ;  /* 0x000000000008781c */ /* 0x000fe20003f0f018 */
[----:B------:R-:W-:Y:S01]  /*da10*/  USEL UR5, UR55, URZ, UP0 ;  /* 0x000000ff37057287 */ /* 0x000fe20008000000 */
[----:B------:R-:W-:Y:S01]  /*da20*/  PLOP3.LUT P2, PT, PT, PT, PT, 0x8, 0x80 ;  /* 0x000000000080781c */ /* 0x000fe20003f4e170 */
[----:B------:R-:W-:Y:S01]  /*da30*/  IMAD.MOV.U32 R23, RZ, RZ, R52 ;  /* 0x000000ffff177224 */ /* 0x000fe200078e0034 */
[----:B------:R-:W-:Y:S01]  /*da40*/  @UP1 ULEA UR4, UR53, UR43, 0x3 ;  /* 0x0000002b35041291 */ /* 0x000fe2000f8e18ff */
[----:B------:R-:W-:Y:S03]  /*da50*/  LOP3.LUT R57, R57, UR6, RZ, 0x3c, !PT ;  /* 0x0000000639397c12 */ /* 0x000fe6000f8e3cff */
[----:B------:R-:W-:Y:S04]  /*da60*/  @UP1 UIADD3 UR4, UPT, UPT, UR4, 0xe0, URZ ;  /* 0x000000e004041890 */ /* 0x000fe8000fffe0ff */
[----:B------:R-:W-:Y:S09]  /*da70*/  @UP1 UPRMT UR4, UR52, 0x654, UR4 ;  /* 0x0000065434041896 */ /* 0x000ff20008000004 */
[----:B------:R-:W-:Y:S01]  /*da80*/  @P0 SYNCS.ARRIVE.TRANS64.RED.A1T0 RZ, [UR4], RZ ;  /* 0x000000ffffff09a7 */ /* 0x000fe20008100404 */
[----:B------:R-:W-:Y:S01]  /*da90*/  @UP1 UIADD3 UR4, UPT, UPT, UR53, 0x1, URZ ;  /* 0x0000000135041890 */ /* 0x000fe2000fffe0ff */
[----:B------:R-:W-:Y:S03]  /*daa0*/  ISETP.NE.AND P0, PT, R51, RZ, PT ;  /* 0x000000ff3300720c */ /* 0x000fe60003f05270 */
[----:B------:R-:W-:Y:S04]  /*dab0*/  @UP1 UISETP.NE.AND UP0, UPT, UR4, 0x4, UPT ;  /* 0x000000040400188c */ /* 0x000fe8000bf05270 */
[----:B------:R-:W-:Y:S06]  /*dac0*/  @UP1 USEL UR53, UR4, URZ, UP0 ;  /* 0x000000ff04351287 */ /* 0x000fec0008000000 */
[----:B------:R-:W-:Y:S06]  /*dad0*/  @P0 BRA `(.L_x_195) ;  /* 0xffffffc800500947 */ /* 0x000fec000383ffff */
[----:B------:R-:W-:Y:S01]  /*dae0*/  ULEA UR4, UR53, UR43, 0x3 ;  /* 0x0000002b35047291 */ /* 0x000fe2000f8e18ff */
[----:B------:R-:W-:-:S04]  /*daf0*/  DEPBAR.LE SB0, 0x0 ;  /* 0x000080000000791a */ /* 0x000fc80000000000 */
[----:B------:R-:W-:-:S04]  /*db00*/  UIADD3 UR4, UPT, UPT, UR4, 0xe0, URZ ;  /* 0x000000e004047890 */ /* 0x000fc8000fffe0ff */
[----:B------:R-:W-:-:S09]  /*db10*/  UPRMT UR4, UR52, 0x654, UR4 ;  /* 0x0000065434047896 */ /* 0x000fd20008000004 */
[----:B------:R-:W-:Y:S01]  /*db20*/  SYNCS.ARRIVE.TRANS64.RED.A1T0 RZ, [UR4], RZ ;  /* 0x000000ffffff79a7 */ /* 0x000fe20008100404 */
[----:B------:R-:W-:Y:S05]  /*db30*/  EXIT ;  /* 0x000000000000794d */ /* 0x000fea0003800000 */
.L_x_139:
[----:B------:R-:W-:-:S08]  /*db40*/  NOP ;  /* 0x0000000000007918 */ /* 0x000fd00000000000 */
[----:B----45:R-:W-:-:S00]  /*db50*/  USETMAXREG.DEALLOC.CTAPOOL 0x88 ;  /* 0x00000088000079c8 */ /* 0x030fc000080e0500 */
[----:B------:R-:W-:Y:S05]  /*db60*/  EXIT ;  /* 0x000000000000794d */ /* 0x000fea0003800000 */
.L_x_328:
[----:B------:R-:W-:-:S08]  /*db70*/  NOP ;  /* 0x0000000000007918 */ /* 0x000fd00000000000 */
[----:B----45:R-:W1:-:S00]  /*db80*/  USETMAXREG.DEALLOC.CTAPOOL 0x88 ;  /* 0x00000088000079c8 */ /* 0x030e4000080e0500 */
[----:B-1----:R-:W1:Y:S01]  /*db90*/  SHFL.IDX PT, R48, R48, RZ, 0x1f ;  /* 0x00001fff30307589 */ /* 0x002e6200000e0000 */
[----:B------:R-:W2:Y:S05]  /*dba0*/  LDCU UR18, c[0x0][0xc1c] ;  /* 0x00018380ff1277ac */ /* 0x000eaa0008000800 */
[----:B------:R-:W3:Y:S01]  /*dbb0*/  LDC.64 R8, c[0x0][0x900] ;  /* 0x00024000ff087b82 */ /* 0x000ee20000000a00 */
[----:B------:R-:W-:Y:S01]  /*dbc0*/  BSSY.RECONVERGENT B0, `(.L_x_196) ;  /* 0x000003f000007945 */ /* 0x000fe20003800200 */
[----:B------:R-:W-:Y:S01]  /*dbd0*/  ELECT P0, URZ, PT ;  /* 0x0000000000ff782f */ /* 0x000fe20003800000 */
[----:B------:R-:W-:Y:S02]  /*dbe0*/  UMOV UR4, 0x400 ;  /* 0x0000040000047882 */ /* 0x000fe40000000000 */
[----:B------:R-:W-:-:S03]  /*dbf0*/  ULEA UR4, UR5, UR4, 0x18 ;  /* 0x0000000405047291 */ /* 0x000fc6000f8ec0ff */
[----:B------:R-:W4:Y:S08]  /*dc00*/  LDC.64 R10, c[0x0][0x908] ;  /* 0x00024200ff0a7b82 */ /* 0x000f300000000a00 */
[----:B------:R-:W3:Y:S01]  /*dc10*/  LDC.64 R4, c[0x0][0x910] ;  /* 0x00024400ff047b82 */ /* 0x000ee20000000a00 */
[----:B--2---:R-:W-:Y:S01]  /*dc20*/  UIADD3 UR18, UPT, UPT, UR28, UR18, URZ ;  /* 0x000000121c127290 */ /* 0x004fe2000fffe0ff */
[----:B-1----:R-:W-:-:S06]  /*dc30*/  R2UR UR7, R48 ;  /* 0x00000000300772ca */ /* 0x002fcc00000e0000 */
[----:B------:R-:W1:Y:S08]  /*dc40*/  LDC.64 R6, c[0x0][0x918] ;  /* 0x00024600ff067b82 */ /* 0x000e700000000a00 */
[----:B------:R-:W2:Y:S01]  /*dc50*/  LDC.64 R64, c[0x0][0x920] ;  /* 0x00024800ff407b82 */ /* 0x000ea20000000a00 */
[----:B------:R-:W-:Y:S02]  /*dc60*/  USHF.R.U32.HI UR6, URZ, 0x3, UR7 ;  /* 0x00000003ff067899 */ /* 0x000fe40008011607 */
[----:B------:R-:W-:-:S02]  /*dc70*/  ULEA UR20, UR7, UR4, 0x9 ;  /* 0x0000000407147291 */ /* 0x000fc4000f8e48ff */
[----:B------:R-:W-:-:S06]  /*dc80*/  ULOP3.LUT UR6, UR6, 0x1, URZ, 0xc0, !UPT ;  /* 0x0000000106067892 */ /* 0x000fcc000f8ec0ff */
[----:B------:R-:W-:Y:S01]  /*dc90*/  IMAD.U32 R0, RZ, RZ, UR6 ;  /* 0x00000006ff007e24 */ /* 0x000fe2000f8e00ff */
[----:B------:R-:W-:Y:S06]  /*dca0*/  @!P0 BRA `(.L_x_197) ;  /* 0x0000000000c08947 */ /* 0x000fec0003800000 */
[----:B------:R-:W5:Y:S08]  /*dcb0*/  LDC.64 R20, c[0x0][0x400] ;  /* 0x00010000ff147b82 */ /* 0x000f700000000a00 */
[----:B------:R-:W5:Y:S08]  /*dcc0*/  LDC.64 R22, c[0x0][0x408] ;  /* 0x00010200ff167b82 */ /* 0x000f700000000a00 */
[----:B------:R-:W4:Y:S08]  /*dcd0*/  LDC.64 R16, c[0x0][0x410] ;  /* 0x00010400ff107b82 */ /* 0x000f300000000a00 */
[----:B------:R-:W4:Y:S08]  /*dce0*/  LDC.64 R18, c[0x0][0x418] ;  /* 0x00010600ff127b82 */ /* 0x000f300000000a00 */
[----:B------:R-:W3:Y:S01]  /*dcf0*/  LDC.64 R12, c[0x0][0x420] ;  /* 0x00010800ff0c7b82 */ /* 0x000ee20000000a00 */
[----:B-----5:R5:W-:Y:S07]  /*dd00*/  STS.128 [UR20+-0x900], R20 ;  /* 0xfff70014ff007988 */ /* 0x020bee0008000c14 */
[----:B------:R-:W3:Y:S01]  /*dd10*/  LDC.64 R14, c[0x0][0x428] ;  /* 0x00010a00ff0e7b82 */ /* 0x000ee20000000a00 */
[----:B----4-:R4:W-:Y:S07]  /*dd20*/  STS.128 [UR20+-0x8f0], R16 ;  /* 0xfff71010ff007988 */ /* 0x0109ee0008000c14 */
[----:B------:R-:W1:Y:S08]  /*dd30*/  LDC.64 R60, c[0x0][0x430] ;  /* 0x00010c00ff3c7b82 */ /* 0x000e700000000a00 */
[----:B------:R-:W1:Y:S01]  /*dd40*/  LDC.64 R62, c[0x0][0x438] ;  /* 0x00010e00ff3e7b82 */ /* 0x000e620000000a00 */
[----:B---3--:R3:W-:Y:S07]  /*dd50*/  STS.128 [UR20+-0x8e0], R12 ;  /* 0xfff7200cff007988 */ /* 0x0087ee0008000c14 */
[----:B------:R-:W2:Y:S08]  /*dd60*/  LDC.64 R56, c[0x0][0x440] ;  /* 0x00011000ff387b82 */ /* 0x000eb00000000a00 */
[----:B------:R-:W2:Y:S08]  /*dd70*/  LDC.64 R58, c[0x0][0x448] ;  /* 0x00011200ff3a7b82 */ /* 0x000eb00000000a00 */
[----:B------:R-:W5:Y:S01]  /*dd80*/  LDC.64 R52, c[0x0][0x450] ;  /* 0x00011400ff347b82 */ /* 0x000f620000000a00 */
[----:B-1----:R1:W-:Y:S07]  /*dd90*/  STS.128 [UR20+-0x8d0], R60 ;  /* 0xfff7303cff007988 */ /* 0x0023ee0008000c14 */
[----:B------:R-:W5:Y:S08]  /*dda0*/  LDC.64 R54, c[0x0][0x458] ;  /* 0x00011600ff367b82 */ /* 0x000f700000000a00 */
[----:B------:R-:W4:Y:S01]  /*ddb0*/  LDC.64 R48, c[0x0][0x460] ;  /* 0x00011800ff307b82 */ /* 0x000f220000000a00 */
[----:B--2---:R1:W-:Y:S07]  /*ddc0*/  STS.128 [UR20+-0x8c0], R56 ;  /* 0xfff74038ff007988 */ /* 0x0043ee0008000c14 */
[----:B------:R-:W4:Y:S08]  /*ddd0*/  LDC.64 R50, c[0x0][0x468] ;  /* 0x00011a00ff327b82 */ /* 0x000f300000000a00 */
[----:B------:R-:W2:Y:S01]  /*dde0*/  LDC.64 R44, c[0x0][0x470] ;  /* 0x00011c00ff2c7b82 */ /* 0x000ea20000000a00 */
[----:B-----5:R1:W-:Y:S07]  /*ddf0*/  STS.128 [UR20+-0x8b0], R52 ;  /* 0xfff75034ff007988 */ /* 0x0203ee0008000c14 */
[----:B------:R-:W2:Y:S08]  /*de00*/  LDC.64 R46, c[0x0][0x478] ;  /* 0x00011e00ff2e7b82 */ /* 0x000eb00000000a00 */
[----:B------:R-:W5:Y:S01]  /*de10*/  LDC.64 R40, c[0x0][0x500] ;  /* 0x00014000ff287b82 */ /* 0x000f620000000a00 */
[----:B----4-:R1:W-:Y:S07]  /*de20*/  STS.128 [UR20+-0x8a0], R48 ;  /* 0xfff76030ff007988 */ /* 0x0103ee0008000c14 */
        /* <DEDUP_REMOVED lines=19> */
[----:B---3--:R-:W3:Y:S01]  /*df60*/  LDC.64 R12, c[0x0][0x570] ;  /* 0x00015c00ff0c7b82 */ /* 0x008ee20000000a00 */
[----:B--2---:R1:W-:Y:S07]  /*df70*/  STS.128 [UR20+-0x830], R20 ;  /* 0xfff7d014ff007988 */ /* 0x0043ee0008000c14 */
[----:B------:R-:W3:Y:S01]  /*df80*/  LDC.64 R14, c[0x0][0x578] ;  /* 0x00015e00ff0e7b82 */ /* 0x000ee20000000a00 */
[----:B-----5:R1:W-:Y:S04]  /*df90*/  STS.128 [UR20+-0x820], R16 ;  /* 0xfff7e010ff007988 */ /* 0x0203e80008000c14 */
[----:B---3--:R1:W-:Y:S02]  /*dfa0*/  STS.128 [UR20+-0x810], R12 ;  /* 0xfff7f00cff007988 */ /* 0x0083e40008000c14 */
.L_x_197:
[----:B------:R-:W-:Y:S05]  /*dfb0*/  BSYNC.RECONVERGENT B0 ;  /* 0x0000000000007941 */ /* 0x000fea0003800200 */
.L_x_196:
[----:B-1----:R-:W1:Y:S01]  /*dfc0*/  LDC.64 R16, c[0x0][0x960] ;  /* 0x00025800ff107b82 */ /* 0x002e620000000a00 */
[----:B------:R-:W-:Y:S01]  /*dfd0*/  ELECT P1, URZ, PT ;  /* 0x0000000000ff782f */ /* 0x000fe20003820000 */
[----:B------:R-:W-:-:S06]  /*dfe0*/  NOP ;  /* 0x0000000000007918 */ /* 0x000fcc0000000000 */
[----:B------:R-:W1:Y:S01]  /*dff0*/  LDC.64 R18, c[0x0][0x968] ;  /* 0x00025a00ff127b82 */ /* 0x000e620000000a00 */
[----:B------:R-:W-:Y:S01]  /*e000*/  ELECT P0, URZ, PT ;  /* 0x0000000000ff782f */ /* 0x000fe20003800000 */
[----:B------:R-:W-:Y:S02]  /*e010*/  ULOP3.LUT UR7, UR7, 0x7, URZ, 0xc0, !UPT ;  /* 0x0000000707077892 */ /* 0x000fe4000f8ec0ff */
[----:B------:R-:W-:Y:S02]  /*e020*/  UIMAD UR9, UR28, 0xe, URZ ;  /* 0x0000000e1c0978a4 */ /* 0x000fe4000f8e02ff */
[----:B---34-:R-:W-:Y:S01]  /*e030*/  @P1 STS.128 [UR20+-0xa00], R8 ;  /* 0xfff60008ff001988 */ /* 0x018fe20008000c14 */
[----:B------:R-:W-:Y:S01]  /*e040*/  UIMAD UR19, UR18, 0xe, URZ ;  /* 0x0000000e121378a4 */ /* 0x000fe2000f8e02ff */
[----:B------:R-:W3:Y:S01]  /*e050*/  LDC.64 R12, c[0x0][0x970] ;  /* 0x00025c00ff0c7b82 */ /* 0x000ee20000000a00 */
[----:B------:R-:W-:Y:S01]  /*e060*/  UIADD3 UR23, UPT, UPT, UR20, -0x900, URZ ;  /* 0xfffff70014177890 */ /* 0x000fe2000fffe0ff */
[----:B------:R-:W-:Y:S01]  /*e070*/  @P1 STS.128 [UR20+-0x9f0], R4 ;  /* 0xfff61004ff001988 */ /* 0x000fe20008000c14 */
[----:B------:R-:W-:-:S02]  /*e080*/  UIADD3 UR22, UPT, UPT, UR20, -0x880, URZ ;  /* 0xfffff78014167890 */ /* 0x000fc4000fffe0ff */
[----:B------:R-:W-:Y:S02]  /*e090*/  UIADD3 UR21, UPT, UPT, UR20, -0xa00, URZ ;  /* 0xfffff60014157890 */ /* 0x000fe4000fffe0ff */
[----:B------:R-:W-:Y:S01]  /*e0a0*/  UIMAD UR28, UR28, 0x16, URZ ;  /* 0x000000161c1c78a4 */ /* 0x000fe2000f8e02ff */
[----:B------:R-:W3:Y:S01]  /*e0b0*/  LDC.64 R14, c[0x0][0x978] ;  /* 0x00025e00ff0e7b82 */ /* 0x000ee20000000a00 */
[----:B------:R-:W4:Y:S01]  /*e0c0*/  LDCU.64 UR10, c[0x0][0xb18] ;  /* 0x00016300ff0a77ac */ /* 0x000f220008000a00 */
[----:B------:R-:W1:Y:S06]  /*e0d0*/  LDCU.64 UR12, c[0x0][0xb20] ;  /* 0x00016400ff0c77ac */ /* 0x000e6c0008000a00 */
[----:B------:R-:W2:Y:S01]  /*e0e0*/  LDC.64 R66, c[0x0][0x928] ;  /* 0x00024a00ff427b82 */ /* 0x000ea20000000a00 */
[----:B-1----:R1:W-:Y:S01]  /*e0f0*/  @P1 STS.128 [UR20+-0x9a0], R16 ;  /* 0xfff66010ff001988 */ /* 0x0023e20008000c14 */
[----:B------:R-:W1:Y:S01]  /*e100*/  LDCU.64 UR16, c[0x0][0x820] ;  /* 0x00010400ff1077ac */ /* 0x000e620008000a00 */
[----:B------:R-:W1:Y:S05]  /*e110*/  LDCU.64 UR14, c[0x0][0xb00] ;  /* 0x00016000ff0e77ac */ /* 0x000e6a0008000a00 */
[----:B------:R-:W5:Y:S01]  /*e120*/  LDC.64 R28, c[0x0][0x930] ;  /* 0x00024c00ff1c7b82 */ /* 0x000f620000000a00 */
[----:B------:R-:W-:Y:S01]  /*e130*/  UIMAD UR18, UR18, 0x16, URZ ;  /* 0x00000016121278a4 */ /* 0x000fe2000f8e02ff */
[----:B------:R-:W-:-:S06]  /*e140*/  UMOV UR8, UR7 ;  /* 0x0000000700087c82 */ /* 0x000fcc0008000000 */
[----:B------:R-:W5:Y:S01]  /*e150*/  LDC.64 R30, c[0x0][0x938] ;  /* 0x00024e00ff1e7b82 */ /* 0x000f620000000a00 */
[----:B---3--:R3:W-:Y:S07]  /*e160*/  @P1 STS.128 [UR20+-0x990], R12 ;  /* 0xfff6700cff001988 */ /* 0x0087ee0008000c14 */
[----:B------:R-:W4:Y:S01]  /*e170*/  LDC.64 R24, c[0x0][0x940] ;  /* 0x00025000ff187b82 */ /* 0x000f220000000a00 */
[----:B--2---:R2:W-:Y:S01]  /*e180*/  @P1 STS.128 [UR20+-0x9e0], R64 ;  /* 0xfff62040ff001988 */ /* 0x0045e20008000c14 */
[----:B-1----:R-:W-:-:S06]  /*e190*/  LOP3.LUT R17, R0, 0x1, RZ, 0x3c, !PT ;  /* 0x0000000100117812 */ /* 0x002fcc00078e3cff */
[----:B------:R-:W4:Y:S08]  /*e1a0*/  LDC.64 R26, c[0x0][0x948] ;  /* 0x00025200ff1a7b82 */ /* 0x000f300000000a00 */
[----:B------:R-:W1:Y:S01]  /*e1b0*/  LDC.64 R20, c[0x0][0x950] ;  /* 0x00025400ff147b82 */ /* 0x000e620000000a00 */
[----:B-----5:R2:W-:Y:S07]  /*e1c0*/  @P1 STS.128 [UR20+-0x9d0], R28 ;  /* 0xfff6301cff001988 */ /* 0x0205ee0008000c14 */
[----:B------:R-:W1:Y:S08]  /*e1d0*/  LDC.64 R22, c[0x0][0x958] ;  /* 0x00025600ff167b82 */ /* 0x000e700000000a00 */
[----:B------:R-:W5:Y:S01]  /*e1e0*/  LDC.64 R52, c[0x0][0xa00] ;  /* 0x00028000ff347b82 */ /* 0x000f620000000a00 */
[----:B----4-:R2:W-:Y:S07]  /*e1f0*/  @P1 STS.128 [UR20+-0x9c0], R24 ;  /* 0xfff64018ff001988 */ /* 0x0105ee0008000c14 */
[----:B------:R-:W5:Y:S08]  /*e200*/  LDC.64 R54, c[0x0][0xa08] ;  /* 0x00028200ff367b82 */ /* 0x000f700000000a00 */
[----:B------:R-:W4:Y:S01]  /*e210*/  LDC.64 R48, c[0x0][0xa10] ;  /* 0x00028400ff307b82 */ /* 0x000f220000000a00 */
[----:B-1----:R2:W-:Y:S01]  /*e220*/  @P1 STS.128 [UR20+-0x9b0], R20 ;  /* 0xfff65014ff001988 */ /* 0x0025e20008000c14 */
[----:B------:R-:W-:-:S06]  /*e230*/  NOP ;  /* 0x0000000000007918 */ /* 0x000fcc0000000000 */
        /* <DEDUP_REMOVED lines=8> */
[----:B-1----:R2:W-:Y:S07]  /*e2c0*/  @P0 STS.128 [UR20+-0x960], R44 ;  /* 0xfff6a02cff000988 */ /* 0x0025ee0008000c14 */
        /* <DEDUP_REMOVED lines=12> */
[----:B---3--:R-:W3:Y:S08]  /*e390*/  LDC.64 R12, c[0x0][0xb08] ;  /* 0x0002c200ff0c7b82 */ /* 0x008ef00000000a00 */
[----:B------:R-:W1:Y:S01]  /*e3a0*/  LDC.64 R2, c[0x0][0xb10] ;  /* 0x0002c400ff027b82 */ /* 0x000e620000000a00 */
[----:B----4-:R2:W-:Y:S01]  /*e3b0*/  @P0 STS.128 [UR20+-0x910], R4 ;  /* 0xfff6f004ff000988 */ /* 0x0105e20008000c14 */
[----:B------:R-:W-:Y:S01]  /*e3c0*/  UIADD3 UR20, UPT, UPT, UR20, -0x980, URZ ;  /* 0xfffff68014147890 */ /* 0x000fe2000fffe0ff */
[----:B------:R-:W-:-:S06]  /*e3d0*/  NOP ;  /* 0x0000000000007918 */ /* 0x000fcc0000000000 */
.L_x_211:
[----:B------:R-:W-:Y:S09]  /*e3e0*/  UISETP.NE.AND UP0, UPT, UR37, 0x1, UPT ;  /* 0x000000012500788c */ /* 0x000ff2000bf05270 */
[----:B----4-:R-:W-:Y:S05]  /*e3f0*/  BRA.U UP0, `(.L_x_198) ;  /* 0x0000000100047547 */ /* 0x010fea000b800000 */
[----:B------:R-:W-:Y:S05]  /*e400*/  BPT.TRAP 0x1 ;  /* 0x000000040000795c */ /* 0x000fea0000300000 */
.L_x_198:
[----:B------:R-:W-:Y:S01]  /*e410*/  ULEA UR24, UR7, UR4, 0x3 ;  /* 0x0000000407187291 */ /* 0x000fe2000f8e18ff */
[----:B--2---:R-:W-:Y:S08]  /*e420*/  SHF.L.U32 R5, R17, 0x1f, RZ ;  /* 0x0000001f11057819 */ /* 0x004ff000000006ff */
[----:B------:R-:W2:Y:S02]  /*e430*/  SYNCS.PHASECHK.TRANS64.TRYWAIT P0, [UR24+0x110], R5 ;  /* 0x00011005ff0075a7 */ /* 0x000ea40008001118 */
[----:B--2---:R-:W-:Y:S05]  /*e440*/  @!P0 BRA `(.L_x_199) ;  /* 0x0000003400288947 */ /* 0x004fea0003800000 */
.L_x_299:
[----:B------:R-:W-:Y:S09]  /*e450*/  UIMAD UR6, UR7, 0x14, UR36 ;  /* 0x00000014070678a4 */ /* 0x000ff2000f8e0224 */
[----:B------:R-:W4:Y:S04]  /*e460*/  LDS R10, [UR6+0x10] ;  /* 0x00001006ff0a7984 */ /* 0x000f280008000800 */
        /* <DEDUP_REMOVED lines=10> */
[----:B----4-:R-:W-:Y:S01]  /*e510*/  PRMT R21, R10, 0x7632, R21 ;  /* 0x000076320a157816 */ /* 0x010fe20000000015 */
[----:B------:R-:W-:Y:S06]  /*e520*/  BRA.U UP0, `(.L_x_200) ;  /* 0x0000000100047547 */ /* 0x000fec000b800000 */
[----:B------:R-:W-:Y:S05]  /*e530*/  BPT.TRAP 0x1 ;  /* 0x000000040000795c */ /* 0x000fea0000300000 */
.L_x_200:
[----:B------:R-:W-:Y:S02]  /*e540*/  UIADD3 UR6, UPT, UPT, UR24, 0x150, URZ ;  /* 0x0000015018067890 */ /* 0x000fe4000fffe0ff */
[----:B------:R-:W-:Y:S02]  /*e550*/  UISETP.NE.AND UP0, UPT, UR37, 0x8, UPT ;  /* 0x000000082500788c */ /* 0x000fe4000bf05270 */
[----:B------:R-:W-:Y:S09]  /*e560*/  UPRMT UR6, UR5, 0x654, UR6 ;  /* 0x0000065405067896 */ /* 0x000ff20008000006 */
[----:B-1----:R-:W-:Y:S01]  /*e570*/  SYNCS.ARRIVE.TRANS64.RED.A1T0 RZ, [UR6], RZ ;  /* 0x000000ffffff79a7 */ /* 0x002fe20008100406 */
[----:B------:R-:W-:Y:S05]  /*e580*/  BRA.U !UP0, `(.L_x_201) ;  /* 0x0000000108047547 */ /* 0x000fea000b800000 */
[----:B------:R-:W-:Y:S05]  /*e590*/  BPT.TRAP 0x1 ;  /* 0x000000040000795c */ /* 0x000fea0000300000 */
.L_x_201:
[----:B------:R-:W-:Y:S01]  /*e5a0*/  ULEA UR24, UR8, UR4, 0x3 ;  /* 0x0000000408187291 */ /* 0x000fe2000f8e18ff */
[----:B--2---:R-:W-:Y:S02]  /*e5b0*/  SHF.L.U32 R5, R0, 0x1f, RZ ;  /* 0x0000001f00057819 */ /* 0x004fe400000006ff */
[----:B------:R-:W-:Y:S04]  /*e5c0*/  PRMT R4, R10, 0x9910, RZ ;  /* 0x000099100a047816 */ /* 0x000fe800000000ff */
[----:B------:R-:W-:Y:S02]  /*e5d0*/  ISETP.NE.AND P0, PT, R4, RZ, PT ;  /* 0x000000ff0400720c */ /* 0x000fe40003f05270 */
[----:B------:R-:W1:Y:S02]  /*e5e0*/  SYNCS.PHASECHK.TRANS64.TRYWAIT P1, [UR24+0x230], R5 ;  /* 0x00023005ff0075a7 */ /* 0x000e640008021118 */
[----:B------:R-:W-:Y:S01]  /*e5f0*/  ISETP.EQ.OR P0, PT, R11, RZ, !P0 ;  /* 0x000000ff0b00720c */ /* 0x000fe20004702670 */
[----:B------:R-:W-:Y:S01]  /*e600*/  @!UPT UIADD3 URZ, UPT, UPT, URZ, URZ, URZ ;  /* 0x000000fffffff290 */ /* 0x000fe2000fffe0ff */
[----:B-1----:R-:W-:Y:S11]  /*e610*/  @!P1 BRA `(.L_x_202) ;  /* 0x0000003000cc9947 */ /* 0x002ff60003800000 */
.L_x_301:
[----:B------:R-:W-:Y:S05]  /*e620*/  @P0 BRA `(.L_x_203) ;  /* 0x0000000c00cc0947 */ /* 0x000fea0003800000 */
[----:B------:R-:W-:Y:S01]  /*e630*/  ELECT P0, URZ, PT ;  /* 0x0000000000ff782f */ /* 0x000fe20003800000 */
[----:B------:R-:W2:Y:S01]  /*e640*/  LDC.64 R8, c[0x0][0x838] ;  /* 0x00020e00ff087b82 */ /* 0x000ea20000000a00 */
[----:B------:R-:W-:Y:S07]  /*e650*/  BSSY.RECONVERGENT B0, `(.L_x_204) ;  /* 0x000009c000007945 */ /* 0x000fee0003800200 */
[----:B-1----:R-:W1:Y:S08]  /*e660*/  LDC.64 R4, c[0x0][0x830] ;  /* 0x00020c00ff047b82 */ /* 0x002e700000000a00 */
[----:B------:R-:W4:Y:S08]  /*e670*/  @P0 LDC.64 R32, c[0x0][0x828] ;  /* 0x00020a00ff200b82 */ /* 0x000f300000000a00 */
[----:B------:R-:W5:Y:S08]  /*e680*/  @P0 LDC.64 R30, c[0x0][0x390] ;  /* 0x0000e400ff1e0b82 */ /* 0x000f700000000a00 */
[----:B------:R-:W3:Y:S02]  /*e690*/  @P0 LDC.64 R6, c[0x0][0x840] ;  /* 0x00021000ff060b82 */ /* 0x000ee40000000a00 */
[C---:B---3--:R-:W-:Y:S04]  /*e6a0*/  @P0 IMAD.WIDE R6, R14.reuse, 0x8, R6 ;  /* 0x000000080e060825 */ /* 0x048fe800078e0206 */
[C---:B----4-:R-:W-:Y:S01]  /*e6b0*/  @P0 IMAD.WIDE R32, R14.reuse, 0x8, R32 ;  /* 0x000000080e200825 */ /* 0x050fe200078e0220 */
[----:B------:R-:W3:Y:S03]  /*e6c0*/  @P0 LDG.E.64 R22, desc[UR50][R6.64] ;  /* 0x0000003206160981 */ /* 0x000ee6000c1e1b00 */
[C---:B--2---:R-:W-:Y:S02]  /*e6d0*/  @P0 IMAD.WIDE R8, R14.reuse, 0x8, R8 ;  /* 0x000000080e080825 */ /* 0x044fe400078e0208 */
[----:B------:R-:W2:Y:S02]  /*e6e0*/  @P0 LDG.E.64 R32, desc[UR50][R32.64] ;  /* 0x0000003220200981 */ /* 0x000ea4000c1e1b00 */
[C---:B-1----:R-:W-:Y:S02]  /*e6f0*/  @P0 IMAD.WIDE R4, R14.reuse, 0x8, R4 ;  /* 0x000000080e040825 */ /* 0x042fe400078e0204 */
[----:B------:R-:W4:Y:S02]  /*e700*/  @P0 LDG.E.64 R8, desc[UR50][R8.64] ;  /* 0x0000003208080981 */ /* 0x000f24000c1e1b00 */
[----:B-----5:R-:W-:Y:S02]  /*e710*/  @P0 IMAD.WIDE R30, R14, 0xc, R30 ;  /* 0x0000000c0e1e0825 */ /* 0x020fe400078e021e */
[----:B------:R-:W5:Y:S04]  /*e720*/  @P0 LDG.E.64 R26, desc[UR50][R4.64] ;  /* 0x00000032041a0981 */ /* 0x000f68000c1e1b00 */
[----:B------:R-:W5:Y:S04]  /*e730*/  @P0 LDG.E R20, desc[UR50][R30.64+0x4] ;  /* 0x000004321e140981 */ /* 0x000f68000c1e1900 */
[----:B------:R-:W5:Y:S04]  /*e740*/  @P0 LDG.E R5, desc[UR50][R30.64] ;  /* 0x000000321e050981 */ /* 0x000f68000c1e1900 */
[----:B------:R-:W5:Y:S01]  /*e750*/  @P0 LDG.E R4, desc[UR50][R30.64+0x8] ;  /* 0x000008321e040981 */ /* 0x000f62000c1e1900 */
[----:B---3--:R-:W-:Y:S03]  /*e760*/  @P0 LOP3.LUT R23, R23, 0x1fffffff, RZ, 0xc0, !PT ;  /* 0x1fffffff17170812 */ /* 0x008fe600078ec0ff */
[----:B--2---:R-:W-:Y:S04]  /*e770*/  @P0 STS.64 [UR23], R32 ;  /* 0x00000020ff000988 */ /* 0x004fe80008000a17 */
[----:B----4-:R-:W-:Y:S04]  /*e780*/  @P0 STS.64 [UR22], R8 ;  /* 0x00000008ff000988 */ /* 0x010fe80008000a16 */
[----:B------:R-:W1:Y:S01]  /*e790*/  @P0 LDS R7, [UR23+0x1c] ;  /* 0x00001c17ff070984 */ /* 0x000e620008000800 */
[----:B-----5:R-:W-:Y:S03]  /*e7a0*/  @P0 LOP3.LUT R25, R27, 0x1fffffff, RZ, 0xc0, !PT ;  /* 0x1fffffff1b190812 */ /* 0x020fe600078ec0ff */
[----:B------:R-:W-:Y:S01]  /*e7b0*/  @P0 STS [UR23+0x30], RZ ;  /* 0x000030ffff000988 */ /* 0x000fe20008000817 */
[--C-:B------:R-:W-:Y:S02]  /*e7c0*/  @P0 SHF.R.U32.HI R6, RZ, 0x4, R25.reuse ;  /* 0x00000004ff060819 */ /* 0x100fe40000011619 */
[----:B------:R-:W-:Y:S02]  /*e7d0*/  @P0 SHF.R.U64 R25, R26, 0x4, R25 ;  /* 0x000000041a190819 */ /* 0x000fe40000001219 */
[--C-:B------:R-:W-:Y:S02]  /*e7e0*/  @P0 SHF.R.U32.HI R26, RZ, 0x4, R23.reuse ;  /* 0x00000004ff1a0819 */ /* 0x100fe40000011617 */
[----:B------:R-:W-:Y:S01]  /*e7f0*/  @P0 SHF.R.U64 R23, R22, 0x4, R23 ;  /* 0x0000000416170819 */ /* 0x000fe20000001217 */
[----:B------:R2:W-:Y:S01]  /*e800*/  @P0 STS [UR23+0xc], R25 ;  /* 0x00000c19ff000988 */ /* 0x0005e20008000817 */
[----:B------:R-:W-:Y:S02]  /*e810*/  @P0 VIADD R5, R5, 0xffffffff ;  /* 0xffffffff05050836 */ /* 0x000fe40000000000 */
[----:B------:R-:W-:Y:S01]  /*e820*/  @P0 VIADD R4, R4, 0xffffffff ;  /* 0xffffffff04040836 */ /* 0x000fe20000000000 */
[----:B--2---:R-:W2:Y:S01]  /*e830*/  S2R R25, SR_LANEID ;  /* 0x0000000000197919 */ /* 0x004ea20000000000 */
[----:B-1----:R-:W-:Y:S01]  /*e840*/  @P0 LOP3.LUT R28, R7, 0xf, R6, 0xb8, !PT ;  /* 0x0000000f071c0812 */ /* 0x002fe200078eb806 */
[----:B------:R-:W-:Y:S04]  /*e850*/  IMAD.U32 R7, RZ, RZ, UR23 ;  /* 0x00000017ff077e24 */ /* 0x000fe8000f8e00ff */
[----:B------:R-:W-:Y:S01]  /*e860*/  @P0 STS [UR23+0x1c], R28 ;  /* 0x00001c1cff000988 */ /* 0x000fe20008000817 */
[----:B------:R-:W-:Y:S03]  /*e870*/  @P0 SHF.R.U64 R8, R7, 0x4, RZ ;  /* 0x0000000407080819 */ /* 0x000fe600000012ff */
[----:B------:R-:W1:Y:S04]  /*e880*/  @P0 LDS R6, [UR23+0x1c] ;  /* 0x00001c17ff060984 */ /* 0x000e680008000800 */
[----:B------:R-:W-:Y:S04]  /*e890*/  @P0 STS [UR23+0x10], R8 ;  /* 0x00001008ff000988 */ /* 0x000fe80008000817 */
[----:B------:R-:W-:Y:S01]  /*e8a0*/  @P0 STS [UR23+0x14], R8 ;  /* 0x00001408ff000988 */ /* 0x000fe20008000817 */
[----:B-1----:R-:W-:Y:S05]  /*e8b0*/  @P0 LOP3.LUT R27, R6, 0xf0, RZ, 0xb8, !PT ;  /* 0x000000f0061b0812 */ /* 0x002fea00078eb8ff */
[----:B------:R-:W-:Y:S04]  /*e8c0*/  @P0 STS [UR23+0x1c], R27 ;  /* 0x00001c1bff000988 */ /* 0x000fe80008000817 */
[----:B------:R-:W1:Y:S02]  /*e8d0*/  @P0 LDS R6, [UR23+0x1c] ;  /* 0x00001c17ff060984 */ /* 0x000e640008000800 */
[----:B-1----:R-:W-:Y:S02]  /*e8e0*/  @P0 LOP3.LUT R9, R6, 0xf00, RZ, 0xb8, !PT ;  /* 0x00000f0006090812 */ /* 0x002fe400078eb8ff */
[----:B------:R-:W-:Y:S03]  /*e8f0*/  CS2R R6, SRZ ;  /* 0x0000000000067805 */ /* 0x000fe6000001ff00 */
[----:B------:R-:W-:Y:S04]  /*e900*/  @P0 STS.64 [UR23+0x18], R8 ;  /* 0x00001808ff000988 */ /* 0x000fe80008000a17 */
[----:B------:R-:W1:Y:S04]  /*e910*/  @P0 LDS R24, [UR23+0x1c] ;  /* 0x00001c17ff180984 */ /* 0x000e680008000800 */
[----:B------:R3:W-:Y:S02]  /*e920*/  @P0 STS.128 [UR23+0x20], R4 ;  /* 0x00002004ff000988 */ /* 0x0007e40008000c17 */
[----:B---3--:R-:W-:Y:S05]  /*e930*/  IMAD.U32 R6, RZ, RZ, UR22 ;  /* 0x00000016ff067e24 */ /* 0x008fea000f8e00ff */
[----:B------:R-:W-:Y:S01]  /*e940*/  @P0 SHF.R.U64 R8, R6, 0x4, RZ ;  /* 0x0000000406080819 */ /* 0x000fe200000012ff */
[----:B------:R-:W-:Y:S01]  /*e950*/  IMAD.MOV.U32 R6, RZ, RZ, RZ ;  /* 0x000000ffff067224 */ /* 0x000fe200078e00ff */
[----:B-1----:R-:W-:Y:S05]  /*e960*/  @P0 LOP3.LUT R24, R24, 0xf000, RZ, 0xb8, !PT ;  /* 0x0000f00018180812 */ /* 0x002fea00078eb8ff */
[----:B------:R1:W-:Y:S04]  /*e970*/  @P0 STS [UR23+0x1c], R24 ;  /* 0x00001c18ff000988 */ /* 0x0003e80008000817 */
[----:B------:R-:W3:Y:S04]  /*e980*/  @P0 LDS R9, [UR22+0x1c] ;  /* 0x00001c16ff090984 */ /* 0x000ee80008000800 */
[----:B------:R-:W-:Y:S04]  /*e990*/  @P0 STS [UR22+0x10], R8 ;  /* 0x00001008ff000988 */ /* 0x000fe80008000816 */
[----:B------:R-:W-:Y:S04]  /*e9a0*/  @P0 STS [UR22+0x14], R8 ;  /* 0x00001408ff000988 */ /* 0x000fe80008000816 */
[----:B------:R-:W-:Y:S04]  /*e9b0*/  @P0 STS [UR22+0xc], R23 ;  /* 0x00000c17ff000988 */ /* 0x000fe80008000816 */
[----:B------:R-:W-:Y:S01]  /*e9c0*/  @P0 STS [UR22+0x30], RZ ;  /* 0x000030ffff000988 */ /* 0x000fe20008000816 */
[----:B-1----:R-:W-:Y:S02]  /*e9d0*/  PRMT R24, R10, 0x7732, RZ ;  /* 0x000077320a187816 */ /* 0x002fe400000000ff */
[----:B---3--:R-:W-:Y:S05]  /*e9e0*/  @P0 LOP3.LUT R27, R9, 0xf, R26, 0xb8, !PT ;  /* 0x0000000f091b0812 */ /* 0x008fea00078eb81a */
[----:B------:R1:W-:Y:S04]  /*e9f0*/  @P0 STS [UR22+0x1c], R27 ;  /* 0x00001c1bff000988 */ /* 0x0003e80008000816 */
[----:B------:R-:W3:Y:S01]  /*ea00*/  @P0 LDS R26, [UR22+0x1c] ;  /* 0x00001c16ff1a0984 */ /* 0x000ee20008000800 */
[----:B-1----:R-:W-:Y:S01]  /*ea10*/  IMAD R27, R24, 0xba2f, RZ ;  /* 0x0000ba2f181b7824 */ /* 0x002fe200078e02ff */
[----:B------:R-:W-:Y:S04]  /*ea20*/  SHF.R.U32.HI R24, RZ, 0x1, R24 ;  /* 0x00000001ff187819 */ /* 0x000fe80000011618 */
[----:B------:R-:W-:Y:S04]  /*ea30*/  SHF.R.U32.HI R27, RZ, 0x14, R27 ;  /* 0x00000014ff1b7819 */ /* 0x000fe8000001161b */
[----:B------:R-:W-:Y:S05]  /*ea40*/  PRMT R27, R27, 0x9910, RZ ;  /* 0x000099101b1b7816 */ /* 0x000fea00000000ff */
[----:B------:R-:W-:Y:S04]  /*ea50*/  IMAD R27, R27, 0x16, RZ ;  /* 0x000000161b1b7824 */ /* 0x000fe800078e02ff */
[----:B------:R-:W-:Y:S01]  /*ea60*/  IMAD.MOV R27, RZ, RZ, -R27 ;  /* 0x000000ffff1b7224 */ /* 0x000fe200078e0a1b */
[----:B---3--:R-:W-:Y:S04]  /*ea70*/  @P0 LOP3.LUT R28, R26, 0xf0, RZ, 0xb8, !PT ;  /* 0x000000f01a1c0812 */ /* 0x008fe800078eb8ff */
[----:B------:R-:W-:Y:S01]  /*ea80*/  PRMT R22, R27, 0x7710, RZ ;  /* 0x000077101b167816 */ /* 0x000fe200000000ff */
[----:B------:R-:W-:Y:S04]  /*ea90*/  @P0 STS [UR22+0x1c], R28 ;  /* 0x00001c1cff000988 */ /* 0x000fe80008000816 */
[----:B------:R-:W-:Y:S01]  /*eaa0*/  IMAD.IADD R22, R21, 0x1, R22 ;  /* 0x0000000115167824 */ /* 0x000fe200078e0216 */
[----:B------:R-:W1:Y:S04]  /*eab0*/  @P0 LDS R5, [UR22+0x1c] ;  /* 0x00001c16ff050984 */ /* 0x000e680008000800 */
[----:B------:R-:W-:Y:S11]  /*eac0*/  R2UR UR6, R22 ;  /* 0x00000000160672ca */ /* 0x000ff600000e0000 */
[----:B------:R-:W-:Y:S02]  /*ead0*/  @!UPT UIADD3 URZ, UPT, UPT, URZ, URZ, URZ ;  /* 0x000000fffffff290 */ /* 0x000fe4000fffe0ff */
[----:B------:R-:W-:Y:S04]  /*eae0*/  ULOP3.LUT UR6, UR6, 0xffff, URZ, 0xc0, !UPT ;  /* 0x0000ffff06067892 */ /* 0x000fe8000f8ec0ff */
[----:B------:R-:W-:Y:S02]  /*eaf0*/  UIADD3 UR25, UP1, UPT, UR28, UR6, URZ ;  /* 0x000000061c197290 */ /* 0x000fe4000ff3e0ff */
[----:B------:R-:W-:Y:S02]  /*eb00*/  UIADD3 UR6, UP0, UPT, UR18, UR6, URZ ;  /* 0x0000000612067290 */ /* 0x000fe4000ff1e0ff */
[----:B------:R-:W-:Y:S02]  /*eb10*/  UIADD3.X UR31, UPT, UPT, URZ, URZ, URZ, UP1, !UPT ;  /* 0x000000ffff1f7290 */ /* 0x000fe40008ffe4ff */
[----:B------:R-:W-:Y:S02]  /*eb20*/  ULEA UR32, UP1, UR25, UR16, 0x7 ;  /* 0x0000001019207291 */ /* 0x000fe4000f8238ff */
[----:B------:R-:W-:Y:S02]  /*eb30*/  UIADD3.X UR29, UPT, UPT, URZ, URZ, URZ, UP0, !UPT ;  /* 0x000000ffff1d7290 */ /* 0x000fe400087fe4ff */
[----:B------:R-:W-:Y:S02]  /*eb40*/  ULEA UR30, UP0, UR6, UR16, 0x7 ;  /* 0x00000010061e7291 */ /* 0x000fe4000f8038ff */
[----:B------:R-:W-:Y:S02]  /*eb50*/  ULEA.HI.X UR31, UR25, UR17, UR31, 0x7, UP1 ;  /* 0x00000011191f7291 */ /* 0x000fe400088f3c1f */
[----:B------:R-:W-:Y:S01]  /*eb60*/  ULEA.HI.X UR29, UR6, UR17, UR29, 0x7, UP0 ;  /* 0x00000011061d7291 */ /* 0x000fe200080f3c1d */
[----:B-1----:R-:W-:Y:S01]  /*eb70*/  @P0 LOP3.LUT R9, R5, 0xf00, RZ, 0xb8, !PT ;  /* 0x00000f0005090812 */ /* 0x002fe200078eb8ff */
[----:B------:R-:W-:Y:S02]  /*eb80*/  @P0 VIADD R5, R20, 0xffffffff ;  /* 0xffffffff14050836 */ /* 0x000fe40000000000 */
[----:B--2---:R-:W-:Y:S02]  /*eb90*/  IMAD.SHL.U32 R20, R25, 0x4, RZ ;  /* 0x0000000419147824 */ /* 0x004fe400078e00ff */
[----:B------:R-:W-:Y:S03]  /*eba0*/  @P0 STS.64 [UR22+0x18], R8 ;  /* 0x00001808ff000988 */ /* 0x000fe60008000a16 */
[----:B------:R-:W-:Y:S01]  /*ebb0*/  IADD3 R22, P1, PT, R20, UR32, RZ ;  /* 0x0000002014167c10 */ /* 0x000fe2000ff3e0ff */
[----:B------:R-:W1:Y:S04]  /*ebc0*/  @P0 LDS R26, [UR22+0x1c] ;  /* 0x00001c16ff1a0984 */ /* 0x000e680008000800 */
[----:B------:R2:W-:Y:S01]  /*ebd0*/  @P0 STS.128 [UR22+0x20], R4 ;  /* 0x00002004ff000988 */ /* 0x0005e20008000c16 */
[----:B------:R-:W-:Y:S01]  /*ebe0*/  IMAD.X R23, RZ, RZ, UR31, P1 ;  /* 0x0000001fff177e24 */ /* 0x000fe200088e06ff */
[----:B--2---:R-:W-:Y:S05]  /*ebf0*/  LOP3.LUT R4, R24, 0xffff, RZ, 0xc0, !PT ;  /* 0x0000ffff18047812 */ /* 0x004fea00078ec0ff */
[----:B------:R-:W-:Y:S01]  /*ec00*/  IMAD R4, R4, 0x4925, RZ ;  /* 0x0000492504047824 */ /* 0x000fe200078e02ff */
[----:B-1----:R-:W-:Y:S04]  /*ec10*/  @P0 LOP3.LUT R26, R26, 0xf000, RZ, 0xb8, !PT ;  /* 0x0000f0001a1a0812 */ /* 0x002fe800078eb8ff */
[----:B------:R-:W-:Y:S01]  /*ec20*/  SHF.R.U32.HI R4, RZ, 0x11, R4 ;  /* 0x00000011ff047819 */ /* 0x000fe20000011604 */
[----:B------:R-:W-:Y:S01]  /*ec30*/  @P0 STS [UR22+0x1c], R26 ;  /* 0x00001c1aff000988 */ /* 0x000fe20008000816 */
[----:B------:R-:W-:Y:S03]  /*ec40*/  NOP ;  /* 0x0000000000007918 */ /* 0x000fe60000000000 */
[----:B------:R-:W1:Y:S01]  /*ec50*/  LDS R6, [R20+UR23] ;  /* 0x0000001714067984 */ /* 0x000e620008000800 */
[----:B------:R-:W-:Y:S02]  /*ec60*/  IADD3 R8, P0, PT, R20, UR30, RZ ;  /* 0x0000001e14087c10 */ /* 0x000fe4000ff1e0ff */
[----:B------:R-:W-:Y:S01]  /*ec70*/  PRMT R4, R4, 0x9910, RZ ;  /* 0x0000991004047816 */ /* 0x000fe200000000ff */
[----:B------:R-:W2:Y:S02]  /*ec80*/  LDS R5, [R20+UR23+0x80] ;  /* 0x0000801714057984 */ /* 0x000ea40008000800 */
[----:B------:R-:W-:Y:S02]  /*ec90*/  IMAD.X R9, RZ, RZ, UR29, P0 ;  /* 0x0000001dff097e24 */ /* 0x000fe400080e06ff */
[----:B------:R-:W-:Y:S04]  /*eca0*/  IMAD R4, R4, 0xe, RZ ;  /* 0x0000000e04047824 */ /* 0x000fe800078e02ff */
[----:B------:R-:W-:Y:S05]  /*ecb0*/  IMAD.MOV R4, RZ, RZ, -R4 ;  /* 0x000000ffff047224 */ /* 0x000fea00078e0a04 */
[----:B------:R-:W-:Y:S05]  /*ecc0*/  PRMT R4, R4, 0x7710, RZ ;  /* 0x0000771004047816 */ /* 0x000fea00000000ff */
[----:B------:R-:W-:Y:S05]  /*ecd0*/  IMAD.IADD R4, R21, 0x1, R4 ;  /* 0x0000000115047824 */ /* 0x000fea00078e0204 */
[----:B------:R-:W-:Y:S01]  /*ece0*/  R2UR UR25, R4 ;  /* 0x00000000041972ca */ /* 0x000fe200000e0000 */
[----:B-1----:R1:W3:Y:S04]  /*ecf0*/  ATOMG.E.EXCH.STRONG.GPU PT, RZ, [R22], R6 ;  /* 0x0000000616ff73a8 */ /* 0x0022e800041ee100 */
[----:B--2---:R1:W3:Y:S02]  /*ed00*/  ATOMG.E.EXCH.STRONG.GPU PT, RZ, [R8], R5 ;  /* 0x0000000508ff73a8 */ /* 0x0042e400041ee100 */
[----:B---3--:R-:W-:Y:S11]  /*ed10*/  ELECT P0, URZ, PT ;  /* 0x0000000000ff782f */ /* 0x008ff60003800000 */
[----:B------:R-:W-:Y:S02]  /*ed20*/  @!UPT UIADD3 URZ, UPT, UPT, URZ, URZ, URZ ;  /* 0x000000fffffff290 */ /* 0x000fe4000fffe0ff */
[----:B------:R-:W-:Y:S05]  /*ed30*/  @!P0 BRA `(.L_x_205) ;  /* 0x0000000000b48947 */ /* 0x000fea0003800000 */
[----:B------:R-:W-:Y:S01]  /*ed40*/  STS [UR21+0x30], RZ ;  /* 0x000030ffff007988 */ /* 0x000fe20008000815 */
[----:B------:R-:W-:Y:S01]  /*ed50*/  ISETP.NE.U32.AND P0, PT, R2, RZ, PT ;  /* 0x000000ff0200720c */ /* 0x000fe20003f05070 */
[----:B-1----:R-:W-:Y:S01]  /*ed60*/  IMAD.WIDE R8, R14, 0xc, R18 ;  /* 0x0000000c0e087825 */ /* 0x002fe200078e0212 */
[----:B------:R-:W-:Y:S02]  /*ed70*/  ISETP.NE.U32.AND P1, PT, R12, RZ, PT ;  /* 0x000000ff0c00720c */ /* 0x000fe40003f25070 */
[----:B------:R-:W-:Y:S02]  /*ed80*/  ISETP.NE.AND.EX P0, PT, R3, RZ, PT, P0 ;  /* 0x000000ff0300720c */ /* 0x000fe40003f05300 */
[----:B------:R-:W2:Y:S01]  /*ed90*/  LDG.E R28, desc[UR50][R8.64] ;  /* 0x00000032081c7981 */ /* 0x000ea2000c1e1900 */
[----:B------:R-:W-:Y:S10]  /*eda0*/  ISETP.NE.AND.EX P1, PT, R13, RZ, PT, P1 ;  /* 0x000000ff0d00720c */ /* 0x000ff40003f25310 */
[----:B------:R-:W1:Y:S08]  /*edb0*/  @P0 LDC.64 R4, c[0x0][0xb10] ;  /* 0x0002c400ff040b82 */ /* 0x000e700000000a00 */
[----:B------:R-:W3:Y:S01]  /*edc0*/  @P1 LDC.64 R6, c[0x0][0xb08] ;  /* 0x0002c200ff061b82 */ /* 0x000ee20000000a00 */
[----:B--2---:R-:W-:Y:S01]  /*edd0*/  SHF.R.S32.HI R29, RZ, 0x1f, R28 ;  /* 0x0000001fff1d7819 */ /* 0x004fe2000001141c */
[C---:B-1----:R-:W-:Y:S04]  /*ede0*/  @P0 IMAD.WIDE R4, R14.reuse, 0x8, R4 ;  /* 0x000000080e040825 */ /* 0x042fe800078e0204 */
[----:B---3--:R-:W-:Y:S01]  /*edf0*/  @P1 IMAD.WIDE R6, R14, 0x8, R6 ;  /* 0x000000080e061825 */ /* 0x008fe200078e0206 */
[----:B------:R-:W2:Y:S04]  /*ee00*/  @P0 LDG.E.64 R24, desc[UR50][R4.64] ;  /* 0x0000003204180981 */ /* 0x000ea8000c1e1b00 */
[----:B------:R1:W3:Y:S04]  /*ee10*/  @P1 LDG.E.64 R26, desc[UR50][R6.64] ;  /* 0x00000032061a1981 */ /* 0x0002e8000c1e1b00 */
[----:B------:R4:W5:Y:S04]  /*ee20*/  LDG.E R5, desc[UR50][R8.64+0x4] ;  /* 0x0000043208057981 */ /* 0x000968000c1e1900 */
[----:B-1----:R-:W1:Y:S01]  /*ee30*/  LDS R7, [UR21+0x1c] ;  /* 0x00001c15ff077984 */ /* 0x002e620008000800 */
[----:B------:R-:W-:Y:S05]  /*ee40*/  IMAD.U32 R6, RZ, RZ, UR21 ;  /* 0x00000015ff067e24 */ /* 0x000fea000f8e00ff */
[----:B----4-:R-:W-:Y:S05]  /*ee50*/  SHF.R.U64 R8, R6, 0x4, RZ ;  /* 0x0000000406087819 */ /* 0x010fea00000012ff */
[----:B------:R-:W-:Y:S04]  /*ee60*/  STS [UR21+0x10], R8 ;  /* 0x00001008ff007988 */ /* 0x000fe80008000815 */
[----:B------:R-:W-:Y:S01]  /*ee70*/  STS [UR21+0x14], R8 ;  /* 0x00001408ff007988 */ /* 0x000fe20008000815 */
[----:B------:R-:W-:Y:S02]  /*ee80*/  @!P0 IMAD.MOV.U32 R24, RZ, RZ, R28 ;  /* 0x000000ffff188224 */ /* 0x000fe400078e001c */
[----:B------:R-:W-:Y:S01]  /*ee90*/  @!P0 IMAD.MOV.U32 R25, RZ, RZ, R29 ;  /* 0x000000ffff198224 */ /* 0x000fe200078e001d */
[----:B---3--:R-:W-:Y:S04]  /*eea0*/  @P1 STS.64 [UR21], R26 ;  /* 0x0000001aff001988 */ /* 0x008fe80008000a15 */
[C---:B--2---:R-:W-:Y:S01]  /*eeb0*/  SHF.L.U64.HI R21, R24.reuse, 0x1, R25 ;  /* 0x0000000118157819 */ /* 0x044fe20000010219 */
[----:B------:R-:W-:Y:S03]  /*eec0*/  IMAD.SHL.U32 R24, R24, 0x2, RZ ;  /* 0x0000000218187824 */ /* 0x000fe600078e00ff */
[----:B------:R-:W-:Y:S02]  /*eed0*/  LOP3.LUT R21, R21, 0x1fffffff, RZ, 0xc0, !PT ;  /* 0x1fffffff15157812 */ /* 0x000fe400078ec0ff */
[----:B------:R-:W-:Y:S02]  /*eee0*/  LOP3.LUT R24, R24, 0xfffffffe, RZ, 0xc0, !PT ;  /* 0xfffffffe18187812 */ /* 0x000fe400078ec0ff */
[--C-:B------:R-:W-:Y:S02]  /*eef0*/  SHF.R.U32.HI R4, RZ, 0x4, R21.reuse ;  /* 0x00000004ff047819 */ /* 0x100fe40000011615 */
[----:B------:R-:W-:Y:S02]  /*ef00*/  SHF.R.U64 R21, R24, 0x4, R21 ;  /* 0x0000000418157819 */ /* 0x000fe40000001215 */
[----:B-1----:R-:W-:Y:S02]  /*ef10*/  LOP3.LUT R30, R7, 0xf, R4, 0xb8, !PT ;  /* 0x0000000f071e7812 */ /* 0x002fe400078eb804 */
[----:B------:R-:W-:Y:S01]  /*ef20*/  CS2R R6, SRZ ;  /* 0x0000000000067805 */ /* 0x000fe2000001ff00 */
[----:B------:R-:W-:Y:S01]  /*ef30*/  STS [UR21+0xc], R21 ;  /* 0x00000c15ff007988 */ /* 0x000fe20008000815 */
[----:B-----5:R-:W-:Y:S03]  /*ef40*/  VIADD R5, R5, 0xffffffff ;  /* 0xffffffff05057836 */ /* 0x020fe60000000000 */
        /* <DEDUP_REMOVED lines=12> */
.L_x_205:
[----:B------:R-:W-:Y:S05]  /*f010*/  BSYNC.RECONVERGENT B0 ;  /* 0x0000000000007941 */ /* 0x000fea0003800200 */
.L_x_204:
[----:B------:R-:W-:Y:S01]  /*f020*/  ULOP3.LUT UR25, UR25, 0xffff, URZ, 0xc0, !UPT ;  /* 0x0000ffff19197892 */ /* 0x000fe2000f8ec0ff */
[----:B------:R-:W-:Y:S03]  /*f030*/  NOP ;  /* 0x0000000000007918 */ /* 0x000fe60000000000 */
[----:B------:R-:W-:Y:S01]  /*f040*/  UIADD3 UR6, UP0, UPT, UR9, UR25, URZ ;  /* 0x0000001909067290 */ /* 0x000fe2000ff1e0ff */
[----:B--2---:R-:W2:Y:S01]  /*f050*/  LDS R4, [R20+UR21] ;  /* 0x0000001514047984 */ /* 0x004ea20008000800 */
[----:B------:R-:W-:Y:S02]  /*f060*/  BSSY.RECONVERGENT B0, `(.L_x_206) ;  /* 0x0000039000007945 */ /* 0x000fe40003800200 */
[----:B------:R-:W-:Y:S02]  /*f070*/  UIADD3.X UR27, UPT, UPT, URZ, URZ, URZ, UP0, !UPT ;  /* 0x000000ffff1b7290 */ /* 0x000fe400087fe4ff */
[----:B------:R-:W-:Y:S04]  /*f080*/  ULEA UR26, UP0, UR6, UR14, 0x7 ;  /* 0x0000000e061a7291 */ /* 0x000fe8000f8038ff */
[----:B------:R-:W-:Y:S02]  /*f090*/  ULEA.HI.X UR27, UR6, UR15, UR27, 0x7, UP0 ;  /* 0x0000000f061b7291 */ /* 0x000fe400080f3c1b */
[----:B------:R-:W-:Y:S01]  /*f0a0*/  UIADD3 UR25, UP0, UPT, UR19, UR25, URZ ;  /* 0x0000001913197290 */ /* 0x000fe2000ff1e0ff */
[----:B-1----:R-:W-:Y:S03]  /*f0b0*/  IADD3 R6, P0, PT, R20, UR26, RZ ;  /* 0x0000001a14067c10 */ /* 0x002fe6000ff1e0ff */
[----:B------:R-:W-:Y:S02]  /*f0c0*/  UIADD3.X UR6, UPT, UPT, URZ, URZ, URZ, UP0, !UPT ;  /* 0x000000ffff067290 */ /* 0x000fe400087fe4ff */
[----:B------:R-:W-:Y:S05]  /*f0d0*/  IMAD.X R7, RZ, RZ, UR27, P0 ;  /* 0x0000001bff077e24 */ /* 0x000fea00080e06ff */
[----:B--2---:R1:W2:Y:S02]  /*f0e0*/  ATOMG.E.EXCH.STRONG.GPU PT, RZ, [R6], R4 ;  /* 0x0000000406ff73a8 */ /* 0x0042a400041ee100 */
[----:B--2---:R-:W-:Y:S11]  /*f0f0*/  ELECT P0, URZ, PT ;  /* 0x0000000000ff782f */ /* 0x004ff60003800000 */
[----:B------:R-:W-:Y:S02]  /*f100*/  @!UPT UIADD3 URZ, UPT, UPT, URZ, URZ, URZ ;  /* 0x000000fffffff290 */ /* 0x000fe4000fffe0ff */
[----:B------:R-:W-:Y:S05]  /*f110*/  @!P0 BRA `(.L_x_207) ;  /* 0x0000000000b48947 */ /* 0x000fea0003800000 */
[----:B------:R-:W-:Y:S01]  /*f120*/  STS [UR20+0x30], RZ ;  /* 0x000030ffff007988 */ /* 0x000fe20008000814 */
[----:B------:R-:W-:Y:S01]  /*f130*/  ISETP.NE.U32.AND P0, PT, RZ, UR12, PT ;  /* 0x0000000cff007c0c */ /* 0x000fe2000bf05070 */
[C---:B------:R-:W-:Y:S03]  /*f140*/  IMAD.WIDE R8, R14.reuse, 0xc, R18 ;  /* 0x0000000c0e087825 */ /* 0x040fe600078e0212 */
[----:B------:R-:W-:Y:S02]  /*f150*/  ISETP.NE.AND.EX P1, PT, RZ, UR13, PT, P0 ;  /* 0x0000000dff007c0c */ /* 0x000fe4000bf25300 */
[----:B------:R-:W2:Y:S01]  /*f160*/  LDG.E R28, desc[UR50][R8.64] ;  /* 0x00000032081c7981 */ /* 0x000ea2000c1e1900 */
[C---:B-1----:R-:W-:Y:S03]  /*f170*/  LEA R6, P0, R14.reuse, RZ, 0x3 ;  /* 0x000000ff0e067211 */ /* 0x042fe600078018ff */
[----:B------:R1:W3:Y:S01]  /*f180*/  LDG.E R5, desc[UR50][R8.64+0x4] ;  /* 0x0000043208057981 */ /* 0x0002e2000c1e1900 */
[----:B------:R-:W-:Y:S06]  /*f190*/  LEA.HI.X.SX32 R7, R14, RZ, 0x3, P0 ;  /* 0x000000ff0e077211 */ /* 0x000fec00000f1eff */
[C---:B------:R-:W-:Y:S04]  /*f1a0*/  @P1 IADD3 R22, P0, PT, R6.reuse, UR12, RZ ;  /* 0x0000000c06161c10 */ /* 0x040fe8000ff1e0ff */
[C---:B------:R-:W-:Y:S02]  /*f1b0*/  @P1 IADD3.X R23, PT, PT, R7.reuse, UR13, RZ, P0, !PT ;  /* 0x0000000d07171c10 */ /* 0x040fe400087fe4ff */
[----:B------:R-:W-:Y:S01]  /*f1c0*/  IADD3 R26, P0, PT, R6, UR10, RZ ;  /* 0x0000000a061a7c10 */ /* 0x000fe2000ff1e0ff */
[----:B------:R-:W-:Y:S02]  /*f1d0*/  IMAD.U32 R6, RZ, RZ, UR20 ;  /* 0x00000014ff067e24 */ /* 0x000fe4000f8e00ff */
[----:B------:R-:W4:Y:S01]  /*f1e0*/  @P1 LDG.E.64 R24, desc[UR50][R22.64] ;  /* 0x0000003216181981 */ /* 0x000f22000c1e1b00 */
[----:B------:R-:W-:Y:S03]  /*f1f0*/  IADD3.X R27, PT, PT, R7, UR11, RZ, P0, !PT ;  /* 0x0000000b071b7c10 */ /* 0x000fe600087fe4ff */
[----:B------:R-:W5:Y:S04]  /*f200*/  LDS R7, [UR20+0x1c] ;  /* 0x00001c14ff077984 */ /* 0x000f680008000800 */
[----:B------:R-:W5:Y:S01]  /*f210*/  LDG.E.64 R26, desc[UR50][R26.64] ;  /* 0x000000321a1a7981 */ /* 0x000f62000c1e1b00 */
[----:B-1----:R-:W-:Y:S05]  /*f220*/  SHF.R.U64 R8, R6, 0x4, RZ ;  /* 0x0000000406087819 */ /* 0x002fea00000012ff */
[----:B------:R-:W-:Y:S04]  /*f230*/  STS [UR20+0x10], R8 ;  /* 0x00001008ff007988 */ /* 0x000fe80008000814 */
[----:B------:R-:W-:Y:S04]  /*f240*/  STS [UR20+0x14], R8 ;  /* 0x00001408ff007988 */ /* 0x000fe80008000814 */
[----:B-----5:R-:W-:Y:S01]  /*f250*/  STS.64 [UR20], R26 ;  /* 0x0000001aff007988 */ /* 0x020fe20008000a14 */
[--C-:B--2---:R-:W-:Y:S01]  /*f260*/  SHF.R.S32.HI R29, RZ, 0x1f, R28.reuse ;  /* 0x0000001fff1d7819 */ /* 0x104fe2000001141c */
[----:B------:R-:W-:Y:S02]  /*f270*/  @!P1 IMAD.MOV.U32 R24, RZ, RZ, R28 ;  /* 0x000000ffff189224 */ /* 0x000fe400078e001c */
[----:B---3--:R-:W-:Y:S02]  /*f280*/  VIADD R5, R5, 0xffffffff ;  /* 0xffffffff05057836 */ /* 0x008fe40000000000 */
[----:B------:R-:W-:Y:S05]  /*f290*/  @!P1 IMAD.MOV.U32 R25, RZ, RZ, R29 ;  /* 0x000000ffff199224 */ /* 0x000fea00078e001d */
[C---:B----4-:R-:W-:Y:S01]  /*f2a0*/  SHF.L.U64.HI R21, R24.reuse, 0x1, R25 ;  /* 0x0000000118157819 */ /* 0x050fe20000010219 */
[----:B------:R-:W-:Y:S03]  /*f2b0*/  IMAD.SHL.U32 R24, R24, 0x2, RZ ;  /* 0x0000000218187824 */ /* 0x000fe600078e00ff */
[----:B------:R-:W-:Y:S02]  /*f2c0*/  LOP3.LUT R21, R21, 0x1fffffff, RZ, 0xc0, !PT ;  /* 0x1fffffff15157812 */ /* 0x000fe400078ec0ff */
[----:B------:R-:W-:Y:S02]  /*f2d0*/  LOP3.LUT R24, R24, 0xfffffffe, RZ, 0xc0, !PT ;  /* 0xfffffffe18187812 */ /* 0x000fe400078ec0ff */
[--C-:B------:R-:W-:Y:S02]  /*f2e0*/  SHF.R.U32.HI R4, RZ, 0x4, R21.reuse ;  /* 0x00000004ff047819 */ /* 0x100fe40000011615 */
[----:B------:R-:W-:Y:S02]  /*f2f0*/  SHF.R.U64 R21, R24, 0x4, R21 ;  /* 0x0000000418157819 */ /* 0x000fe40000001215 */
[----:B------:R-:W-:Y:S02]  /*f300*/  LOP3.LUT R30, R7, 0xf, R4, 0xb8, !PT ;  /* 0x0000000f071e7812 */ /* 0x000fe400078eb804 */
[----:B------:R-:W-:Y:S01]  /*f310*/  CS2R R6, SRZ ;  /* 0x0000000000067805 */ /* 0x000fe2000001ff00 */
[----:B------:R-:W-:Y:S04]  /*f320*/  STS [UR20+0xc], R21 ;  /* 0x00000c15ff007988 */ /* 0x000fe80008000814 */
        /* <DEDUP_REMOVED lines=12> */
.L_x_207:
[----:B------:R-:W-:Y:S05]  /*f3f0*/  BSYNC.RECONVERGENT B0 ;  /* 0x0000000000007941 */ /* 0x000fea0003800200 */
.L_x_206:
[----:B------:R-:W-:Y:S01]  /*f400*/  NOP ;  /* 0x0000000000007918 */ /* 0x000fe20000000000 */
[----:B-12---:R-:W1:Y:S01]  /*f410*/  LDS R4, [R20+UR20] ;  /* 0x0000001414047984 */ /* 0x006e620008000800 */
[----:B------:R-:W-:Y:S01]  /*f420*/  ULEA UR34, UP0, UR25, UR14, 0x7 ;  /* 0x0000000e19227291 */ /* 0x000fe2000f8038ff */
[----:B------:R-:W-:Y:S01]  /*f430*/  UMOV UR33, UR31 ;  /* 0x0000001f00217c82 */ /* 0x000fe20008000000 */
[----:B------:R-:W-:Y:S02]  /*f440*/  UMOV UR31, UR29 ;  /* 0x0000001d001f7c82 */ /* 0x000fe40008000000 */
[----:B------:R-:W-:Y:S02]  /*f450*/  ULEA.HI.X UR35, UR25, UR15, UR6, 0x7, UP0 ;  /* 0x0000000f19237291 */ /* 0x000fe400080f3c06 */
[----:B------:R-:W-:Y:S04]  /*f460*/  IADD3 R6, P0, PT, R20, UR34, RZ ;  /* 0x0000002214067c10 */ /* 0x000fe8000ff1e0ff */
[----:B------:R-:W-:Y:S05]  /*f470*/  IADD3.X R7, PT, PT, RZ, UR35, RZ, P0, !PT ;  /* 0x00000023ff077c10 */ /* 0x000fea00087fe4ff */
[----:B-1----:R2:W5:Y:S01]  /*f480*/  ATOMG.E.EXCH.STRONG.GPU PT, RZ, [R6], R4 ;  /* 0x0000000406ff73a8 */ /* 0x00256200041ee100 */
[----:B------:R-:W-:Y:S04]  /*f490*/  DEPBAR {5,4,3,2,1,0} ;  /* 0x0000003f0000791a */ /* 0x000fe80000000000 */
[----:B------:R-:W1:Y:S02]  /*f4a0*/  CCTL.E.C.LDCU.IV.DEEP [UR32] ;  /* 0x0000000020007540 */ /* 0x000e640009c08000 */
[----:B-1----:R2:W-:Y:S01]  /*f4b0*/  UTMACCTL.IV [UR32] ;  /* 0x00000000200079b9 */ /* 0x0025e20008000000 */
        /* <DEDUP_REMOVED lines=9> */
[----:B------:R-:W-:Y:S01]  /*f550*/  NOP ;  /* 0x0000000000007918 */ /* 0x000fe20000000000 */
.L_x_203:
[----:B-----5:R-:W-:Y:S01]  /*f560*/  ELECT P0, URZ, PT ;  /* 0x0000000000ff782f */ /* 0x020fe20003800000 */
[----:B------:R-:W-:Y:S11]  /*f570*/  BSSY.RECONVERGENT B0, `(.L_x_208) ;  /* 0x0000011000007945 */ /* 0x000ff60003800200 */
[----:B------:R-:W-:Y:S01]  /*f580*/  @!UPT UIADD3 URZ, UPT, UPT, URZ, URZ, URZ ;  /* 0x000000fffffff290 */ /* 0x000fe2000fffe0ff */
[----:B------:R-:W-:Y:S05]  /*f590*/  @!P0 BRA `(.L_x_209) ;  /* 0x0000000000388947 */ /* 0x000fea0003800000 */
[----:B------:R0:W-:Y:S01]  /*f5a0*/  UTMACMDFLUSH ;  /* 0x00000000000079b7 */ /* 0x0001e20000000000 */
[----:B------:R-:W-:Y:S09]  /*f5b0*/  UIMAD UR6, UR8, 0x14, UR4 ;  /* 0x00000014080678a4 */ /* 0x000ff2000f8e0204 */
[----:B------:R4:W-:Y:S04]  /*f5c0*/  STS [UR6+0x310], R16 ;  /* 0x00031010ff007988 */ /* 0x0009e80008000806 */
        /* <DEDUP_REMOVED lines=9> */
[----:B-----5:R-:W1:Y:S01]  /*f660*/  FENCE.VIEW.ASYNC.S ;  /* 0x00000000000073c6 */ /* 0x020e620000000000 */
[----:B------:R-:W-:Y:S04]  /*f670*/  DEPBAR.LE SB0, 0x0 ;  /* 0x000080000000791a */ /* 0x000fe80000000000 */
.L_x_209:
[----:B--2---:R-:W-:Y:S05]  /*f680*/  BSYNC.RECONVERGENT B0 ;  /* 0x0000000000007941 */ /* 0x004fea0003800200 */
.L_x_208:
[----:B------:R-:W-:Y:S09]  /*f690*/  UISETP.NE.AND UP0, UPT, UR37, 0x8, UPT ;  /* 0x000000082500788c */ /* 0x000ff2000bf05270 */
[----:B------:R-:W-:Y:S05]  /*f6a0*/  BRA.U !UP0, `(.L_x_210) ;  /* 0x0000000108047547 */ /* 0x000fea000b800000 */
[----:B------:R-:W-:Y:S05]  /*f6b0*/  BPT.TRAP 0x1 ;  /* 0x000000040000795c */ /* 0x000fea0000300000 */
.L_x_210:
[----:B------:R-:W-:Y:S01]  /*f6c0*/  UIADD3 UR6, UPT, UPT, UR8, -0x4, URZ ;  /* 0xfffffffc08067890 */ /* 0x000fe2000fffe0ff */
[----:B-1----:R-:W-:Y:S01]  /*f6d0*/  SYNCS.ARRIVE.TRANS64.A1T0 RZ, [UR24+0x1f0], RZ ;  /* 0x0001f0ffffff79a7 */ /* 0x002fe20008100018 */
[----:B------:R-:W-:Y:S01]  /*f6e0*/  UIADD3 UR24, UPT, UPT, UR7, -0x4, URZ ;  /* 0xfffffffc07187890 */ /* 0x000fe2000fffe0ff */
[----:B------:R-:W-:Y:S01]  /*f6f0*/  ISETP.NE.AND P0, PT, R11, RZ, PT ;  /* 0x000000ff0b00720c */ /* 0x000fe20003f05270 */
[----:B------:R-:W-:Y:S02]  /*f700*/  UISETP.GE.U32.AND UP1, UPT, UR6, -0x8, UPT ;  /* 0xfffffff80600788c */ /* 0x000fe4000bf26070 */
[----:B------:R-:W-:Y:S02]  /*f710*/  UISETP.GE.U32.AND UP0, UPT, UR24, -0x8, UPT ;  /* 0xfffffff81800788c */ /* 0x000fe4000bf06070 */
[----:B------:R-:W-:Y:S02]  /*f720*/  USEL UR24, URZ, 0x1, UP1 ;  /* 0x00000001ff187887 */ /* 0x000fe40008800000 */
[----:B------:R-:W-:Y:S02]  /*f730*/  USEL UR6, URZ, 0x1, UP0 ;  /* 0x00000001ff067887 */ /* 0x000fe40008000000 */
[----:B------:R-:W-:Y:S02]  /*f740*/  ULOP3.LUT UR26, UR8, 0x7, URZ, 0xc0, !UPT ;  /* 0x00000007081a7892 */ /* 0x000fe4000f8ec0ff */
[----:B------:R-:W-:Y:S01]  /*f750*/  ULOP3.LUT UR25, UR7, 0x7, URZ, 0xc0, !UPT ;  /* 0x0000000707197892 */ /* 0x000fe2000f8ec0ff */
[----:B------:R-:W-:Y:S01]  /*f760*/  LOP3.LUT R0, R0, UR24, RZ, 0x3c, !PT ;  /* 0x0000001800007c12 */ /* 0x000fe2000f8e3cff */
[----:B------:R-:W-:Y:S01]  /*f770*/  ULOP3.LUT UR8, UR26, 0x4, URZ, 0x3c, !UPT ;  /* 0x000000041a087892 */ /* 0x000fe2000f8e3cff */
[----:B------:R-:W-:Y:S01]  /*f780*/  LOP3.LUT R17, R17, UR6, RZ, 0x3c, !PT ;  /* 0x0000000611117c12 */ /* 0x000fe2000f8e3cff */
[----:B------:R-:W-:Y:S01]  /*f790*/  ULOP3.LUT UR7, UR25, 0x4, URZ, 0x3c, !UPT ;  /* 0x0000000419077892 */ /* 0x000fe2000f8e3cff */
[----:B------:R-:W-:Y:S11]  /*f7a0*/  @!P0 EXIT ;  /* 0x000000000000894d */ /* 0x000ff60003800000 */
[----:B------:R-:W-:Y:S05]  /*f7b0*/  BRA `(.L_x_211) ;  /* 0xffffffec00087947 */ /* 0x000fea000383ffff */
.L_x_320:
[----:B------:R-:W-:Y:S01]  /*f7c0*/  UMOV UR6, 0x40 ;  /* 0x0000004000067882 */ /* 0x000fe20000000000 */
[----:B------:R-:W-:Y:S01]  /*f7d0*/  NOP ;  /* 0x0000000000007918 */ /* 0x000fe20000000000 */
[----:B------:R-:W-:Y:S01]  /*f7e0*/  ULEA UR6, UR5, UR6, 0x18 ;  /* 0x0000000605067291 */ /* 0x000fe2000f8ec0ff */
[----:B------:R-:W-:Y:S02]  /*f7f0*/  UMOV UR4, 0x400 ;  /* 0x0000040000047882 */ /* 0x000fe40000000000 */
[----:B------:R-:W-:-:S06]  /*f800*/  ULEA UR4, UR5, UR4, 0x18 ;  /* 0x0000000405047291 */ /* 0x000fcc000f8ec0ff */
[----:B------:R-:W1:Y:S02]  /*f810*/  LDS.U8 R0, [UR6+0x1c] ;  /* 0x00001c06ff007984 */ /* 0x000e640008000000 */
[----:B-1----:R-:W-:-:S13]  /*f820*/  ISETP.NE.AND P0, PT, R0, RZ, PT ;  /* 0x000000ff0000720c */ /* 0x002fda0003f05270 */
[----:B------:R-:W-:Y:S05]  /*f830*/  @P0 BRA `(.L_x_212) ;  /* 0x0000000400100947 */ /* 0x000fea0003800000 */
[----:B------:R-:W-:Y:S02]  /*f840*/  ULOP3.LUT UR44, UR5, 0x1, URZ, 0xc0, !UPT ;  /* 0x00000001052c7892 */ /* 0x000fe4000f8ec0ff */
[----:B------:R-:W-:Y:S02]  /*f850*/  ULOP3.LUT UR43, UR5, 0x1, URZ, 0x3c, !UPT ;  /* 0x00000001052b7892 */ /* 0x000fe4000f8e3cff */
[----:B------:R-:W-:Y:S02]  /*f860*/  UISETP.NE.U32.AND UP0, UPT, UR44, 0x1, UPT ;  /* 0x000000012c00788c */ /* 0x000fe4000bf05070 */
[----:B------:R-:W-:-:S07]  /*f870*/  UIADD3 UR7, UPT, UPT, UR6, 0x8, URZ ;  /* 0x0000000806077890 */ /* 0x000fce000fffe0ff */
[----:B------:R-:W-:Y:S05]  /*f880*/  BRA.U !UP0, `(.L_x_213) ;  /* 0x00000001089c7547 */ /* 0x000fea000b800000 */
[----:B------:R-:W-:Y:S01]  /*f890*/  ELECT P0, URZ, PT ;  /* 0x0000000000ff782f */ /* 0x000fe20003800000 */
[----:B------:R-:W-:-:S12]  /*f8a0*/  BSSY B0, `(.L_x_213) ;  /* 0x0000025000007945 */ /* 0x000fd80003800000 */
[----:B------:R-:W-:Y:S05]  /*f8b0*/  @!P0 BRA `(.L_x_214) ;  /* 0x00000000008c8947 */ /* 0x000fea0003800000 */
[----:B------:R-:W-:-:S05]  /*f8c0*/  UMOV UR5, 0x10 ;  /* 0x0000001000057882 */ /* 0x000fca0000000000 */
[----:B------:R-:W-:Y:S04]  /*f8d0*/  DEPBAR.LE SB1, 0x36 ;  /* 0x00009d800000791a */ /* 0x000fe80000000000 */
[----:B------:R-:W1:Y:S02]  /*f8e0*/  UTCATOMSWS.2CTA.FIND_AND_SET.ALIGN UP1, UR5, UR5 ;  /* 0x00000005000575e3 */ /* 0x000e640008220800 */
[----:B-1----:R-:W-:Y:S01]  /*f8f0*/  MOV R11, UR5 ;  /* 0x00000005000b7c02 */ /* 0x002fe20008000f00 */
[----:B------:R-:W-:Y:S06]  /*f900*/  BRA.U UP1, `(.L_x_215) ;  /* 0x0000000101187547 */ /* 0x000fec000b800000 */
.L_x_216:
[----:B------:R-:W-:Y:S05]  /*f910*/  NANOSLEEP 0x64 ;  /* 0x000000640000795d */ /* 0x000fea0003800000 */
[----:B------:R-:W-:-:S05]  /*f920*/  UMOV UR5, 0x10 ;  /* 0x0000001000057882 */ /* 0x000fca0000000000 */
[----:B------:R-:W-:Y:S04]  /*f930*/  DEPBAR.LE SB1, 0x36 ;  /* 0x00009d800000791a */ /* 0x000fe80000000000 */
[----:B------:R-:W1:Y:S02]  /*f940*/  UTCATOMSWS.2CTA.FIND_AND_SET.ALIGN UP1, UR5, UR5 ;  /* 0x00000005000575e3 */ /* 0x000e640008220800 */
[----:B-1----:R-:W-:Y:S01]  /*f950*/  MOV R11, UR5 ;  /* 0x00000005000b7c02 */ /* 0x002fe20008000f00 */
[----:B------:R-:W-:Y:S05]  /*f960*/  BRA.U !UP1, `(.L_x_216) ;  /* 0xfffffffd09e87547 */ /* 0x000fea000b83ffff */
.L_x_215:
[----:B-----5:R-:W1:Y:S01]  /*f970*/  LDS R5, [UR6+0x10] ;  /* 0x00001006ff057984 */ /* 0x020e620008000800 */
[----:B------:R-:W-:Y:S01]  /*f980*/  IMAD.U32 R3, RZ, RZ, UR4 ;  /* 0x00000004ff037e24 */ /* 0x000fe2000f8e00ff */
[----:B------:R-:W-:-:S03]  /*f990*/  MOV R2, UR43 ;  /* 0x0000002b00027c02 */ /* 0x000fc60008000f00 */
[----:B------:R-:W-:Y:S01]  /*f9a0*/  VIADD R3, R3, 0x3b0 ;  /* 0x000003b003037836 */ /* 0x000fe20000000000 */
[----:B-1----:R-:W-:-:S04]  /*f9b0*/  SHF.L.U32 R5, R5, 0x1f, RZ ;  /* 0x0000001f05057819 */ /* 0x002fc800000006ff */
[----:B------:R-:W1:Y:S02]  /*f9c0*/  SYNCS.PHASECHK.TRANS64.TRYWAIT P0, [UR6+0x8], R5 ;  /* 0x00000805ff0075a7 */ /* 0x000e640008001106 */
[----:B-1----:R-:W-:Y:S05]  /*f9d0*/  @P0 BRA `(.L_x_217) ;  /* 0x0000000000080947 */ /* 0x002fea0003800000 */
[----:B------:R-:W1:Y:S02]  /*f9e0*/  SYNCS.PHASECHK.TRANS64.TRYWAIT P0, [UR6+0x8], R5 ;  /* 0x00000805ff0075a7 */ /* 0x000e640008001106 */
[----:B-1----:R-:W-:Y:S05]  /*f9f0*/  @!P0 BRA `(.L_x_218) ;  /* 0x0000001c00ec8947 */ /* 0x002fea0003800000 */
.L_x_217:
[----:B------:R-:W-:Y:S01]  /*fa00*/  HFMA2 R4, -RZ, RZ, 0, 5.9604644775390625e-08 ;  /* 0x00000001ff047431 */ /* 0x000fe200000001ff */
[----:B------:R-:W-:Y:S01]  /*fa10*/  UPRMT UR5, UR43, 0x654, UR7 ;  /* 0x000006542b057896 */ /* 0x000fe20008000007 */
[----:B------:R-:W-:Y:S01]  /*fa20*/  IMAD.MOV.U32 R6, RZ, RZ, 0xffff ;  /* 0x0000ffffff067424 */ /* 0x000fe200078e00ff */
[----:B------:R-:W-:Y:S01]  /*fa30*/  PRMT R2, R2, 0x654, R3 ;  /* 0x0000065402027816 */ /* 0x000fe20000000003 */
[----:B-1----:R-:W-:Y:S02]  /*fa40*/  IMAD.MOV.U32 R0, RZ, RZ, 0x4 ;  /* 0x00000004ff007424 */ /* 0x002fe400078e00ff */
[----:B------:R-:W-:Y:S01]  /*fa50*/  IMAD.SHL.U32 R7, R11, 0x20, RZ ;  /* 0x000000200b077824 */ /* 0x000fe200078e00ff */
[----:B------:R-:W-:Y:S02]  /*fa60*/  MOV R3, UR5 ;  /* 0x0000000500037c02 */ /* 0x000fe40008000f00 */
[-C--:B------:R-:W-:Y:S01]  /*fa70*/  SHF.L.U32 R6, R6, R11.reuse, RZ ;  /* 0x0000000b06067219 */ /* 0x080fe200000006ff */
[----:B------:R1:W-:Y:S01]  /*fa80*/  SYNCS.ARRIVE.TRANS64.RED RZ, [UR5], R0 ;  /* 0x00000000ffff79a7 */ /* 0x0003e20008000405 */
[----:B------:R-:W-:Y:S01]  /*fa90*/  SHF.L.U32 R5, R4, R11, RZ ;  /* 0x0000000b04057219 */ /* 0x000fe200000006ff */
[----:B------:R1:W-:Y:S04]  /*faa0*/  STS [UR4+0x3b0], R7 ;  /* 0x0003b007ff007988 */ /* 0x0003e80008000804 */
[----:B------:R1:W-:Y:S04]  /*fab0*/  STAS [R2.64], R11 ;  /* 0x0000000b02007dbd */ /* 0x0003e8000c0008ff */
[----:B------:R1:W-:Y:S04]  /*fac0*/  ATOMS.OR RZ, [UR6+0x14], R6 ;  /* 0x00001406ffff798c */ /* 0x0003e8000b000006 */
[----:B------:R1:W-:Y:S04]  /*fad0*/  ATOMS.OR RZ, [UR6+0x18], R5 ;  /* 0x00001805ffff798c */ /* 0x0003e8000b000006 */
[----:B------:R1:W-:Y:S02]  /*fae0*/  ATOMS.XOR RZ, [UR6+0x10], R4 ;  /* 0x00001004ffff798c */ /* 0x0003e4000b800006 */
.L_x_214:
[----:B------:R-:W-:Y:S05]  /*faf0*/  BSYNC B0 ;  /* 0x0000000000007941 */ /* 0x000fea0003800000 */
.L_x_213:
[----:B------:R-:W-:Y:S05]  /*fb00*/  BRA.U UP0, `(.L_x_219) ;  /* 0x00000001006c7547 */ /* 0x000fea000b800000 */
[----:B------:R-:W-:-:S03]  /*fb10*/  UMOV UR5, 0xffffffff ;  /* 0xffffffff00057882 */ /* 0x000fc60000000000 */
[----:B------:R-:W-:Y:S05]  /*fb20*/  BRA.DIV UR5, `(.L_x_220) ;  /* 0x0000001e05b87947 */ /* 0x000fea000b800000 */
[----:B------:R-:W-:-:S13]  /*fb30*/  ELECT P6, URZ, PT ;  /* 0x0000000000ff782f */ /* 0x000fda00038c0000 */
.L_x_304:
[----:B------:R-:W-:Y:S05]  /*fb40*/  @!P6 BRA `(.L_x_219) ;  /* 0x00000000005ce947 */ /* 0x000fea0003800000 */
[----:B-1----:R-:W1:Y:S02]  /*fb50*/  LDS R3, [UR6+0x10] ;  /* 0x00001006ff037984 */ /* 0x002e640008000800 */
[----:B-1----:R-:W-:-:S04]  /*fb60*/  SHF.L.U32 R3, R3, 0x1f, RZ ;  /* 0x0000001f03037819 */ /* 0x002fc800000006ff */
[----:B------:R-:W1:Y:S02]  /*fb70*/  SYNCS.PHASECHK.TRANS64.TRYWAIT P0, [UR6+0x8], R3 ;  /* 0x00000803ff0075a7 */ /* 0x000e640008001106 */
[----:B-1----:R-:W-:Y:S05]  /*fb80*/  @P0 BRA `(.L_x_221) ;  /* 0x0000000000080947 */ /* 0x002fea0003800000 */
[----:B------:R-:W1:Y:S02]  /*fb90*/  SYNCS.PHASECHK.TRANS64.TRYWAIT P0, [UR6+0x8], R3 ;  /* 0x00000803ff0075a7 */ /* 0x000e640008001106 */
[----:B-1----:R-:W-:Y:S05]  /*fba0*/  @!P0 BRA `(.L_x_222) ;  /* 0x0000001c00b88947 */ /* 0x002fea0003800000 */
.L_x_221:
[----:B-----5:R-:W2:Y:S01]  /*fbb0*/  LDS R5, [UR4+0x3b0] ;  /* 0x0003b004ff057984 */ /* 0x020ea20008000800 */
[----:B-1----:R-:W-:Y:S02]  /*fbc0*/  HFMA2 R0, -RZ, RZ, 0, 5.9604644775390625e-08 ;  /* 0x00000001ff007431 */ /* 0x002fe400000001ff */
[----:B------:R-:W-:Y:S01]  /*fbd0*/  IMAD.MOV.U32 R2, RZ, RZ, 0xffff ;  /* 0x0000ffffff027424 */ /* 0x000fe200078e00ff */
[----:B------:R-:W-:Y:S01]  /*fbe0*/  UPRMT UR5, UR43, 0x654, UR7 ;  /* 0x000006542b057896 */ /* 0x000fe20008000007 */
[----:B--2---:R-:W-:-:S03]  /*fbf0*/  IMAD.SHL.U32 R3, R5, 0x20, RZ ;  /* 0x0000002005037824 */ /* 0x004fc600078e00ff */
[-C--:B------:R-:W-:Y:S02]  /*fc00*/  SHF.L.U32 R2, R2, R5.reuse, RZ ;  /* 0x0000000502027219 */ /* 0x080fe400000006ff */
[----:B------:R-:W-:Y:S01]  /*fc10*/  SHF.L.U32 R5, R0, R5, RZ ;  /* 0x0000000500057219 */ /* 0x000fe200000006ff */
[----:B------:R2:W-:Y:S04]  /*fc20*/  STS [UR4+0x3b0], R3 ;  /* 0x0003b003ff007988 */ /* 0x0005e80008000804 */
[----:B------:R2:W-:Y:S04]  /*fc30*/  ATOMS.OR RZ, [UR6+0x14], R2 ;  /* 0x00001402ffff798c */ /* 0x0005e8000b000006 */
[----:B------:R2:W-:Y:S01]  /*fc40*/  ATOMS.OR RZ, [UR6+0x18], R5 ;  /* 0x00001805ffff798c */ /* 0x0005e2000b000006 */
[----:B------:R-:W-:Y:S03]  /*fc50*/  SYNCS.ARRIVE.TRANS64.RED.A1T0 RZ, [UR5], RZ ;  /* 0x000000ffffff79a7 */ /* 0x000fe60008100405 */
[----:B------:R2:W-:Y:S01]  /*fc60*/  ATOMS.XOR RZ, [UR6+0x10], R0 ;  /* 0x00001000ffff798c */ /* 0x0005e2000b800006 */
[----:B------:R-:W-:Y:S05]  /*fc70*/  BRA `(.L_x_219) ;  /* 0x0000000000107947 */ /* 0x000fea0003800000 */
.L_x_212:
[----:B------:R-:W-:Y:S02]  /*fc80*/  MOV R0, 0xffffffff ;  /* 0xffffffff00007802 */ /* 0x000fe40000000f00 */
[----:B------:R-:W-:-:S03]  /*fc90*/  MOV R2, 0xfcc0 ;  /* 0x0000fcc000027802 */ /* 0x000fc60000000f00 */
[----:B------:R1:W-:Y:S04]  /*fca0*/  STS [UR4+0x3b0], R0 ;  /* 0x0003b000ff007988 */ /* 0x0003e80008000804 */
[----:B-1--45:R-:W-:Y:S05]  /*fcb0*/  CALL.REL.NOINC `($__internal_1_$__cuda_sm10x_tcgen05_guardrail_trap_phase_invalid_during_alloc) ;  /* 0x0000002000407944 */ /* 0x032fea0003c00000 */
.L_x_219:
[----:B------:R-:W-:Y:S05]  /*fcc0*/  WARPSYNC.ALL ;  /* 0x0000000000007948 */ /* 0x000fea0003800000 */
[----:B------:R-:W3:Y:S01]  /*fcd0*/  S2UR UR5, SR_CgaCtaId ;  /* 0x00000000000579c3 */ /* 0x000ee20000008800 */
[----:B------:R-:W-:Y:S01]  /*fce0*/  UMOV UR4, 0x400 ;  /* 0x0000040000047882 */ /* 0x000fe20000000000 */
[----:B------:R-:W-:-:S06]  /*fcf0*/  NOP ;  /* 0x0000000000007918 */ /* 0x000fcc0000000000 */
[----:B------:R-:W-:Y:S06]  /*fd00*/  BAR.ARV 0x6, 0xa0 ;  /* 0x0182800000007b1d */ /* 0x000fec0000002000 */
[----:B---3--:R-:W-:-:S04]  /*fd10*/  ULEA UR4, UR5, UR4, 0x18 ;  /* 0x0000000405047291 */ /* 0x008fc8000f8ec0ff */
[----:B------:R-:W-:Y:S02]  /*fd20*/  UIADD3 UR12, UPT, UPT, UR4, 0x5400, URZ ;  /* 0x00005400040c7890 */ /* 0x000fe4000fffe0ff */
[----:B------:R-:W-:Y:S02]  /*fd30*/  UIADD3 UR13, UPT, UPT, UR4, 0x1d400, URZ ;  /* 0x0001d400040d7890 */ /* 0x000fe4000fffe0ff */
[----:B------:R-:W-:Y:S01]  /*fd40*/  USHF.R.U32.HI UR12, URZ, 0x4, UR12 ;  /* 0x00000004ff0c7899 */ /* 0x000fe2000801160c */
[----:B-12---:R-:W1:Y:S01]  /*fd50*/  LDS R0, [UR4+0x3b0] ;  /* 0x0003b004ff007984 */ /* 0x006e620008000800 */
[----:B------:R-:W-:Y:S02]  /*fd60*/  USHF.R.U32.HI UR13, URZ, 0x4, UR13 ;  /* 0x00000004ff0d7899 */ /* 0x000fe4000801160d */
[----:B------:R-:W-:Y:S02]  /*fd70*/  ULOP3.LUT UR12, UR12, 0x3fff, URZ, 0xc0, !UPT ;  /* 0x00003fff0c0c7892 */ /* 0x000fe4000f8ec0ff */
[----:B------:R-:W-:-:S02]  /*fd80*/  ULOP3.LUT UR13, UR13, 0x3fff, URZ, 0xc0, !UPT ;  /* 0x00003fff0d0d7892 */ /* 0x000fc4000f8ec0ff */
[----:B------:R-:W-:Y:S02]  /*fd90*/  ULOP3.LUT UR12, UR12, 0x10000, URZ, 0xfc, !UPT ;  /* 0x000100000c0c7892 */ /* 0x000fe4000f8efcff */
[----:B------:R-:W-:Y:S01]  /*fda0*/  ULOP3.LUT UR13, UR13, 0x10000, URZ, 0xfc, !UPT ;  /* 0x000100000d0d7892 */ /* 0x000fe2000f8efcff */
[----:B-1----:R-:W-:Y:S01]  /*fdb0*/  R2UR UR20, R0 ;  /* 0x00000000001472ca */ /* 0x002fe200000e0000 */
[----:B----45:R-:W1:-:S00]  /*fdc0*/  USETMAXREG.DEALLOC.CTAPOOL 0x88 ;  /* 0x00000088000079c8 */ /* 0x030e4000080e0500 */
[----:B-1----:R-:W-:Y:S01]  /*fdd0*/  HFMA2 R2, -RZ, RZ, 0, 0 ;  /* 0x00000000ff027431 */ /* 0x002fe200000001ff */
[----:B------:R-:W-:Y:S01]  /*fde0*/  MOV R0, RZ ;  /* 0x000000ff00007202 */ /* 0x000fe20000000f00 */
[----:B------:R-:W-:Y:S01]  /*fdf0*/  UMOV UR19, 0x1 ;  /* 0x0000000100137882 */ /* 0x000fe20000000000 */
[----:B------:R-:W-:Y:S01]  /*fe00*/  UMOV UR18, URZ ;  /* 0x000000ff00127c82 */ /* 0x000fe20008000000 */
[----:B------:R-:W-:Y:S01]  /*fe10*/  UMOV UR17, URZ ;  /* 0x000000ff00117c82 */ /* 0x000fe20008000000 */
[----:B------:R-:W-:Y:S01]  /*fe20*/  UMOV UR16, URZ ;  /* 0x000000ff00107c82 */ /* 0x000fe20008000000 */
[----:B------:R-:W-:-:S06]  /*fe30*/  UMOV UR15, URZ ;  /* 0x000000ff000f7c82 */ /* 0x000fcc0008000000 */
.L_x_233:
[----:B------:R-:W1:Y:S02]  /*fe40*/  LDC.64 R4, c[0x0][0x390] ;  /* 0x0000e400ff047b82 */ /* 0x000e640000000a00 */
[----:B-12---:R-:W-:-:S05]  /*fe50*/  IMAD.WIDE R4, R23, 0xc, R4 ;  /* 0x0000000c17047825 */ /* 0x006fca00078e0204 */
[----:B------:R-:W2:Y:S02]  /*fe60*/  LDG.E R3, desc[UR50][R4.64+0x8] ;  /* 0x0000083204037981 */ /* 0x000ea4000c1e1900 */
[----:B--2---:R-:W-:-:S13]  /*fe70*/  R2UR UR11, R3 ;  /* 0x00000000030b72ca */ /* 0x004fda00000e0000 */
[----:B------:R-:W-:Y:S02]  /*fe80*/  UISETP.GE.AND UP0, UPT, UR11, 0x1, UPT ;  /* 0x000000010b00788c */ /* 0x000fe4000bf06270 */
[----:B------:R-:W-:Y:S02]  /*fe90*/  UIADD3 UR6, UPT, UPT, UR11, 0x7f, URZ ;  /* 0x0000007f0b067890 */ /* 0x000fe4000fffe0ff */
[----:B------:R-:W-:Y:S02]  /*fea0*/  UISETP.NE.OR UP0, UPT, UR44, URZ, !UP0 ;  /* 0x000000ff2c00728c */ /* 0x000fe4000c705670 */
[----:B------:R-:W-:-:S04]  /*feb0*/  USHF.R.S32.HI UR14, URZ, 0x1f, UR6 ;  /* 0x0000001fff0e7899 */ /* 0x000fc80008011406 */
[----:B------:R-:W-:-:S03]  /*fec0*/  ULEA.HI UR14, UR14, UR6, URZ, 0x7 ;  /* 0x000000060e0e7291 */ /* 0x000fc6000f8f38ff */
[----:B------:R-:W-:Y:S09]  /*fed0*/  BRA.U UP0, `(.L_x_223) ;  /* 0x0000000500507547 */ /* 0x000ff2000b800000 */
[----:B------:R-:W-:Y:S01]  /*fee0*/  ULEA UR6, UR16, UR4, 0x3 ;  /* 0x0000000410067291 */ /* 0x000fe2000f8e18ff */
[----:B------:R-:W-:Y:S01]  /*fef0*/  SHF.L.U32 R3, R0, 0x1f, RZ ;  /* 0x0000001f00037819 */ /* 0x000fe200000006ff */
[----:B------:R-:W-:Y:S02]  /*ff00*/  UISETP.NE.AND UP0, UPT, UR37, URZ, UPT ;  /* 0x000000ff2500728c */ /* 0x000fe4000bf05270 */
[----:B------:R-:W-:Y:S02]  /*ff10*/  USHF.R.S32.HI UR14, URZ, 0x7, UR14 ;  /* 0x00000007ff0e7899 */ /* 0x000fe4000801140e */
[----:B------:R-:W-:Y:S02]  /*ff20*/  UISETP.NE.AND UP0, UPT, UR21, 0x4, !UP0 ;  /* 0x000000041500788c */ /* 0x000fe4000c705270 */
[----:B------:R-:W-:Y:S01]  /*ff30*/  ULEA UR10, UR18, UR20, 0x6 ;  /* 0x00000014120a7291 */ /* 0x000fe2000f8e30ff */
[----:B------:R1:W2:Y:S06]  /*ff40*/  SYNCS.PHASECHK.TRANS64.TRYWAIT P1, [UR6], R3 ;  /* 0x00000003ff0075a7 */ /* 0x0002ac0008021106 */
[----:B------:R-:W-:Y:S05]  /*ff50*/  BRA.U UP0, `(.L_x_224) ;  /* 0x0000000100047547 */ /* 0x000fea000b800000 */
[----:B------:R-:W-:Y:S05]  /*ff60*/  BPT.TRAP 0x1 ;  /* 0x000000040000795c */ /* 0x000fea0000300000 */
.L_x_224:
[----:B------:R-:W-:Y:S01]  /*ff70*/  ULEA UR9, UR18, UR4, 0x3 ;  /* 0x0000000412097291 */ /* 0x000fe2000f8e18ff */
[----:B------:R-:W-:-:S04]  /*ff80*/  MOV R4, UR19 ;  /* 0x0000001300047c02 */ /* 0x000fc80008000f00 */
[----:B------:R-:W-:-:S04]  /*ff90*/  SHF.L.U32 R4, R4, 0x1f, RZ ;  /* 0x0000001f04047819 */ /* 0x000fc800000006ff */
[----:B------:R-:W3:Y:S02]  /*ffa0*/  SYNCS.PHASECHK.TRANS64.TRYWAIT P0, [UR9+0x1b0], R4 ;  /* 0x0001b004ff0075a7 */ /* 0x000ee40008001109 */
[----:B---3--:R-:W-:Y:S05]  /*ffb0*/  @!P0 BRA `(.L_x_225) ;  /* 0x0000001800cc8947 */ /* 0x008fea0003800000 */
.L_x_306:
[----:B-1----:R-:W-:Y:S01]  /*ffc0*/  LOP3.LUT R3, R9, 0xffff, RZ, 0xc0, !PT ;  /* 0x0000ffff09037812 */ /* 0x002fe200078ec0ff */
[----:B------:R-:W-:Y:S01]  /*ffd0*/  UISETP.LT.AND UP1, UPT, UR14, 0x1, UPT ;  /* 0x000000010e00788c */ /* 0x000fe2000bf21270 */
[----:B--2---:R-:W-:Y:S01]  /*ffe0*/  PLOP3.LUT P0, PT, P1, PT, PT, 0x80, 0x8 ;  /* 0x000000000008781c */ /* 0x004fe20000f0f070 */
[----:B------:R-:W-:Y:S01]  /*fff0*/  UPLOP3.LUT UP3, UPT, UPT, UPT, UPT, 0x40, 0x4 ;  /* 0x000000000004789c */ /* 0x000fe20003f6e870 */
[----:B------:R-:W-:Y:S01]  /*10000*/  R2UR UR7, R3 ;  /* 0x00000000030772ca */ /* 0x000fe200000e0000 */
[----:B------:R-:W-:Y:S01]  /*10010*/  USEL UR8, UR14, 0x1, UP1 ;  /* 0x000000010e087887 */ /* 0x000fe20008800000 */
[----:B------:R-:W-:Y:S01]  /*10020*/  UMOV UR42, UR16 ;  /* 0x00000010002a7c82 */ /* 0x000fe20008000000 */
[----:B------:R-:W-:Y:S02]  /*10030*/  UMOV UR28, 0x0 ;  /* 0x00000000001c7882 */ /* 0x000fe40000000000 */
[----:B------:R-:W-:Y:S01]  /*10040*/  UIADD3 UR8, UPT, UPT, -UR8, UR15, UR14 ;  /* 0x0000000f08087290 */ /* 0x000fe2000fffe10e */
[----:B------:R-:W-:Y:S01]  /*10050*/  UMOV UR29, 0x8200010 ;  /* 0x08200010001d7882 */ /* 0x000fe20000000000 */
[----:B------:R-:W-:-:S02]  /*10060*/  UMOV UR26, 0x0 ;  /* 0x00000000001a7882 */ /* 0x000fc40000000000 */
[----:B------:R-:W-:Y:S01]  /*10070*/  UIADD3 UR8, UPT, UPT, UR8, 0x1, URZ ;  /* 0x0000000108087890 */ /* 0x000fe2000fffe0ff */
[----:B------:R-:W-:Y:S01]  /*10080*/  UMOV UR27, 0x8200010 ;  /* 0x08200010001b7882 */ /* 0x000fe20000000000 */
[----:B------:R-:W-:Y:S01]  /*10090*/  UMOV UR24, 0x0 ;  /* 0x0000000000187882 */ /* 0x000fe20000000000 */
[----:B------:R-:W-:Y:S01]  /*100a0*/  UMOV UR25, 0x8200010 ;  /* 0x0820001000197882 */ /* 0x000fe20000000000 */
[----:B------:R-:W-:Y:S01]  /*100b0*/  UMOV UR22, 0x0 ;  /* 0x0000000000167882 */ /* 0x000fe20000000000 */
[----:B------:R-:W-:-:S07]  /*100c0*/  UMOV UR23, 0x8200010 ;  /* 0x0820001000177882 */ /* 0x000fce0000000000 */
.L_x_228:
[----:B-1----:R-:W-:Y:S01]  /*100d0*/  ULEA UR6, UR42, UR4, 0x3 ;  /* 0x000000042a067291 */ /* 0x002fe2000f8e18ff */
[----:B--2---:R-:W-:Y:S11]  /*100e0*/  @P0 BRA `(.L_x_226) ;  /* 0x00000000000c0947 */ /* 0x004ff60003800000 */
[----:B------:R-:W-:Y:S04]  /*100f0*/  SHF.L.U32 R4, R0, 0x1f, RZ ;  /* 0x0000001f00047819 */ /* 0x000fe800000006ff */
[----:B------:R-:W1:Y:S02]  /*10100*/  SYNCS.PHASECHK.TRANS64.TRYWAIT P0, [UR6], R4 ;  /* 0x00000004ff0075a7 */ /* 0x000e640008001106 */
[----:B-1----:R-:W-:Y:S05]  /*10110*/  @!P0 BRA `(.L_x_227) ;  /* 0x00000018008c8947 */ /* 0x002fea0003800000 */
.L_x_226:
[----:B------:R-:W-:Y:S01]  /*10120*/  UISETP.NE.AND UP1, UPT, UR14, 0x1, UPT ;  /* 0x000000010e00788c */ /* 0x000fe2000bf25270 */
[----:B------:R-:W-:Y:S01]  /*10130*/  PLOP3.LUT P0, PT, PT, PT, PT, 0x80, 0x8 ;  /* 0x000000000008781c */ /* 0x000fe20003f0f070 */
[----:B------:R-:W-:Y:S02]  /*10140*/  UIADD3 UR16, UPT, UPT, UR42, 0x1, URZ ;  /* 0x000000012a107890 */ /* 0x000fe4000fffe0ff */
[----:B------:R-:W-:Y:S02]  /*10150*/  ULEA UR32, UR42, UR13, 0x9 ;  /* 0x0000000d2a207291 */ /* 0x000fe4000f8e48ff */
[----:B------:R-:W-:Y:S01]  /*10160*/  UISETP.NE.AND UP2, UPT, UR16, 0xc, UPT ;  /* 0x0000000c1000788c */ /* 0x000fe2000bf45270 */
[----:B------:R-:W-:Y:S01]  /*10170*/  PLOP3.LUT P1, PT, PT, PT, UP1, 0x80, 0x8 ;  /* 0x000000000008781c */ /* 0x000fe20003f2f018 */
[----:B------:R-:W-:Y:S02]  /*10180*/  UIADD3 UR52, UPT, UPT, UR32, 0x2, URZ ;  /* 0x0000000220347890 */ /* 0x000fe4000fffe0ff */
[----:B------:R-:W-:Y:S02]  /*10190*/  USEL UR31, URZ, 0x1, UP2 ;  /* 0x00000001ff1f7887 */ /* 0x000fe40009000000 */
[----:B------:R-:W-:Y:S02]  /*101a0*/  USEL UR16, UR16, URZ, UP2 ;  /* 0x000000ff10107287 */ /* 0x000fe40009000000 */
[----:B------:R-:W-:Y:S02]  /*101b0*/  UIADD3 UR46, UPT, UPT, UR32, 0x4, URZ ;  /* 0x00000004202e7890 */ /* 0x000fe4000fffe0ff */
[----:B------:R-:W-:Y:S01]  /*101c0*/  @UP1 ULEA UR30, UR16, UR4, 0x3 ;  /* 0x00000004101e1291 */ /* 0x000fe2000f8e18ff */
[----:B------:R-:W-:Y:S01]  /*101d0*/  LOP3.LUT R0, R0, UR31, RZ, 0x3c, !PT ;  /* 0x0000001f00007c12 */ /* 0x000fe2000f8e3cff */
[----:B------:R-:W-:Y:S02]  /*101e0*/  UIADD3 UR38, UPT, UPT, UR32, 0x6, URZ ;  /* 0x0000000620267890 */ /* 0x000fe4000fffe0ff */
[----:B------:R-:W-:Y:S01]  /*101f0*/  UIADD3 UR6, UPT, UPT, UR6, 0x60, URZ ;  /* 0x0000006006067890 */ /* 0x000fe2000fffe0ff */
[----:B-1----:R-:W-:Y:S01]  /*10200*/  @P1 SHF.L.U32 R3, R0, 0x1f, RZ ;  /* 0x0000001f00031819 */ /* 0x002fe200000006ff */
[----:B------:R-:W-:Y:S02]  /*10210*/  UIADD3 UR15, UPT, UPT, UR15, 0x1, URZ ;  /* 0x000000010f0f7890 */ /* 0x000fe4000fffe0ff */
[----:B------:R-:W-:Y:S01]  /*10220*/  UIADD3 UR14, UPT, UPT, UR14, -0x1, URZ ;  /* 0xffffffff0e0e7890 */ /* 0x000fe2000fffe0ff */
[----:B------:R1:W2:Y:S01]  /*10230*/  @P1 SYNCS.PHASECHK.TRANS64.TRYWAIT P0, [UR30], R3 ;  /* 0x00000003ff0015a7 */ /* 0x0002a2000800111e */
[----:B------:R-:W-:Y:S02]  /*10240*/  ULEA UR30, UR42, UR12, 0x9 ;  /* 0x0000000c2a1e7291 */ /* 0x000fe4000f8e48ff */
[----:B------:R-:W-:Y:S02]  /*10250*/  UISETP.NE.AND UP1, UPT, UR15, UR8, UPT ;  /* 0x000000080f00728c */ /* 0x000fe4000bf25270 */
[----:B------:R-:W-:Y:S02]  /*10260*/  UIADD3 UR48, UPT, UPT, UR30, 0x2, URZ ;  /* 0x000000021e307890 */ /* 0x000fe4000fffe0ff */
[----:B------:R-:W-:Y:S02]  /*10270*/  UIADD3 UR40, UPT, UPT, UR30, 0x4, URZ ;  /* 0x000000041e287890 */ /* 0x000fe4000fffe0ff */
[----:B------:R-:W-:Y:S01]  /*10280*/  UIADD3 UR34, UPT, UPT, UR30, 0x6, URZ ;  /* 0x000000061e227890 */ /* 0x000fe2000fffe0ff */
[----:B------:R-:W-:Y:S01]  /*10290*/  UMOV UR33, 0x40004040 ;  /* 0x4000404000217882 */ /* 0x000fe20000000000 */
[----:B------:R-:W-:Y:S01]  /*102a0*/  UMOV UR31, 0x40004040 ;  /* 0x40004040001f7882 */ /* 0x000fe20000000000 */
[----:B------:R-:W-:Y:S01]  /*102b0*/  UMOV UR53, 0x40004040 ;  /* 0x4000404000357882 */ /* 0x000fe20000000000 */
[----:B------:R1:W-:Y:S01]  /*102c0*/  UTCQMMA.2CTA gdesc[UR30], gdesc[UR32], tmem[UR10], tmem[UR28], idesc[UR29], UP3 ;  /* 0x00ff1c201e0075ea */ /* 0x0003e20009a0030a */
[----:B------:R-:W-:Y:S01]  /*102d0*/  UPLOP3.LUT UP3, UPT, UPT, UPT, UPT, 0x80, 0x8 ;  /* 0x000000000008789c */ /* 0x000fe20003f6f070 */
[----:B------:R-:W-:Y:S01]  /*102e0*/  UMOV UR49, 0x40004040 ;  /* 0x4000404000317882 */ /* 0x000fe20000000000 */
[----:B------:R-:W-:Y:S01]  /*102f0*/  UMOV UR47, 0x40004040 ;  /* 0x40004040002f7882 */ /* 0x000fe20000000000 */
[----:B------:R1:W-:Y:S01]  /*10300*/  UTCQMMA.2CTA gdesc[UR48], gdesc[UR52], tmem[UR10], tmem[UR26], idesc[UR27], UPT ;  /* 0x00ff1a34300075ea */ /* 0x0003e2000ba0030a */
[----:B------:R-:W-:Y:S01]  /*10310*/  UMOV UR41, 0x40004040 ;  /* 0x4000404000297882 */ /* 0x000fe20000000000 */
[----:B------:R-:W-:Y:S01]  /*10320*/  UMOV UR39, 0x40004040 ;  /* 0x4000404000277882 */ /* 0x000fe20000000000 */
[----:B------:R-:W-:Y:S01]  /*10330*/  UMOV UR35, 0x40004040 ;  /* 0x4000404000237882 */ /* 0x000fe20000000000 */
[----:B------:R1:W-:Y:S01]  /*10340*/  UTCQMMA.2CTA gdesc[UR40], gdesc[UR46], tmem[UR10], tmem[UR24], idesc[UR25], UPT ;  /* 0x00ff182e280075ea */ /* 0x0003e2000ba0030a */
[----:B------:R1:W-:Y:S01]  /*10350*/  UTCQMMA.2CTA gdesc[UR34], gdesc[UR38], tmem[UR10], tmem[UR22], idesc[UR23], UPT ;  /* 0x00ff1626220075ea */ /* 0x0003e2000ba0030a */
[----:B------:R1:W-:Y:S01]  /*10360*/  UTCBAR.2CTA.MULTICAST [UR6], URZ, UR7 ;  /* 0x000000ff060073e9 */ /* 0x0003e20008200807 */
[----:B------:R-:W-:Y:S01]  /*10370*/  UMOV UR42, UR16 ;  /* 0x00000010002a7c82 */ /* 0x000fe20008000000 */
[----:B------:R-:W-:Y:S05]  /*10380*/  BRA.U UP1, `(.L_x_228) ;  /* 0xfffffffd01507547 */ /* 0x000fea000b83ffff */
[----:B------:R-:W-:Y:S05]  /*10390*/  BRA.U UP0, `(.L_x_229) ;  /* 0x0000000100047547 */ /* 0x000fea000b800000 */
[----:B-1----:R-:W-:Y:S05]  /*103a0*/  BPT.TRAP 0x1 ;  /* 0x000000040000795c */ /* 0x002fea0000300000 */
.L_x_229:
[----:B--2---:R-:W-:Y:S01]  /*103b0*/  ELECT P0, URZ, PT ;  /* 0x0000000000ff782f */ /* 0x004fe20003800000 */
[----:B------:R-:W-:Y:S01]  /*103c0*/  UIADD3 UR9, UPT, UPT, UR9, 0x190, URZ ;  /* 0x0000019009097890 */ /* 0x000fe2000fffe0ff */
[----:B------:R-:W-:-:S11]  /*103d0*/  UMOV UR15, UR8 ;  /* 0x00000008000f7c82 */ /* 0x000fd60008000000 */
[----:B-1----:R-:W-:-:S04]  /*103e0*/  @P0 LOP3.LUT R3, R8, 0xffff, RZ, 0xc0, !PT ;  /* 0x0000ffff08030812 */ /* 0x002fc800078ec0ff */
[----:B------:R-:W-:-:S13]  /*103f0*/  @P0 R2UR UR6, R3 ;  /* 0x00000000030602ca */ /* 0x000fda00000e0000 */
[----:B------:R1:W-:Y:S01]  /*10400*/  UTCBAR.2CTA.MULTICAST [UR9], URZ, UR6 ;  /* 0x000000ff090073e9 */ /* 0x0003e20008200806 */
[----:B------:R-:W-:Y:S01]  /*10410*/  NOP ;  /* 0x0000000000007918 */ /* 0x000fe20000000000 */
.L_x_223:
[----:B------:R-:W-:-:S11]  /*10420*/  UISETP.GE.AND UP0, UPT, UR11, 0x1, UPT ;  /* 0x000000010b00788c */ /* 0x000fd6000bf06270 */
[----:B------:R-:W-:-:S04]  /*10430*/  @UP0 UIADD3 UR7, UPT, UPT, UR18, 0x1, URZ ;  /* 0x0000000112070890 */ /* 0x000fc8000fffe0ff */
[----:B------:R-:W-:-:S04]  /*10440*/  @UP0 UISETP.NE.AND UP1, UPT, UR7, 0x4, UPT ;  /* 0x000000040700088c */ /* 0x000fc8000bf25270 */
[----:B-1----:R-:W-:Y:S02]  /*10450*/  @UP0 USEL UR6, URZ, 0x1, UP1 ;  /* 0x00000001ff060887 */ /* 0x002fe40008800000 */
[----:B------:R-:W-:Y:S02]  /*10460*/  @UP0 USEL UR18, UR7, URZ, UP1 ;  /* 0x000000ff07120287 */ /* 0x000fe40008800000 */
[----:B------:R-:W-:Y:S02]  /*10470*/  @UP0 ULOP3.LUT UR19, UR19, UR6, URZ, 0x3c, !UPT ;  /* 0x0000000613130292 */ /* 0x000fe4000f8e3cff */
[----:B------:R-:W-:-:S09]  /*10480*/  UISETP.NE.AND UP0, UPT, UR37, 0x8, UPT ;  /* 0x000000082500788c */ /* 0x000fd2000bf05270 */
[----:B------:R-:W-:Y:S05]  /*10490*/  BRA.U UP0, `(.L_x_230) ;  /* 0x0000000100047547 */ /* 0x000fea000b800000 */
[----:B------:R-:W-:Y:S05]  /*104a0*/  BPT.TRAP 0x1 ;  /* 0x000000040000795c */ /* 0x000fea0000300000 */
.L_x_230:
[----:B------:R-:W-:Y:S01]  /*104b0*/  ULEA UR6, UR17, UR4, 0x3 ;  /* 0x0000000411067291 */ /* 0x000fe2000f8e18ff */
[----:B------:R-:W-:-:S08]  /*104c0*/  SHF.L.U32 R4, R2, 0x1f, RZ ;  /* 0x0000001f02047819 */ /* 0x000fd000000006ff */
[----:B------:R-:W1:Y:S02]  /*104d0*/  SYNCS.PHASECHK.TRANS64.TRYWAIT P0, [UR6+0x1f0], R4 ;  /* 0x0001f004ff0075a7 */ /* 0x000e640008001106 */
[----:B-1----:R-:W-:Y:S05]  /*104e0*/  @!P0 BRA `(.L_x_231) ;  /* 0x0000001400b08947 */ /* 0x002fea0003800000 */
.L_x_309:
[----:B------:R-:W-:-:S09]  /*104f0*/  UIMAD UR7, UR17, 0x14, UR36 ;  /* 0x00000014110778a4 */ /* 0x000fd2000f8e0224 */
[----:B------:R-:W2:Y:S04]  /*10500*/  LDS R23, [UR7+0x8] ;  /* 0x00000807ff177984 */ /* 0x000ea80008000800 */
[----:B-1----:R-:W1:Y:S01]  /*10510*/  LDS R3, [UR7+0xc] ;  /* 0x00000c07ff037984 */ /* 0x002e620008000800 */
[----:B------:R-:W-:Y:S01]  /*10520*/  @!PT LDS RZ, [RZ] ;  /* 0x00000000fffff984 */ /* 0x000fe20000000800 */
[----:B------:R-:W-:Y:S01]  /*10530*/  @!PT LDS RZ, [RZ] ;  /* 0x00000000fffff984 */ /* 0x000fe20000000800 */
[----:B------:R-:W-:Y:S01]  /*10540*/  @!PT LDS RZ, [RZ] ;  /* 0x00000000fffff984 */ /* 0x000fe20000000800 */
[----:B------:R-:W-:Y:S01]  /*10550*/  @!PT LDS RZ, [RZ] ;  /* 0x00000000fffff984 */ /* 0x000fe20000000800 */
[----:B------:R3:W-:Y:S06]  /*10560*/  MEMBAR.ALL.CTA ;  /* 0x0000000000007992 */ /* 0x0007ec0000008000 */
[----:B---3--:R-:W3:Y:S01]  /*10570*/  FENCE.VIEW.ASYNC.S ;  /* 0x00000000000073c6 */ /* 0x008ee20000000000 */
[----:B------:R-:W-:Y:S05]  /*10580*/  BRA.U UP0, `(.L_x_232) ;  /* 0x0000000100047547 */ /* 0x000fea000b800000 */
[----:B------:R-:W-:Y:S05]  /*10590*/  BPT.TRAP 0x1 ;  /* 0x000000040000795c */ /* 0x000fea0000300000 */
.L_x_232:
[----:B------:R-:W-:Y:S01]  /*105a0*/  UIADD3 UR6, UPT, UPT, UR6, 0x230, URZ ;  /* 0x0000023006067890 */ /* 0x000fe2000fffe0ff */
[----:B-1----:R-:W-:Y:S01]  /*105b0*/  ISETP.NE.AND P0, PT, R3, RZ, PT ;  /* 0x000000ff0300720c */ /* 0x002fe20003f05270 */
[----:B------:R-:W-:Y:S02]  /*105c0*/  UIADD3 UR17, UPT, UPT, UR17, 0x1, URZ ;  /* 0x0000000111117890 */ /* 0x000fe4000fffe0ff */
[----:B------:R-:W-:Y:S02]  /*105d0*/  UPRMT UR6, UR5, 0x654, UR6 ;  /* 0x0000065405067896 */ /* 0x000fe40008000006 */
[----:B------:R-:W-:-:S04]  /*105e0*/  UISETP.NE.AND UP0, UPT, UR17, 0x8, UPT ;  /* 0x000000081100788c */ /* 0x000fc8000bf05270 */
[----:B------:R-:W-:-:S03]  /*105f0*/  USEL UR17, UR17, URZ, UP0 ;  /* 0x000000ff11117287 */ /* 0x000fc60008000000 */
[----:B---3--:R-:W-:Y:S01]  /*10600*/  SYNCS.ARRIVE.TRANS64.RED.A1T0 RZ, [UR6], RZ ;  /* 0x000000ffffff79a7 */ /* 0x008fe20008100406 */
[----:B------:R-:W-:-:S06]  /*10610*/  USEL UR6, URZ, 0x1, UP0 ;  /* 0x00000001ff067887 */ /* 0x000fcc0008000000 */
[----:B------:R-:W-:Y:S01]  /*10620*/  LOP3.LUT R2, R2, UR6, RZ, 0x3c, !PT ;  /* 0x0000000602027c12 */ /* 0x000fe2000f8e3cff */
[----:B------:R-:W-:Y:S06]  /*10630*/  @P0 BRA `(.L_x_233) ;  /* 0xfffffff800000947 */ /* 0x000fec000383ffff */
[----:B------:R-:W1:Y:S01]  /*10640*/  S2UR UR5, SR_CgaCtaId ;  /* 0x00000000000579c3 */ /* 0x000e620000008800 */
[----:B------:R-:W-:Y:S01]  /*10650*/  ELECT P0, URZ, PT ;  /* 0x0000000000ff782f */ /* 0x000fe20003800000 */
[----:B------:R-:W-:Y:S01]  /*10660*/  HFMA2 R0, -RZ, RZ, 0, 5.9604644775390625e-08 ;  /* 0x00000001ff007431 */ /* 0x000fe200000001ff */
[----:B------:R-:W-:-:S05]  /*10670*/  UMOV UR6, 0x40 ;  /* 0x0000004000067882 */ /* 0x000fca0000000000 */
[----:B------:R-:W-:Y:S01]  /*10680*/  UVIRTCOUNT.DEALLOC.SMPOOL 0x80 ;  /* 0x000000800000784c */ /* 0x000fe20000000000 */
[----:B------:R-:W-:Y:S02]  /*10690*/  UISETP.NE.AND UP2, UPT, UR44, URZ, UPT ;  /* 0x000000ff2c00728c */ /* 0x000fe4000bf45270 */
[----:B-1----:R-:W-:-:S09]  /*106a0*/  ULEA UR5, UR5, UR6, 0x18 ;  /* 0x0000000605057291 */ /* 0x002fd2000f8ec0ff */
[----:B------:R1:W-:Y:S01]  /*106b0*/  @P0 STS.U8 [UR5+0x1c], R0 ;  /* 0x00001c00ff000988 */ /* 0x0003e20008000005 */
[----:B------:R-:W-:Y:S05]  /*106c0*/  BRA.U UP2, `(.L_x_234) ;  /* 0x0000000102d47547 */ /* 0x000fea000b800000 */
[----:B------:R-:W-:-:S04]  /*106d0*/  UISETP.NE.AND UP0, UPT, UR37, URZ, UPT ;  /* 0x000000ff2500728c */ /* 0x000fc8000bf05270 */
[----:B------:R-:W-:-:S09]  /*106e0*/  UISETP.NE.AND UP0, UPT, UR21, 0x4, !UP0 ;  /* 0x000000041500788c */ /* 0x000fd2000c705270 */
[----:B------:R-:W-:Y:S05]  /*106f0*/  BRA.U UP0, `(.L_x_235) ;  /* 0x0000000100047547 */ /* 0x000fea000b800000 */
[----:B------:R-:W-:Y:S05]  /*10700*/  BPT.TRAP 0x1 ;  /* 0x000000040000795c */ /* 0x000fea0000300000 */
.L_x_235:
[----:B------:R-:W-:Y:S01]  /*10710*/  ULEA UR6, UR18, UR4, 0x3 ;  /* 0x0000000412067291 */ /* 0x000fe2000f8e18ff */
[----:B------:R-:W-:Y:S01]  /*10720*/  MOV R3, UR19 ;  /* 0x0000001300037c02 */ /* 0x000fe20008000f00 */
[----:B------:R-:W-:-:S03]  /*10730*/  UIADD3 UR18, UPT, UPT, UR18, 0x1, URZ ;  /* 0x0000000112127890 */ /* 0x000fc6000fffe0ff */
[----:B------:R-:W-:-:S04]  /*10740*/  SHF.L.U32 R3, R3, 0x1f, RZ ;  /* 0x0000001f03037819 */ /* 0x000fc800000006ff */
[----:B------:R-:W3:Y:S02]  /*10750*/  SYNCS.PHASECHK.TRANS64.TRYWAIT P0, [UR6+0x1b0], R3 ;  /* 0x0001b003ff0075a7 */ /* 0x000ee40008001106 */
[----:B---3--:R-:W-:Y:S05]  /*10760*/  @!P0 BRA `(.L_x_236) ;  /* 0x0000001400288947 */ /* 0x008fea0003800000 */
.L_x_311:
[----:B------:R-:W-:Y:S05]  /*10770*/  BRA.U UP0, `(.L_x_237) ;  /* 0x0000000100047547 */ /* 0x000fea000b800000 */
[----:B------:R-:W-:Y:S05]  /*10780*/  BPT.TRAP 0x1 ;  /* 0x000000040000795c */ /* 0x000fea0000300000 */
.L_x_237:
[----:B------:R-:W-:-:S04]  /*10790*/  UISETP.NE.AND UP1, UPT, UR18, 0x4, UPT ;  /* 0x000000041200788c */ /* 0x000fc8000bf25270 */
[----:B------:R-:W-:Y:S02]  /*107a0*/  USEL UR8, URZ, 0x1, UP1 ;  /* 0x00000001ff087887 */ /* 0x000fe40008800000 */
[----:B------:R-:W-:Y:S02]  /*107b0*/  USEL UR6, UR18, URZ, UP1 ;  /* 0x000000ff12067287 */ /* 0x000fe40008800000 */
[----:B------:R-:W-:Y:S02]  /*107c0*/  ULOP3.LUT UR8, UR19, UR8, URZ, 0x3c, !UPT ;  /* 0x0000000813087292 */ /* 0x000fe4000f8e3cff */
[----:B------:R-:W-:Y:S02]  /*107d0*/  ULEA UR7, UR6, UR4, 0x3 ;  /* 0x0000000406077291 */ /* 0x000fe4000f8e18ff */
[----:B------:R-:W-:Y:S02]  /*107e0*/  UIADD3 UR6, UPT, UPT, UR6, 0x1, URZ ;  /* 0x0000000106067890 */ /* 0x000fe4000fffe0ff */
[----:B-1----:R-:W-:-:S04]  /*107f0*/  MOV R3, UR8 ;  /* 0x0000000800037c02 */ /* 0x002fc80008000f00 */
[----:B------:R-:W-:-:S04]  /*10800*/  SHF.L.U32 R3, R3, 0x1f, RZ ;  /* 0x0000001f03037819 */ /* 0x000fc800000006ff */
[----:B------:R-:W1:Y:S02]  /*10810*/  SYNCS.PHASECHK.TRANS64.TRYWAIT P0, [UR7+0x1b0], R3 ;  /* 0x0001b003ff0075a7 */ /* 0x000e640008001107 */
[----:B-1----:R-:W-:Y:S05]  /*10820*/  @!P0 BRA `(.L_x_238) ;  /* 0x0000001400108947 */ /* 0x002fea0003800000 */
.L_x_313:
[----:B------:R-:W-:Y:S05]  /*10830*/  BRA.U UP0, `(.L_x_239) ;  /* 0x0000000100047547 */ /* 0x000fea000b800000 */
[----:B------:R-:W-:Y:S05]  /*10840*/  BPT.TRAP 0x1 ;  /* 0x000000040000795c */ /* 0x000fea0000300000 */
.L_x_239:
        /* <DEDUP_REMOVED lines=10> */
.L_x_315:
[----:B------:R-:W-:Y:S05]  /*108f0*/  BRA.U UP0, `(.L_x_241) ;  /* 0x0000000100047547 */ /* 0x000fea000b800000 */
[----:B------:R-:W-:Y:S05]  /*10900*/  BPT.TRAP 0x1 ;  /* 0x000000040000795c */ /* 0x000fea0000300000 */
.L_x_241:
[----:B------:R-:W-:-:S04]  /*10910*/  UISETP.NE.AND UP0, UPT, UR6, 0x4, UPT ;  /* 0x000000040600788c */ /* 0x000fc8000bf05270 */
[----:B------:R-:W-:Y:S02]  /*10920*/  USEL UR7, URZ, 0x1, UP0 ;  /* 0x00000001ff077887 */ /* 0x000fe40008000000 */
[----:B------:R-:W-:Y:S02]  /*10930*/  USEL UR6, UR6, URZ, UP0 ;  /* 0x000000ff06067287 */ /* 0x000fe40008000000 */
[----:B------:R-:W-:Y:S02]  /*10940*/  ULOP3.LUT UR7, UR8, UR7, URZ, 0x3c, !UPT ;  /* 0x0000000708077292 */ /* 0x000fe4000f8e3cff */
[----:B------:R-:W-:-:S04]  /*10950*/  ULEA UR6, UR6, UR4, 0x3 ;  /* 0x0000000406067291 */ /* 0x000fc8000f8e18ff */
[----:B------:R-:W-:Y:S02]  /*10960*/  IMAD.U32 R2, RZ, RZ, UR7 ;  /* 0x00000007ff027e24 */ /* 0x000fe4000f8e00ff */
[----:B-1----:R-:W-:-:S03]  /*10970*/  MOV R0, UR6 ;  /* 0x0000000600007c02 */ /* 0x002fc60008000f00 */
[----:B------:R-:W-:-:S04]  /*10980*/  SHF.L.U32 R3, R2, 0x1f, RZ ;  /* 0x0000001f02037819 */ /* 0x000fc800000006ff */
[----:B------:R1:W3:Y:S03]  /*10990*/  SYNCS.PHASECHK.TRANS64.TRYWAIT P0, [R0+URZ+0x1b0], R3 ;  /* 0x0001b003000075a7 */ /* 0x0002e600080011ff */
[----:B---3--:R-:W-:Y:S05]  /*109a0*/  @!P0 NANOSLEEP.SYNCS 0x989680 ;  /* 0x009896800000895d */ /* 0x008fea0003900000 */
[----:B------:R-:W3:Y:S02]  /*109b0*/  @!P0 SYNCS.PHASECHK.TRANS64 P0, [R0+URZ+0x1b0], R3 ;  /* 0x0001b003000085a7 */ /* 0x000ee400080010ff */
[----:B---3--:R-:W-:Y:S05]  /*109c0*/  @P0 BRA `(.L_x_242) ;  /* 0x0000000000200947 */ /* 0x008fea0003800000 */
.L_x_243:
[----:B---3--:R3:W4:Y:S02]  /*109d0*/  SYNCS.PHASECHK.TRANS64.TRYWAIT P0, [R0+URZ+0x1b0], R3 ;  /* 0x0001b003000075a7 */ /* 0x00872400080011ff */
[----:B----4-:R-:W-:Y:S05]  /*109e0*/  @!P0 NANOSLEEP.SYNCS 0x989680 ;  /* 0x009896800000895d */ /* 0x010fea0003900000 */
[----:B------:R-:W4:Y:S02]  /*109f0*/  @!P0 SYNCS.PHASECHK.TRANS64 P0, [R0+URZ+0x1b0], R3 ;  /* 0x0001b003000085a7 */ /* 0x000f2400080010ff */
[----:B----4-:R-:W-:Y:S05]  /*10a00*/  @!P0 BRA `(.L_x_243) ;  /* 0xfffffffc00f08947 */ /* 0x010fea000383ffff */
[----:B------:R-:W-:Y:S05]  /*10a10*/  BRA `(.L_x_242) ;  /* 0x00000000000c7947 */ /* 0x000fea0003800000 */
.L_x_234:
[----:B------:R-:W-:-:S04]  /*10a20*/  UIADD3 UR6, UPT, UPT, UR4, 0x1e0, URZ ;  /* 0x000001e004067890 */ /* 0x000fc8000fffe0ff */
[----:B------:R-:W-:-:S09]  /*10a30*/  UPRMT UR6, UR43, 0x654, UR6 ;  /* 0x000006542b067896 */ /* 0x000fd20008000006 */
[----:B------:R-:W-:Y:S03]  /*10a40*/  SYNCS.ARRIVE.TRANS64.RED.A1T0 RZ, [UR6], RZ ;  /* 0x000000ffffff79a7 */ /* 0x000fe60008100406 */
.L_x_242:
[----:B-1-3--:R-:W-:Y:S01]  /*10a50*/  SHF.L.U32 R3, RZ, 0x1f, RZ ;  /* 0x0000001fff037819 */ /* 0x00afe200000006ff */
[----:B------:R-:W-:Y:S01]  /*10a60*/  UIADD3 UR6, UPT, UPT, UR4, 0x1e0, URZ ;  /* 0x000001e004067890 */ /* 0x000fe2000fffe0ff */
[----:B------:R-:W-:Y:S02]  /*10a70*/  PLOP3.LUT P0, PT, PT, PT, UP2, 0x80, 0x8 ;  /* 0x000000000008781c */ /* 0x000fe40003f0f028 */
[----:B------:R-:W1:Y:S02]  /*10a80*/  SYNCS.PHASECHK.TRANS64.TRYWAIT P1, [UR4+0x1e0], R3 ;  /* 0x0001e003ff0075a7 */ /* 0x000e640008021104 */
[----:B-1----:R-:W-:Y:S09]  /*10a90*/  @!P1 BRA `(.L_x_244) ;  /* 0x0000001000a49947 */ /* 0x002ff20003800000 */
.L_x_317:
[----:B------:R-:W-:Y:S01]  /*10aa0*/  @!UP2 UPRMT UR6, UR43, 0x654, UR6 ;  /* 0x000006542b06a896 */ /* 0x000fe20008000006 */
[----:B------:R-:W-:Y:S01]  /*10ab0*/  UMOV UR8, 0xffff ;  /* 0x0000ffff00087882 */ /* 0x000fe20000000000 */
[----:B------:R-:W-:-:S07]  /*10ac0*/  UMOV UR4, 0x1 ;  /* 0x0000000100047882 */ /* 0x000fce0000000000 */
[----:B------:R-:W-:Y:S01]  /*10ad0*/  @!P0 SYNCS.ARRIVE.TRANS64.RED.A1T0 RZ, [UR6], RZ ;  /* 0x000000ffffff89a7 */ /* 0x000fe20008100406 */
[----:B------:R-:W-:Y:S01]  /*10ae0*/  NOP ;  /* 0x0000000000007918 */ /* 0x000fe20000000000 */
[----:B-1----:R-:W1:Y:S01]  /*10af0*/  LDS R0, [UR5+0x14] ;  /* 0x00001405ff007984 */ /* 0x002e620008000800 */
[----:B------:R-:W-:-:S04]  /*10b00*/  ULOP3.LUT UR6, UR20, 0xffff, URZ, 0xc0, !UPT ;  /* 0x0000ffff14067892 */ /* 0x000fc8000f8ec0ff */
[----:B------:R-:W-:-:S04]  /*10b10*/  USHF.R.U32.HI UR6, URZ, 0x5, UR6 ;  /* 0x00000005ff067899 */ /* 0x000fc80008011606 */
[----:B------:R-:W-:Y:S02]  /*10b20*/  USHF.L.U32 UR8, UR8, UR6, URZ ;  /* 0x0000000608087299 */ /* 0x000fe400080006ff */
[----:B------:R-:W-:-:S04]  /*10b30*/  USHF.L.U32 UR4, UR4, UR6, URZ ;  /* 0x0000000604047299 */ /* 0x000fc800080006ff */
[----:B-1----:R-:W-:-:S04]  /*10b40*/  LOP3.LUT R0, R0, UR8, RZ, 0xc0, !PT ;  /* 0x0000000800007c12 */ /* 0x002fc8000f8ec0ff */
[----:B------:R-:W-:-:S13]  /*10b50*/  ISETP.NE.AND P0, PT, R0, UR8, PT ;  /* 0x0000000800007c0c */ /* 0x000fda000bf05270 */
[----:B------:R-:W-:Y:S05]  /*10b60*/  @P0 BRA `(.L_x_245) ;  /* 0x0000000000580947 */ /* 0x000fea0003800000 */
[----:B------:R-:W1:Y:S02]  /*10b70*/  LDS R0, [UR5+0x18] ;  /* 0x00001805ff007984 */ /* 0x000e640008000800 */
[----:B-1----:R-:W-:-:S04]  /*10b80*/  LOP3.LUT R0, R0, UR4, RZ, 0xc0, !PT ;  /* 0x0000000400007c12 */ /* 0x002fc8000f8ec0ff */
[----:B------:R-:W-:-:S13]  /*10b90*/  ISETP.NE.AND P0, PT, R0, UR4, PT ;  /* 0x0000000400007c0c */ /* 0x000fda000bf05270 */
[----:B------:R-:W-:Y:S05]  /*10ba0*/  @P0 BRA `(.L_x_246) ;  /* 0x00000000003c0947 */ /* 0x000fea0003800000 */
[----:B------:R-:W1:Y:S01]  /*10bb0*/  S2R R2, SR_LANEID ;  /* 0x0000000000027919 */ /* 0x000e620000000000 */
[----:B------:R-:W-:Y:S01]  /*10bc0*/  ULOP3.LUT UR8, URZ, UR8, URZ, 0x33, !UPT ;  /* 0x00000008ff087292 */ /* 0x000fe2000f8e33ff */
[----:B------:R-:W-:Y:S01]  /*10bd0*/  LOP3.LUT R4, RZ, UR4, RZ, 0x33, !PT ;  /* 0x00000004ff047c12 */ /* 0x000fe2000f8e33ff */
[----:B------:R-:W-:Y:S02]  /*10be0*/  VOTEU.ANY UR7, UPT, PT ;  /* 0x0000000000077886 */ /* 0x000fe400038e0100 */
[----:B------:R-:W-:Y:S01]  /*10bf0*/  UFLO.U32 UR7, UR7 ;  /* 0x00000007000772bd */ /* 0x000fe200080e0000 */
[----:B------:R-:W3:Y:S01]  /*10c00*/  REDUX UR4, R4 ;  /* 0x00000000040473c4 */ /* 0x000ee20000000000 */
[----:B------:R-:W-:-:S06]  /*10c10*/  IMAD.U32 R0, RZ, RZ, UR8 ;  /* 0x00000008ff007e24 */ /* 0x000fcc000f8e00ff */
[----:B------:R4:W-:Y:S01]  /*10c20*/  UTCATOMSWS.AND URZ, UR8 ;  /* 0x0000000800ff79e3 */ /* 0x0009e20008000000 */
[----:B------:R-:W5:Y:S01]  /*10c30*/  REDUX UR6, R0 ;  /* 0x00000000000673c4 */ /* 0x000f620000000000 */
[----:B-1----:R-:W-:Y:S01]  /*10c40*/  ISETP.EQ.U32.AND P0, PT, R2, UR7, PT ;  /* 0x0000000702007c0c */ /* 0x002fe2000bf02070 */
[----:B---3--:R-:W-:Y:S01]  /*10c50*/  IMAD.U32 R2, RZ, RZ, UR4 ;  /* 0x00000004ff027e24 */ /* 0x008fe2000f8e00ff */
[----:B-----5:R-:W-:-:S11]  /*10c60*/  MOV R3, UR6 ;  /* 0x0000000600037c02 */ /* 0x020fd60008000f00 */
[----:B------:R4:W-:Y:S04]  /*10c70*/  @P0 ATOMS.AND RZ, [UR5+0x14], R3 ;  /* 0x00001403ffff098c */ /* 0x0009e8000a800005 */
[----:B------:R4:W-:Y:S01]  /*10c80*/  @P0 ATOMS.AND RZ, [UR5+0x18], R2 ;  /* 0x00001802ffff098c */ /* 0x0009e2000a800005 */
[----:B------:R-:W-:Y:S05]  /*10c90*/  BRA `(.L_x_247) ;  /* 0x0000000000147947 */ /* 0x000fea0003800000 */
.L_x_246:
[----:B------:R-:W-:Y:S02]  /*10ca0*/  MOV R2, 0x10cc0 ;  /* 0x00010cc000027802 */ /* 0x000fe40000000f00 */
[----:B--2---:R-:W-:Y:S05]  /*10cb0*/  CALL.REL.NOINC `($__internal_0_$__cuda_sm10x_tcgen05_guardrail_trap_col_being_dealloced_not_returned_by_alloc) ;  /* 0x0000001000347944 */ /* 0x004fea0003c00000 */
[----:B------:R-:W-:Y:S05]  /*10cc0*/  BRA `(.L_x_247) ;  /* 0x0000000000087947 */ /* 0x000fea0003800000 */
.L_x_245:
[----:B------:R-:W-:Y:S02]  /*10cd0*/  MOV R2, 0x10cf0 ;  /* 0x00010cf000027802 */ /* 0x000fe40000000f00 */
[----:B--2---:R-:W-:Y:S05]  /*10ce0*/  CALL.REL.NOINC `($__internal_2_$__cuda_sm10x_tcgen05_guardrail_trap_unallocated_columns_being_dealloced) ;  /* 0x0000001000407944 */ /* 0x004fea0003c00000 */
.L_x_247:
[----:B------:R-:W-:Y:S01]  /*10cf0*/  NOP ;  /* 0x0000000000007918 */ /* 0x000fe20000000000 */
[----:B----4-:R-:W-:Y:S05]  /*10d00*/  EXIT ;  /* 0x000000000000794d */ /* 0x010fea0003800000 */
.L_x_35:
[----:B------:R-:W-:-:S07]  /*10d10*/  MOV R0, UR9 ;  /* 0x0000000900007c02 */ /* 0x000fce0008000f00 */
.L_x_248:
[----:B-1----:R1:W2:Y:S02]  /*10d20*/  SYNCS.PHASECHK.TRANS64.TRYWAIT P0, [R0+URZ+0x60], R3 ;  /* 0x00006003000075a7 */ /* 0x0022a400080011ff */
[----:B--2---:R-:W-:Y:S05]  /*10d30*/  @!P0 NANOSLEEP.SYNCS 0x989680 ;  /* 0x009896800000895d */ /* 0x004fea0003900000 */
[----:B------:R-:W2:Y:S02]  /*10d40*/  @!P0 SYNCS.PHASECHK.TRANS64 P0, [R0+URZ+0x60], R3 ;  /* 0x00006003000085a7 */ /* 0x000ea400080010ff */
[----:B--2---:R-:W-:Y:S05]  /*10d50*/  @!P0 BRA `(.L_x_248) ;  /* 0xfffffffc00f08947 */ /* 0x004fea000383ffff */
[----:B------:R-:W-:Y:S05]  /*10d60*/  BRA `(.L_x_34) ;  /* 0xffffff3400bc7947 */ /* 0x000fea000383ffff */
.L_x_42:
[----:B-1----:R-:W-:-:S07]  /*10d70*/  MOV R0, UR9 ;  /* 0x0000000900007c02 */ /* 0x002fce0008000f00 */
.L_x_249:
[----:B-1----:R1:W2:Y:S02]  /*10d80*/  SYNCS.PHASECHK.TRANS64.TRYWAIT P0, [R0+URZ+0x60], R3 ;  /* 0x00006003000075a7 */ /* 0x0022a400080011ff */
[----:B--2---:R-:W-:Y:S05]  /*10d90*/  @!P0 NANOSLEEP.SYNCS 0x989680 ;  /* 0x009896800000895d */ /* 0x004fea0003900000 */
[----:B------:R-:W2:Y:S02]  /*10da0*/  @!P0 SYNCS.PHASECHK.TRANS64 P0, [R0+URZ+0x60], R3 ;  /* 0x00006003000085a7 */ /* 0x000ea400080010ff */
[----:B--2---:R-:W-:Y:S05]  /*10db0*/  @!P0 BRA `(.L_x_249) ;  /* 0xfffffffc00f08947 */ /* 0x004fea000383ffff */
[----:B------:R-:W-:Y:S05]  /*10dc0*/  BRA `(.L_x_41) ;  /* 0xffffff3800587947 */ /* 0x000fea000383ffff */
.L_x_48:
[----:B------:R-:W-:-:S07]  /*10dd0*/  MOV R0, UR4 ;  /* 0x0000000400007c02 */ /* 0x000fce0008000f00 */
.L_x_250:
[----:B-1----:R1:W2:Y:S02]  /*10de0*/  SYNCS.PHASECHK.TRANS64.TRYWAIT P0, [R0+URZ+0x1f0], R3 ;  /* 0x0001f003000075a7 */ /* 0x0022a400080011ff */
[----:B--2---:R-:W-:Y:S05]  /*10df0*/  @!P0 NANOSLEEP.SYNCS 0x989680 ;  /* 0x009896800000895d */ /* 0x004fea0003900000 */
[----:B------:R-:W2:Y:S02]  /*10e00*/  @!P0 SYNCS.PHASECHK.TRANS64 P0, [R0+URZ+0x1f0], R3 ;  /* 0x0001f003000085a7 */ /* 0x000ea400080010ff */
[----:B--2---:R-:W-:Y:S05]  /*10e10*/  @!P0 BRA `(.L_x_250) ;  /* 0xfffffffc00f08947 */ /* 0x004fea000383ffff */
[----:B------:R-:W-:Y:S05]  /*10e20*/  BRA `(.L_x_251) ;  /* 0xffffff3800e07947 */ /* 0x000fea000383ffff */
.L_x_51:
[----:B------:R-:W-:-:S07]  /*10e30*/  MOV R0, UR4 ;  /* 0x0000000400007c02 */ /* 0x000fce0008000f00 */
.L_x_252:
[----:B-1----:R1:W2:Y:S02]  /*10e40*/  SYNCS.PHASECHK.TRANS64.TRYWAIT P0, [R0+URZ], R3 ;  /* 0x00000003000075a7 */ /* 0x0022a400080011ff */
[----:B--2---:R-:W-:Y:S05]  /*10e50*/  @!P0 NANOSLEEP.SYNCS 0x989680 ;  /* 0x009896800000895d */ /* 0x004fea0003900000 */
[----:B------:R-:W2:Y:S02]  /*10e60*/  @!P0 SYNCS.PHASECHK.TRANS64 P0, [R0+URZ], R3 ;  /* 0x00000003000085a7 */ /* 0x000ea400080010ff */
[----:B--2---:R-:W-:Y:S05]  /*10e70*/  @!P0 BRA `(.L_x_252) ;  /* 0xfffffffc00f08947 */ /* 0x004fea000383ffff */
[----:B------:R-:W-:Y:S05]  /*10e80*/  BRA `(.L_x_253) ;  /* 0xffffff3c00487947 */ /* 0x000fea000383ffff */
.L_x_52:
[----:B------:R-:W-:-:S07]  /*10e90*/  MOV R0, UR4 ;  /* 0x0000000400007c02 */ /* 0x000fce0008000f00 */
.L_x_254:
[----:B-1----:R1:W2:Y:S02]  /*10ea0*/  SYNCS.PHASECHK.TRANS64.TRYWAIT P0, [R0+URZ], R3 ;  /* 0x00000003000075a7 */ /* 0x0022a400080011ff */
[----:B--2---:R-:W-:Y:S05]  /*10eb0*/  @!P0 NANOSLEEP.SYNCS 0x989680 ;  /* 0x009896800000895d */ /* 0x004fea0003900000 */
[----:B------:R-:W2:Y:S02]  /*10ec0*/  @!P0 SYNCS.PHASECHK.TRANS64 P0, [R0+URZ], R3 ;  /* 0x00000003000085a7 */ /* 0x000ea400080010ff */
[----:B--2---:R-:W-:Y:S05]  /*10ed0*/  @!P0 BRA `(.L_x_254) ;  /* 0xfffffffc00f08947 */ /* 0x004fea000383ffff */
[----:B------:R-:W-:Y:S05]  /*10ee0*/  BRA `(.L_x_255) ;  /* 0xffffff3c00547947 */ /* 0x000fea000383ffff */
.L_x_53:
[----:B------:R-:W-:-:S07]  /*10ef0*/  MOV R0, UR4 ;  /* 0x0000000400007c02 */ /* 0x000fce0008000f00 */
.L_x_256:
[----:B-1----:R1:W2:Y:S02]  /*10f00*/  SYNCS.PHASECHK.TRANS64.TRYWAIT P0, [R0+URZ], R3 ;  /* 0x00000003000075a7 */ /* 0x0022a400080011ff */
[----:B--2---:R-:W-:Y:S05]  /*10f10*/  @!P0 NANOSLEEP.SYNCS 0x989680 ;  /* 0x009896800000895d */ /* 0x004fea0003900000 */
[----:B------:R-:W2:Y:S02]  /*10f20*/  @!P0 SYNCS.PHASECHK.TRANS64 P0, [R0+URZ], R3 ;  /* 0x00000003000085a7 */ /* 0x000ea400080010ff */
[----:B--2---:R-:W-:Y:S05]  /*10f30*/  @!P0 BRA `(.L_x_256) ;  /* 0xfffffffc00f08947 */ /* 0x004fea000383ffff */
[----:B------:R-:W-:Y:S05]  /*10f40*/  BRA `(.L_x_257) ;  /* 0xffffff3c00607947 */ /* 0x000fea000383ffff */
.L_x_54:
[----:B------:R-:W-:-:S07]  /*10f50*/  MOV R0, UR4 ;  /* 0x0000000400007c02 */ /* 0x000fce0008000f00 */
.L_x_258:
[----:B-1----:R1:W2:Y:S02]  /*10f60*/  SYNCS.PHASECHK.TRANS64.TRYWAIT P0, [R0+URZ], R3 ;  /* 0x00000003000075a7 */ /* 0x0022a400080011ff */
[----:B--2---:R-:W-:Y:S05]  /*10f70*/  @!P0 NANOSLEEP.SYNCS 0x989680 ;  /* 0x009896800000895d */ /* 0x004fea0003900000 */
[----:B------:R-:W2:Y:S02]  /*10f80*/  @!P0 SYNCS.PHASECHK.TRANS64 P0, [R0+URZ], R3 ;  /* 0x00000003000085a7 */ /* 0x000ea400080010ff */
[----:B--2---:R-:W-:Y:S05]  /*10f90*/  @!P0 BRA `(.L_x_258) ;  /* 0xfffffffc00f08947 */ /* 0x004fea000383ffff */
[----:B------:R-:W-:Y:S05]  /*10fa0*/  BRA `(.L_x_259) ;  /* 0xffffff3c006c7947 */ /* 0x000fea000383ffff */
.L_x_55:
[----:B------:R-:W-:-:S07]  /*10fb0*/  MOV R0, UR4 ;  /* 0x0000000400007c02 */ /* 0x000fce0008000f00 */
.L_x_260:
[----:B-1----:R1:W2:Y:S02]  /*10fc0*/  SYNCS.PHASECHK.TRANS64.TRYWAIT P0, [R0+URZ], R3 ;  /* 0x00000003000075a7 */ /* 0x0022a400080011ff */
[----:B--2---:R-:W-:Y:S05]  /*10fd0*/  @!P0 NANOSLEEP.SYNCS 0x989680 ;  /* 0x009896800000895d */ /* 0x004fea0003900000 */
[----:B------:R-:W2:Y:S02]  /*10fe0*/  @!P0 SYNCS.PHASECHK.TRANS64 P0, [R0+URZ], R3 ;  /* 0x00000003000085a7 */ /* 0x000ea400080010ff */
[----:B--2---:R-:W-:Y:S05]  /*10ff0*/  @!P0 BRA `(.L_x_260) ;  /* 0xfffffffc00f08947 */ /* 0x004fea000383ffff */
[----:B------:R-:W-:Y:S05]  /*11000*/  BRA `(.L_x_261) ;  /* 0xffffff3c00787947 */ /* 0x000fea000383ffff */
.L_x_56:
[----:B------:R-:W-:-:S07]  /*11010*/  MOV R0, UR4 ;  /* 0x0000000400007c02 */ /* 0x000fce0008000f00 */
.L_x_262:
[----:B-1----:R1:W2:Y:S02]  /*11020*/  SYNCS.PHASECHK.TRANS64.TRYWAIT P0, [R0+URZ], R3 ;  /* 0x00000003000075a7 */ /* 0x0022a400080011ff */
[----:B--2---:R-:W-:Y:S05]  /*11030*/  @!P0 NANOSLEEP.SYNCS 0x989680 ;  /* 0x009896800000895d */ /* 0x004fea0003900000 */
[----:B------:R-:W2:Y:S02]  /*11040*/  @!P0 SYNCS.PHASECHK.TRANS64 P0, [R0+URZ], R3 ;  /* 0x00000003000085a7 */ /* 0x000ea400080010ff */
[----:B--2---:R-:W-:Y:S05]  /*11050*/  @!P0 BRA `(.L_x_262) ;  /* 0xfffffffc00f08947 */ /* 0x004fea000383ffff */
[----:B------:R-:W-:Y:S05]  /*11060*/  BRA `(.L_x_263) ;  /* 0xffffff3c00847947 */ /* 0x000fea000383ffff */
.L_x_57:
[----:B------:R-:W-:-:S07]  /*11070*/  MOV R0, UR4 ;  /* 0x0000000400007c02 */ /* 0x000fce0008000f00 */
.L_x_264:
[----:B-1----:R1:W2:Y:S02]  /*11080*/  SYNCS.PHASECHK.TRANS64.TRYWAIT P0, [R0+URZ], R3 ;  /* 0x00000003000075a7 */ /* 0x0022a400080011ff */
[----:B--2---:R-:W-:Y:S05]  /*11090*/  @!P0 NANOSLEEP.SYNCS 0x989680 ;  /* 0x009896800000895d */ /* 0x004fea0003900000 */
[----:B------:R-:W2:Y:S02]  /*110a0*/  @!P0 SYNCS.PHASECHK.TRANS64 P0, [R0+URZ], R3 ;  /* 0x00000003000085a7 */ /* 0x000ea400080010ff */
[----:B--2---:R-:W-:Y:S05]  /*110b0*/  @!P0 BRA `(.L_x_264) ;  /* 0xfffffffc00f08947 */ /* 0x004fea000383ffff */
[----:B------:R-:W-:Y:S05]  /*110c0*/  BRA `(.L_x_265) ;  /* 0xffffff3c00907947 */ /* 0x000fea000383ffff */
.L_x_58:
[----:B------:R-:W-:-:S07]  /*110d0*/  MOV R0, UR4 ;  /* 0x0000000400007c02 */ /* 0x000fce0008000f00 */
.L_x_266:
[----:B-1----:R1:W2:Y:S02]  /*110e0*/  SYNCS.PHASECHK.TRANS64.TRYWAIT P0, [R0+URZ], R3 ;  /* 0x00000003000075a7 */ /* 0x0022a400080011ff */
[----:B--2---:R-:W-:Y:S05]  /*110f0*/  @!P0 NANOSLEEP.SYNCS 0x989680 ;  /* 0x009896800000895d */ /* 0x004fea0003900000 */
[----:B------:R-:W2:Y:S02]  /*11100*/  @!P0 SYNCS.PHASECHK.TRANS64 P0, [R0+URZ], R3 ;  /* 0x00000003000085a7 */ /* 0x000ea400080010ff */
[----:B--2---:R-:W-:Y:S05]  /*11110*/  @!P0 BRA `(.L_x_266) ;  /* 0xfffffffc00f08947 */ /* 0x004fea000383ffff */
[----:B------:R-:W-:Y:S05]  /*11120*/  BRA `(.L_x_267) ;  /* 0xffffff3c009c7947 */ /* 0x000fea000383ffff */
.L_x_59:
[----:B------:R-:W-:-:S07]  /*11130*/  MOV R0, UR4 ;  /* 0x0000000400007c02 */ /* 0x000fce0008000f00 */
.L_x_268:
[----:B-1----:R1:W2:Y:S02]  /*11140*/  SYNCS.PHASECHK.TRANS64.TRYWAIT P0, [R0+URZ], R3 ;  /* 0x00000003000075a7 */ /* 0x0022a400080011ff */
[----:B--2---:R-:W-:Y:S05]  /*11150*/  @!P0 NANOSLEEP.SYNCS 0x989680 ;  /* 0x009896800000895d */ /* 0x004fea0003900000 */
[----:B------:R-:W2:Y:S02]  /*11160*/  @!P0 SYNCS.PHASECHK.TRANS64 P0, [R0+URZ], R3 ;  /* 0x00000003000085a7 */ /* 0x000ea400080010ff */
[----:B--2---:R-:W-:Y:S05]  /*11170*/  @!P0 BRA `(.L_x_268) ;  /* 0xfffffffc00f08947 */ /* 0x004fea000383ffff */
[----:B------:R-:W-:Y:S05]  /*11180*/  BRA `(.L_x_269) ;  /* 0xffffff3c00a87947 */ /* 0x000fea000383ffff */
.L_x_60:
[----:B------:R-:W-:-:S07]  /*11190*/  MOV R0, UR4 ;  /* 0x0000000400007c02 */ /* 0x000fce0008000f00 */
.L_x_270:
[----:B-1----:R1:W2:Y:S02]  /*111a0*/  SYNCS.PHASECHK.TRANS64.TRYWAIT P0, [R0+URZ], R3 ;  /* 0x00000003000075a7 */ /* 0x0022a400080011ff */
[----:B--2---:R-:W-:Y:S05]  /*111b0*/  @!P0 NANOSLEEP.SYNCS 0x989680 ;  /* 0x009896800000895d */ /* 0x004fea0003900000 */
[----:B------:R-:W2:Y:S02]  /*111c0*/  @!P0 SYNCS.PHASECHK.TRANS64 P0, [R0+URZ], R3 ;  /* 0x00000003000085a7 */ /* 0x000ea400080010ff */
[----:B--2---:R-:W-:Y:S05]  /*111d0*/  @!P0 BRA `(.L_x_270) ;  /* 0xfffffffc00f08947 */ /* 0x004fea000383ffff */
[----:B------:R-:W-:Y:S05]  /*111e0*/  BRA `(.L_x_271) ;  /* 0xffffff3c00b47947 */ /* 0x000fea000383ffff */
.L_x_61:
[----:B------:R-:W-:-:S07]  /*111f0*/  MOV R0, UR4 ;  /* 0x0000000400007c02 */ /* 0x000fce0008000f00 */
.L_x_272:
[----:B-1----:R1:W2:Y:S02]  /*11200*/  SYNCS.PHASECHK.TRANS64.TRYWAIT P0, [R0+URZ], R3 ;  /* 0x00000003000075a7 */ /* 0x0022a400080011ff */
[----:B--2---:R-:W-:Y:S05]  /*11210*/  @!P0 NANOSLEEP.SYNCS 0x989680 ;  /* 0x009896800000895d */ /* 0x004fea0003900000 */
[----:B------:R-:W2:Y:S02]  /*11220*/  @!P0 SYNCS.PHASECHK.TRANS64 P0, [R0+URZ], R3 ;  /* 0x00000003000085a7 */ /* 0x000ea400080010ff */
[----:B--2---:R-:W-:Y:S05]  /*11230*/  @!P0 BRA `(.L_x_272) ;  /* 0xfffffffc00f08947 */ /* 0x004fea000383ffff */
[----:B------:R-:W-:Y:S05]  /*11240*/  BRA `(.L_x_273) ;  /* 0xffffff3c00c07947 */ /* 0x000fea000383ffff */
.L_x_76:
[----:B------:R-:W-:-:S07]  /*11250*/  MOV R20, UR4 ;  /* 0x0000000400147c02 */ /* 0x000fce0008000f00 */
.L_x_274:
[----:B-1----:R1:W2:Y:S02]  /*11260*/  SYNCS.PHASECHK.TRANS64.TRYWAIT P0, [R20+URZ+0x150], R15 ;  /* 0x0001500f140075a7 */ /* 0x0022a400080011ff */
[----:B--2---:R-:W-:Y:S05]  /*11270*/  @!P0 NANOSLEEP.SYNCS 0x989680 ;  /* 0x009896800000895d */ /* 0x004fea0003900000 */
[----:B------:R-:W2:Y:S02]  /*11280*/  @!P0 SYNCS.PHASECHK.TRANS64 P0, [R20+URZ+0x150], R15 ;  /* 0x0001500f140085a7 */ /* 0x000ea400080010ff */
[----:B--2---:R-:W-:Y:S05]  /*11290*/  @!P0 BRA `(.L_x_274) ;  /* 0xfffffffc00f08947 */ /* 0x004fea000383ffff */
[----:B------:R-:W-:Y:S05]  /*112a0*/  BRA `(.L_x_275) ;  /* 0xffffff5800b47947 */ /* 0x000fea000383ffff */
.L_x_92:
[----:B------:R-:W-:-:S07]  /*112b0*/  MOV R11, UR4 ;  /* 0x00000004000b7c02 */ /* 0x000fce0008000f00 */
.L_x_276:
[----:B-1----:R1:W2:Y:S02]  /*112c0*/  SYNCS.PHASECHK.TRANS64.TRYWAIT P0, [R11+URZ+0x150], R2 ;  /* 0x000150020b0075a7 */ /* 0x0022a400080011ff */
[----:B--2---:R-:W-:Y:S05]  /*112d0*/  @!P0 NANOSLEEP.SYNCS 0x989680 ;  /* 0x009896800000895d */ /* 0x004fea0003900000 */
[----:B------:R-:W2:Y:S02]  /*112e0*/  @!P0 SYNCS.PHASECHK.TRANS64 P0, [R11+URZ+0x150], R2 ;  /* 0x000150020b0085a7 */ /* 0x000ea400080010ff */
[----:B--2---:R-:W-:Y:S05]  /*112f0*/  @!P0 BRA `(.L_x_276) ;  /* 0xfffffffc00f08947 */ /* 0x004fea000383ffff */
[----:B------:R-:W-:Y:S05]  /*11300*/  BRA `(.L_x_277) ;  /* 0xffffff7400a47947 */ /* 0x000fea000383ffff */
.L_x_101:
[----:B--2---:R2:W4:Y:S02]  /*11310*/  SYNCS.PHASECHK.TRANS64.TRYWAIT P0, [R15+URZ+0x108], R6 ;  /* 0x000108060f0075a7 */ /* 0x00452400080011ff */
[----:B----4-:R-:W-:Y:S05]  /*11320*/  @!P0 NANOSLEEP.SYNCS 0x989680 ;  /* 0x009896800000895d */ /* 0x010fea0003900000 */
[----:B------:R-:W4:Y:S02]  /*11330*/  @!P0 SYNCS.PHASECHK.TRANS64 P0, [R15+URZ+0x108], R6 ;  /* 0x000108060f0085a7 */ /* 0x000f2400080010ff */
[----:B----4-:R-:W-:Y:S05]  /*11340*/  @!P0 BRA `(.L_x_101) ;  /* 0xfffffffc00f08947 */ /* 0x010fea000383ffff */
[----:B------:R-:W-:Y:S05]  /*11350*/  BRA `(.L_x_98) ;  /* 0xffffff7c00b87947 */ /* 0x000fea000383ffff */
.L_x_105:
[----:B------:R-:W-:Y:S07]  /*11360*/  MOV R0, UR24 ;  /* 0x0000001800007c02 */ /* 0x000fee0008000f00 */
.L_x_278:
[----:B------:R1:W1:Y:S02]  /*11370*/  SYNCS.PHASECHK.TRANS64.TRYWAIT P0, [R0+URZ+0xe0], R5 ;  /* 0x0000e005000075a7 */ /* 0x00026400080011ff */
[----:B-1----:R-:W-:Y:S05]  /*11380*/  @!P0 NANOSLEEP.SYNCS 0x989680 ;  /* 0x009896800000895d */ /* 0x002fea0003900000 */
[----:B------:R-:W1:Y:S02]  /*11390*/  @!P0 SYNCS.PHASECHK.TRANS64 P0, [R0+URZ+0xe0], R5 ;  /* 0x0000e005000085a7 */ /* 0x000e6400080010ff */
[----:B-1----:R-:W-:Y:S05]  /*113a0*/  @!P0 BRA `(.L_x_278) ;  /* 0xfffffffc00f08947 */ /* 0x002fea000383ffff */
[----:B------:R-:W-:Y:S05]  /*113b0*/  BRA `(.L_x_279) ;  /* 0xffffff80003c7947 */ /* 0x000fea000383ffff */
.L_x_111:
[----:B------:R-:W-:Y:S07]  /*113c0*/  MOV R0, UR24 ;  /* 0x0000001800007c02 */ /* 0x000fee0008000f00 */
.L_x_280:
[----:B-1----:R1:W4:Y:S02]  /*113d0*/  SYNCS.PHASECHK.TRANS64.TRYWAIT P0, [R0+URZ+0xe8], R5 ;  /* 0x0000e805000075a7 */ /* 0x00232400080011ff */
[----:B----4-:R-:W-:Y:S05]  /*113e0*/  @!P0 NANOSLEEP.SYNCS 0x989680 ;  /* 0x009896800000895d */ /* 0x010fea0003900000 */
[----:B------:R-:W4:Y:S02]  /*113f0*/  @!P0 SYNCS.PHASECHK.TRANS64 P0, [R0+URZ+0xe8], R5 ;  /* 0x0000e805000085a7 */ /* 0x000f2400080010ff */
[----:B----4-:R-:W-:Y:S05]  /*11400*/  @!P0 BRA `(.L_x_280) ;  /* 0xfffffffc00f08947 */ /* 0x010fea000383ffff */
[----:B------:R-:W-:Y:S05]  /*11410*/  BRA `(.L_x_281) ;  /* 0xffffff8000947947 */ /* 0x000fea000383ffff */
.L_x_117:
[----:B-1--4-:R-:W-:Y:S07]  /*11420*/  MOV R0, UR24 ;  /* 0x0000001800007c02 */ /* 0x012fee0008000f00 */
.L_x_282:
[----:B-1----:R1:W4:Y:S02]  /*11430*/  SYNCS.PHASECHK.TRANS64.TRYWAIT P0, [R0+URZ+0xf0], R5 ;  /* 0x0000f005000075a7 */ /* 0x00232400080011ff */
[----:B----4-:R-:W-:Y:S05]  /*11440*/  @!P0 NANOSLEEP.SYNCS 0x989680 ;  /* 0x009896800000895d */ /* 0x010fea0003900000 */
[----:B------:R-:W4:Y:S02]  /*11450*/  @!P0 SYNCS.PHASECHK.TRANS64 P0, [R0+URZ+0xf0], R5 ;  /* 0x0000f005000085a7 */ /* 0x000f2400080010ff */
[----:B----4-:R-:W-:Y:S05]  /*11460*/  @!P0 BRA `(.L_x_282) ;  /* 0xfffffffc00f08947 */ /* 0x010fea000383ffff */
[----:B------:R-:W-:Y:S05]  /*11470*/  BRA `(.L_x_283) ;  /* 0xffffff8000ec7947 */ /* 0x000fea000383ffff */
.L_x_123:
[----:B-1--4-:R-:W-:Y:S07]  /*11480*/  MOV R0, UR24 ;  /* 0x0000001800007c02 */ /* 0x012fee0008000f00 */
.L_x_284:
[----:B-1----:R1:W4:Y:S02]  /*11490*/  SYNCS.PHASECHK.TRANS64.TRYWAIT P0, [R0+URZ+0xf8], R5 ;  /* 0x0000f805000075a7 */ /* 0x00232400080011ff */
[----:B----4-:R-:W-:Y:S05]  /*114a0*/  @!P0 NANOSLEEP.SYNCS 0x989680 ;  /* 0x009896800000895d */ /* 0x010fea0003900000 */
[----:B------:R-:W4:Y:S02]  /*114b0*/  @!P0 SYNCS.PHASECHK.TRANS64 P0, [R0+URZ+0xf8], R5 ;  /* 0x0000f805000085a7 */ /* 0x000f2400080010ff */
[----:B----4-:R-:W-:Y:S05]  /*114c0*/  @!P0 BRA `(.L_x_284) ;  /* 0xfffffffc00f08947 */ /* 0x010fea000383ffff */
[----:B------:R-:W-:Y:S05]  /*114d0*/  BRA `(.L_x_285) ;  /* 0xffffff8400447947 */ /* 0x000fea000383ffff */
.L_x_129:
[----:B----4-:R-:W-:Y:S07]  /*114e0*/  MOV R0, UR8 ;  /* 0x0000000800007c02 */ /* 0x010fee0008000f00 */
.L_x_286:
[----:B-1----:R1:W4:Y:S02]  /*114f0*/  SYNCS.PHASECHK.TRANS64.TRYWAIT P0, [R0+URZ+0x1f0], R5 ;  /* 0x0001f005000075a7 */ /* 0x00232400080011ff */
[----:B----4-:R-:W-:Y:S05]  /*11500*/  @!P0 NANOSLEEP.SYNCS 0x989680 ;  /* 0x009896800000895d */ /* 0x010fea0003900000 */
[----:B------:R-:W4:Y:S02]  /*11510*/  @!P0 SYNCS.PHASECHK.TRANS64 P0, [R0+URZ+0x1f0], R5 ;  /* 0x0001f005000085a7 */ /* 0x000f2400080010ff */
[----:B----4-:R-:W-:Y:S05]  /*11520*/  @!P0 BRA `(.L_x_286) ;  /* 0xfffffffc00f08947 */ /* 0x010fea000383ffff */
[----:B------:R-:W-:Y:S05]  /*11530*/  BRA `(.L_x_287) ;  /* 0xffffff8400ac7947 */ /* 0x000fea000383ffff */
.L_x_133:
[----:B------:R-:W-:-:S07]  /*11540*/  MOV R0, UR24 ;  /* 0x0000001800007c02 */ /* 0x000fce0008000f00 */
.L_x_288:
[----:B-1----:R1:W2:Y:S02]  /*11550*/  SYNCS.PHASECHK.TRANS64.TRYWAIT P0, [R0+URZ+0xe0], R3 ;  /* 0x0000e003000075a7 */ /* 0x0022a400080011ff */
[----:B--2---:R-:W-:Y:S05]  /*11560*/  @!P0 NANOSLEEP.SYNCS 0x989680 ;  /* 0x009896800000895d */ /* 0x004fea0003900000 */
[----:B------:R-:W2:Y:S02]  /*11570*/  @!P0 SYNCS.PHASECHK.TRANS64 P0, [R0+URZ+0xe0], R3 ;  /* 0x0000e003000085a7 */ /* 0x000ea400080010ff */
[----:B--2---:R-:W-:Y:S05]  /*11580*/  @!P0 BRA `(.L_x_288) ;  /* 0xfffffffc00f08947 */ /* 0x004fea000383ffff */
[----:B------:R-:W-:Y:S05]  /*11590*/  BRA `(.L_x_289) ;  /* 0xffffff8800187947 */ /* 0x000fea000383ffff */
.L_x_135:
[----:B-1----:R-:W-:-:S07]  /*115a0*/  MOV R0, UR24 ;  /* 0x0000001800007c02 */ /* 0x002fce0008000f00 */
.L_x_290:
[----:B-1----:R1:W2:Y:S02]  /*115b0*/  SYNCS.PHASECHK.TRANS64.TRYWAIT P0, [R0+URZ+0xe8], R3 ;  /* 0x0000e803000075a7 */ /* 0x0022a400080011ff */
[----:B--2---:R-:W-:Y:S05]  /*115c0*/  @!P0 NANOSLEEP.SYNCS 0x989680 ;  /* 0x009896800000895d */ /* 0x004fea0003900000 */
[----:B------:R-:W2:Y:S02]  /*115d0*/  @!P0 SYNCS.PHASECHK.TRANS64 P0, [R0+URZ+0xe8], R3 ;  /* 0x0000e803000085a7 */ /* 0x000ea400080010ff */
[----:B--2---:R-:W-:Y:S05]  /*115e0*/  @!P0 BRA `(.L_x_290) ;  /* 0xfffffffc00f08947 */ /* 0x004fea000383ffff */
[----:B------:R-:W-:Y:S05]  /*115f0*/  BRA `(.L_x_291) ;  /* 0xffffff8800107947 */ /* 0x000fea000383ffff */
.L_x_137:
[----:B-1----:R-:W-:-:S07]  /*11600*/  MOV R0, UR24 ;  /* 0x0000001800007c02 */ /* 0x002fce0008000f00 */
.L_x_292:
[----:B-1----:R1:W2:Y:S02]  /*11610*/  SYNCS.PHASECHK.TRANS64.TRYWAIT P0, [R0+URZ+0xf0], R3 ;  /* 0x0000f003000075a7 */ /* 0x0022a400080011ff */
[----:B--2---:R-:W-:Y:S05]  /*11620*/  @!P0 NANOSLEEP.SYNCS 0x989680 ;  /* 0x009896800000895d */ /* 0x004fea0003900000 */
[----:B------:R-:W2:Y:S02]  /*11630*/  @!P0 SYNCS.PHASECHK.TRANS64 P0, [R0+URZ+0xf0], R3 ;  /* 0x0000f003000085a7 */ /* 0x000ea400080010ff */
[----:B--2---:R-:W-:Y:S05]  /*11640*/  @!P0 BRA `(.L_x_292) ;  /* 0xfffffffc00f08947 */ /* 0x004fea000383ffff */
[----:B------:R-:W-:Y:S05]  /*11650*/  BRA `(.L_x_293) ;  /* 0xffffff8800087947 */ /* 0x000fea000383ffff */
.L_x_146:
[----:B------:R-:W-:Y:S07]  /*11660*/  MOV R0, UR6 ;  /* 0x0000000600007c02 */ /* 0x000fee0008000f00 */
.L_x_294:
[----:B---3--:R3:W1:Y:S02]  /*11670*/  SYNCS.PHASECHK.TRANS64.TRYWAIT P0, [R0+URZ+0x1f0], R3 ;  /* 0x0001f003000075a7 */ /* 0x00866400080011ff */
[----:B-1----:R-:W-:Y:S05]  /*11680*/  @!P0 NANOSLEEP.SYNCS 0x989680 ;  /* 0x009896800000895d */ /* 0x002fea0003900000 */
[----:B------:R-:W1:Y:S02]  /*11690*/  @!P0 SYNCS.PHASECHK.TRANS64 P0, [R0+URZ+0x1f0], R3 ;  /* 0x0001f003000085a7 */ /* 0x000e6400080010ff */
[----:B-1----:R-:W-:Y:S05]  /*116a0*/  @!P0 BRA `(.L_x_294) ;  /* 0xfffffffc00f08947 */ /* 0x002fea000383ffff */
[----:B------:R-:W-:Y:S05]  /*116b0*/  BRA `(.L_x_295) ;  /* 0xffffff9000b47947 */ /* 0x000fea000383ffff */
.L_x_155:
[----:B------:R-:W-:Y:S07]  /*116c0*/  MOV R15, 0xffffffff ;  /* 0xffffffff000f7802 */ /* 0x000fee0000000f00 */
[----:B-12-45:R-:W-:Y:S05]  /*116d0*/  WARPSYNC.COLLECTIVE R15, `(.L_x_296) ;  /* 0x000000000f0c7348 */ /* 0x036fea0003c00000 */
[----:B------:R-:W-:Y:S02]  /*116e0*/  ELECT P6, UR79, PT ;  /* 0x00000000004f782f */ /* 0x000fe400038c0000 */
[----:B------:R-:W-:Y:S01]  /*116f0*/  MOV R14, UR79 ;  /* 0x0000004f000e7c02 */ /* 0x000fe20008000f00 */
[----:B-12-45:R-:W-:Y:S10]  /*11700*/  ENDCOLLECTIVE ;  /* 0x000000000000791b */ /* 0x036ff40003800000 */
.L_x_296:
[----:B------:R-:W-:Y:S05]  /*11710*/  BRA `(.L_x_297) ;  /* 0xffffff9400c47947 */ /* 0x000fea000383ffff */
.L_x_160:
[----:B--2---:R-:W-:Y:S04]  /*11720*/  MOV R5, UR43 ;  /* 0x0000002b00057c02 */ /* 0x004fe80008000f00 */
[----:B------:R2:W1:Y:S03]  /*11730*/  SYNCS.PHASECHK.TRANS64.TRYWAIT P0, [R5+URZ+0xc0], R0 ;  /* 0x0000c000050075a7 */ /* 0x00046600080011ff */
[----:B-1----:R-:W-:Y:S05]  /*11740*/  @!P0 NANOSLEEP.SYNCS 0x989680 ;  /* 0x009896800000895d */ /* 0x002fea0003900000 */
[----:B------:R-:W1:Y:S02]  /*11750*/  @!P0 SYNCS.PHASECHK.TRANS64 P0, [R5+URZ+0xc0], R0 ;  /* 0x0000c000050085a7 */ /* 0x000e6400080010ff */
[----:B-1----:R-:W-:Y:S05]  /*11760*/  @!P0 BRA `(.L_x_160) ;  /* 0xfffffffc00ec8947 */ /* 0x002fea000383ffff */
[----:B------:R-:W-:Y:S05]  /*11770*/  BRA `(.L_x_159) ;  /* 0xffffff98006c7947 */ /* 0x000fea000383ffff */
.L_x_164:
[----:B------:R1:W1:Y:S02]  /*11780*/  SYNCS.PHASECHK.TRANS64.TRYWAIT P1, [R68+URZ+0x190], R3 ;  /* 0x00019003440075a7 */ /* 0x00026400080211ff */
[----:B-1----:R-:W-:Y:S05]  /*11790*/  @!P1 NANOSLEEP.SYNCS 0x989680 ;  /* 0x009896800000995d */ /* 0x002fea0003900000 */
[----:B------:R-:W1:Y:S02]  /*117a0*/  @!P1 SYNCS.PHASECHK.TRANS64 P1, [R68+URZ+0x190], R3 ;  /* 0x00019003440095a7 */ /* 0x000e6400080210ff */
[----:B-1----:R-:W-:Y:S05]  /*117b0*/  @!P1 BRA `(.L_x_164) ;  /* 0xfffffffc00f09947 */ /* 0x002fea000383ffff */
[----:B------:R-:W-:Y:S05]  /*117c0*/  BRA `(.L_x_163) ;  /* 0xffffff9800cc7947 */ /* 0x000fea000383ffff */
.L_x_171:
[----:B--2---:R-:W-:Y:S04]  /*117d0*/  MOV R0, UR43 ;  /* 0x0000002b00007c02 */ /* 0x004fe80008000f00 */
[----:B------:R2:W4:Y:S03]  /*117e0*/  SYNCS.PHASECHK.TRANS64.TRYWAIT P1, [R0+URZ+0xc8], R3 ;  /* 0x0000c803000075a7 */ /* 0x00052600080211ff */
[----:B----4-:R-:W-:Y:S05]  /*117f0*/  @!P1 NANOSLEEP.SYNCS 0x989680 ;  /* 0x009896800000995d */ /* 0x010fea0003900000 */
[----:B------:R-:W4:Y:S02]  /*11800*/  @!P1 SYNCS.PHASECHK.TRANS64 P1, [R0+URZ+0xc8], R3 ;  /* 0x0000c803000095a7 */ /* 0x000f2400080210ff */
[----:B----4-:R-:W-:Y:S05]  /*11810*/  @!P1 BRA `(.L_x_171) ;  /* 0xfffffffc00ec9947 */ /* 0x010fea000383ffff */
[----:B------:R-:W-:Y:S05]  /*11820*/  BRA `(.L_x_170) ;  /* 0xffffffa000f47947 */ /* 0x000fea000383ffff */
.L_x_179:
[----:B--2---:R-:W-:Y:S04]  /*11830*/  MOV R0, UR43 ;  /* 0x0000002b00007c02 */ /* 0x004fe80008000f00 */
[----:B------:R2:W1:Y:S03]  /*11840*/  SYNCS.PHASECHK.TRANS64.TRYWAIT P1, [R0+URZ+0xd0], R3 ;  /* 0x0000d003000075a7 */ /* 0x00046600080211ff */
[----:B-1----:R-:W-:Y:S05]  /*11850*/  @!P1 NANOSLEEP.SYNCS 0x989680 ;  /* 0x009896800000995d */ /* 0x002fea0003900000 */
[----:B------:R-:W1:Y:S02]  /*11860*/  @!P1 SYNCS.PHASECHK.TRANS64 P1, [R0+URZ+0xd0], R3 ;  /* 0x0000d003000095a7 */ /* 0x000e6400080210ff */
[----:B-1----:R-:W-:Y:S05]  /*11870*/  @!P1 BRA `(.L_x_179) ;  /* 0xfffffffc00ec9947 */ /* 0x002fea000383ffff */
[----:B------:R-:W-:Y:S05]  /*11880*/  BRA `(.L_x_178) ;  /* 0xffffffac004c7947 */ /* 0x000fea000383ffff */
.L_x_187:
[----:B--2---:R-:W-:Y:S04]  /*11890*/  MOV R0, UR43 ;  /* 0x0000002b00007c02 */ /* 0x004fe80008000f00 */
[----:B------:R2:W1:Y:S03]  /*118a0*/  SYNCS.PHASECHK.TRANS64.TRYWAIT P1, [R0+URZ+0xd8], R3 ;  /* 0x0000d803000075a7 */ /* 0x00046600080211ff */
[----:B-1----:R-:W-:Y:S05]  /*118b0*/  @!P1 NANOSLEEP.SYNCS 0x989680 ;  /* 0x009896800000995d */ /* 0x002fea0003900000 */
[----:B------:R-:W1:Y:S02]  /*118c0*/  @!P1 SYNCS.PHASECHK.TRANS64 P1, [R0+URZ+0xd8], R3 ;  /* 0x0000d803000095a7 */ /* 0x000e6400080210ff */
[----:B-1----:R-:W-:Y:S05]  /*118d0*/  @!P1 BRA `(.L_x_187) ;  /* 0xfffffffc00ec9947 */ /* 0x002fea000383ffff */
[----:B------:R-:W-:Y:S05]  /*118e0*/  BRA `(.L_x_186) ;  /* 0xffffffb400b47947 */ /* 0x000fea000383ffff */
.L_x_199:
[----:B------:R-:W-:Y:S07]  /*118f0*/  MOV R4, UR24 ;  /* 0x0000001800047c02 */ /* 0x000fee0008000f00 */
.L_x_298:
[----:B--2---:R2:W4:Y:S02]  /*11900*/  SYNCS.PHASECHK.TRANS64.TRYWAIT P0, [R4+URZ+0x110], R5 ;  /* 0x00011005040075a7 */ /* 0x00452400080011ff */
[----:B----4-:R-:W-:Y:S05]  /*11910*/  @!P0 NANOSLEEP.SYNCS 0x989680 ;  /* 0x009896800000895d */ /* 0x010fea0003900000 */
[----:B------:R-:W4:Y:S02]  /*11920*/  @!P0 SYNCS.PHASECHK.TRANS64 P0, [R4+URZ+0x110], R5 ;  /* 0x00011005040085a7 */ /* 0x000f2400080010ff */
[----:B----4-:R-:W-:Y:S05]  /*11930*/  @!P0 BRA `(.L_x_298) ;  /* 0xfffffffc00f08947 */ /* 0x010fea000383ffff */
[----:B------:R-:W-:Y:S05]  /*11940*/  BRA `(.L_x_299) ;  /* 0xffffffc800c07947 */ /* 0x000fea000383ffff */
.L_x_202:
[----:B------:R-:W-:Y:S07]  /*11950*/  MOV R4, UR24 ;  /* 0x0000001800047c02 */ /* 0x000fee0008000f00 */
.L_x_300:
[----:B-1----:R1:W2:Y:S02]  /*11960*/  SYNCS.PHASECHK.TRANS64.TRYWAIT P1, [R4+URZ+0x230], R5 ;  /* 0x00023005040075a7 */ /* 0x0022a400080211ff */
[----:B--2---:R-:W-:Y:S05]  /*11970*/  @!P1 NANOSLEEP.SYNCS 0x989680 ;  /* 0x009896800000995d */ /* 0x004fea0003900000 */
[----:B------:R-:W2:Y:S02]  /*11980*/  @!P1 SYNCS.PHASECHK.TRANS64 P1, [R4+URZ+0x230], R5 ;  /* 0x00023005040095a7 */ /* 0x000ea400080210ff */
[----:B--2---:R-:W-:Y:S05]  /*11990*/  @!P1 BRA `(.L_x_300) ;  /* 0xfffffffc00f09947 */ /* 0x004fea000383ffff */
[----:B------:R-:W-:Y:S05]  /*119a0*/  BRA `(.L_x_301) ;  /* 0xffffffcc001c7947 */ /* 0x000fea000383ffff */
.L_x_218:
[----:B-1----:R-:W-:-:S04]  /*119b0*/  MOV R0, UR6 ;  /* 0x0000000600007c02 */ /* 0x002fc80008000f00 */
[----:B------:R1:W2:Y:S03]  /*119c0*/  SYNCS.PHASECHK.TRANS64.TRYWAIT P0, [R0+URZ+0x8], R5 ;  /* 0x00000805000075a7 */ /* 0x0002a600080011ff */
[----:B--2---:R-:W-:Y:S05]  /*119d0*/  @!P0 NANOSLEEP.SYNCS 0x989680 ;  /* 0x009896800000895d */ /* 0x004fea0003900000 */
[----:B------:R-:W2:Y:S02]  /*119e0*/  @!P0 SYNCS.PHASECHK.TRANS64 P0, [R0+URZ+0x8], R5 ;  /* 0x00000805000085a7 */ /* 0x000ea400080010ff */
[----:B--2---:R-:W-:Y:S05]  /*119f0*/  @!P0 BRA `(.L_x_218) ;  /* 0xfffffffc00ec8947 */ /* 0x004fea000383ffff */
[----:B------:R-:W-:Y:S05]  /*11a00*/  BRA `(.L_x_217) ;  /* 0xffffffdc00fc7947 */ /* 0x000fea000383ffff */
.L_x_220:
[----:B------:R-:W-:Y:S01]  /*11a10*/  BSSY B0, `(.L_x_302) ;  /* 0x0000006000007945 */ /* 0x000fe20003800000 */
[----:B------:R-:W-:-:S07]  /*11a20*/  MOV R15, 0xffffffff ;  /* 0xffffffff000f7802 */ /* 0x000fce0000000f00 */
[----:B-1--45:R-:W-:Y:S05]  /*11a30*/  WARPSYNC.COLLECTIVE R15, `(.L_x_303) ;  /* 0x000000000f0c7348 */ /* 0x032fea0003c00000 */
[----:B------:R-:W-:Y:S02]  /*11a40*/  ELECT P6, UR79, PT ;  /* 0x00000000004f782f */ /* 0x000fe400038c0000 */
[----:B------:R-:W-:Y:S01]  /*11a50*/  MOV R14, UR79 ;  /* 0x0000004f000e7c02 */ /* 0x000fe20008000f00 */
[----:B-1--45:R-:W-:Y:S10]  /*11a60*/  ENDCOLLECTIVE ;  /* 0x000000000000791b */ /* 0x032ff40003800000 */
.L_x_303:
[----:B------:R-:W-:Y:S05]  /*11a70*/  BSYNC B0 ;  /* 0x0000000000007941 */ /* 0x000fea0003800000 */
.L_x_302:
[----:B------:R-:W-:Y:S05]  /*11a80*/  BRA `(.L_x_304) ;  /* 0xffffffe0002c7947 */ /* 0x000fea000383ffff */
.L_x_222:
[----:B-1----:R-:W-:-:S04]  /*11a90*/  MOV R0, UR6 ;  /* 0x0000000600007c02 */ /* 0x002fc80008000f00 */
[----:B------:R1:W2:Y:S03]  /*11aa0*/  SYNCS.PHASECHK.TRANS64.TRYWAIT P0, [R0+URZ+0x8], R3 ;  /* 0x00000803000075a7 */ /* 0x0002a600080011ff */
[----:B--2---:R-:W-:Y:S05]  /*11ab0*/  @!P0 NANOSLEEP.SYNCS 0x989680 ;  /* 0x009896800000895d */ /* 0x004fea0003900000 */
[----:B------:R-:W2:Y:S02]  /*11ac0*/  @!P0 SYNCS.PHASECHK.TRANS64 P0, [R0+URZ+0x8], R3 ;  /* 0x00000803000085a7 */ /* 0x000ea400080010ff */
[----:B--2---:R-:W-:Y:S05]  /*11ad0*/  @!P0 BRA `(.L_x_222) ;  /* 0xfffffffc00ec8947 */ /* 0x004fea000383ffff */
[----:B------:R-:W-:Y:S05]  /*11ae0*/  BRA `(.L_x_221) ;  /* 0xffffffe000307947 */ /* 0x000fea000383ffff */
.L_x_225:
[----:B-1----:R-:W-:-:S07]  /*11af0*/  MOV R3, UR9 ;  /* 0x0000000900037c02 */ /* 0x002fce0008000f00 */
.L_x_305:
[----:B-1----:R1:W3:Y:S02]  /*11b00*/  SYNCS.PHASECHK.TRANS64.TRYWAIT P0, [R3+URZ+0x1b0], R4 ;  /* 0x0001b004030075a7 */ /* 0x0022e400080011ff */
[----:B---3--:R-:W-:Y:S05]  /*11b10*/  @!P0 NANOSLEEP.SYNCS 0x989680 ;  /* 0x009896800000895d */ /* 0x008fea0003900000 */
[----:B------:R-:W3:Y:S02]  /*11b20*/  @!P0 SYNCS.PHASECHK.TRANS64 P0, [R3+URZ+0x1b0], R4 ;  /* 0x0001b004030085a7 */ /* 0x000ee400080010ff */
[----:B---3--:R-:W-:Y:S05]  /*11b30*/  @!P0 BRA `(.L_x_305) ;  /* 0xfffffffc00f08947 */ /* 0x008fea000383ffff */
[----:B------:R-:W-:Y:S05]  /*11b40*/  BRA `(.L_x_306) ;  /* 0xffffffe4001c7947 */ /* 0x000fea000383ffff */
.L_x_227:
[----:B------:R-:W-:Y:S07]  /*11b50*/  MOV R3, UR6 ;  /* 0x0000000600037c02 */ /* 0x000fee0008000f00 */
.L_x_307:
[----:B-1----:R1:W2:Y:S02]  /*11b60*/  SYNCS.PHASECHK.TRANS64.TRYWAIT P0, [R3+URZ], R4 ;  /* 0x00000004030075a7 */ /* 0x0022a400080011ff */
[----:B--2---:R-:W-:Y:S05]  /*11b70*/  @!P0 NANOSLEEP.SYNCS 0x989680 ;  /* 0x009896800000895d */ /* 0x004fea0003900000 */
[----:B------:R-:W2:Y:S02]  /*11b80*/  @!P0 SYNCS.PHASECHK.TRANS64 P0, [R3+URZ], R4 ;  /* 0x00000004030085a7 */ /* 0x000ea400080010ff */
[----:B--2---:R-:W-:Y:S05]  /*11b90*/  @!P0 BRA `(.L_x_307) ;  /* 0xfffffffc00f08947 */ /* 0x004fea000383ffff */
[----:B------:R-:W-:Y:S05]  /*11ba0*/  BRA `(.L_x_226) ;  /* 0xffffffe4005c7947 */ /* 0x000fea000383ffff */
.L_x_231:
[----:B------:R-:W-:-:S07]  /*11bb0*/  MOV R3, UR6 ;  /* 0x0000000600037c02 */ /* 0x000fce0008000f00 */
.L_x_308:
[----:B-1----:R1:W2:Y:S02]  /*11bc0*/  SYNCS.PHASECHK.TRANS64.TRYWAIT P0, [R3+URZ+0x1f0], R4 ;  /* 0x0001f004030075a7 */ /* 0x0022a400080011ff */
[----:B--2---:R-:W-:Y:S05]  /*11bd0*/  @!P0 NANOSLEEP.SYNCS 0x989680 ;  /* 0x009896800000895d */ /* 0x004fea0003900000 */
[----:B------:R-:W2:Y:S02]  /*11be0*/  @!P0 SYNCS.PHASECHK.TRANS64 P0, [R3+URZ+0x1f0], R4 ;  /* 0x0001f004030085a7 */ /* 0x000ea400080010ff */
[----:B--2---:R-:W-:Y:S05]  /*11bf0*/  @!P0 BRA `(.L_x_308) ;  /* 0xfffffffc00f08947 */ /* 0x004fea000383ffff */
[----:B------:R-:W-:Y:S05]  /*11c00*/  BRA `(.L_x_309) ;  /* 0xffffffe800387947 */ /* 0x000fea000383ffff */
.L_x_236:
[----:B-1----:R-:W-:-:S07]  /*11c10*/  MOV R0, UR6 ;  /* 0x0000000600007c02 */ /* 0x002fce0008000f00 */
.L_x_310:
[----:B-1----:R1:W3:Y:S02]  /*11c20*/  SYNCS.PHASECHK.TRANS64.TRYWAIT P0, [R0+URZ+0x1b0], R3 ;  /* 0x0001b003000075a7 */ /* 0x0022e400080011ff */
[----:B---3--:R-:W-:Y:S05]  /*11c30*/  @!P0 NANOSLEEP.SYNCS 0x989680 ;  /* 0x009896800000895d */ /* 0x008fea0003900000 */
[----:B------:R-:W3:Y:S02]  /*11c40*/  @!P0 SYNCS.PHASECHK.TRANS64 P0, [R0+URZ+0x1b0], R3 ;  /* 0x0001b003000085a7 */ /* 0x000ee400080010ff */
[----:B---3--:R-:W-:Y:S05]  /*11c50*/  @!P0 BRA `(.L_x_310) ;  /* 0xfffffffc00f08947 */ /* 0x008fea000383ffff */
[----:B------:R-:W-:Y:S05]  /*11c60*/  BRA `(.L_x_311) ;  /* 0xffffffe800c07947 */ /* 0x000fea000383ffff */
.L_x_238:
[----:B------:R-:W-:-:S07]  /*11c70*/  MOV R0, UR7 ;  /* 0x0000000700007c02 */ /* 0x000fce0008000f00 */
.L_x_312:
[----:B-1----:R1:W3:Y:S02]  /*11c80*/  SYNCS.PHASECHK.TRANS64.TRYWAIT P0, [R0+URZ+0x1b0], R3 ;  /* 0x0001b003000075a7 */ /* 0x0022e400080011ff */
[----:B---3--:R-:W-:Y:S05]  /*11c90*/  @!P0 NANOSLEEP.SYNCS 0x989680 ;  /* 0x009896800000895d */ /* 0x008fea0003900000 */
[----:B------:R-:W3:Y:S02]  /*11ca0*/  @!P0 SYNCS.PHASECHK.TRANS64 P0, [R0+URZ+0x1b0], R3 ;  /* 0x0001b003000085a7 */ /* 0x000ee400080010ff */
[----:B---3--:R-:W-:Y:S05]  /*11cb0*/  @!P0 BRA `(.L_x_312) ;  /* 0xfffffffc00f08947 */ /* 0x008fea000383ffff */
[----:B------:R-:W-:Y:S05]  /*11cc0*/  BRA `(.L_x_313) ;  /* 0xffffffe800d87947 */ /* 0x000fea000383ffff */
.L_x_240:
[----:B------:R-:W-:-:S07]  /*11cd0*/  MOV R0, UR7 ;  /* 0x0000000700007c02 */ /* 0x000fce0008000f00 */
.L_x_314:
[----:B-1----:R1:W3:Y:S02]  /*11ce0*/  SYNCS.PHASECHK.TRANS64.TRYWAIT P0, [R0+URZ+0x1b0], R3 ;  /* 0x0001b003000075a7 */ /* 0x0022e400080011ff */
[----:B---3--:R-:W-:Y:S05]  /*11cf0*/  @!P0 NANOSLEEP.SYNCS 0x989680 ;  /* 0x009896800000895d */ /* 0x008fea0003900000 */
[----:B------:R-:W3:Y:S02]  /*11d00*/  @!P0 SYNCS.PHASECHK.TRANS64 P0, [R0+URZ+0x1b0], R3 ;  /* 0x0001b003000085a7 */ /* 0x000ee400080010ff */
[----:B---3--:R-:W-:Y:S05]  /*11d10*/  @!P0 BRA `(.L_x_314) ;  /* 0xfffffffc00f08947 */ /* 0x008fea000383ffff */
[----:B------:R-:W-:Y:S05]  /*11d20*/  BRA `(.L_x_315) ;  /* 0xffffffe800f07947 */ /* 0x000fea000383ffff */
.L_x_244:
[----:B------:R-:W-:-:S07]  /*11d30*/  MOV R0, UR4 ;  /* 0x0000000400007c02 */ /* 0x000fce0008000f00 */
.L_x_316:
[----:B-1----:R1:W3:Y:S02]  /*11d40*/  SYNCS.PHASECHK.TRANS64.TRYWAIT P1, [R0+URZ+0x1e0], R3 ;  /* 0x0001e003000075a7 */ /* 0x0022e400080211ff */
[----:B---3--:R-:W-:Y:S05]  /*11d50*/  @!P1 NANOSLEEP.SYNCS 0x989680 ;  /* 0x009896800000995d */ /* 0x008fea0003900000 */
[----:B------:R-:W3:Y:S02]  /*11d60*/  @!P1 SYNCS.PHASECHK.TRANS64 P1, [R0+URZ+0x1e0], R3 ;  /* 0x0001e003000095a7 */ /* 0x000ee400080210ff */
[----:B---3--:R-:W-:Y:S05]  /*11d70*/  @!P1 BRA `(.L_x_316) ;  /* 0xfffffffc00f09947 */ /* 0x008fea000383ffff */
[----:B------:R-:W-:Y:S05]  /*11d80*/  BRA `(.L_x_317) ;  /* 0xffffffec00447947 */ /* 0x000fea000383ffff */
        .weak           $__internal_0_$__cuda_sm10x_tcgen05_guardrail_trap_col_being_dealloced_not_returned_by_alloc
        .type           $__internal_0_$__cuda_sm10x_tcgen05_guardrail_trap_col_being_dealloced_not_returned_by_alloc,@function
        .size           $__internal_0_$__cuda_sm10x_tcgen05_guardrail_trap_col_being_dealloced_not_returned_by_alloc,($__internal_1_$__cuda_sm10x_tcgen05_guardrail_trap_phase_invalid_during_alloc - $__internal_0_$__cuda_sm10x_tcgen05_guardrail_trap_col_being_dealloced_not_returned_by_alloc)
$__internal_0_$__cuda_sm10x_tcgen05_guardrail_trap_col_being_dealloced_not_returned_by_alloc:
[----:B------:R-:W-:Y:S05]  /*11d90*/  BPT.TRAP 0x1 ;  /* 0x000000040000795c */ /* 0x000fea0000300000 */
[----:B------:R-:W-:-:S04]  /*11da0*/  HFMA2 R3, -RZ, RZ, 0, 0 ;  /* 0x00000000ff037431 */ /* 0x000fc800000001ff */
[----:B------:R-:W-:Y:S05]  /*11db0*/  RET.REL.NODEC R2 `(_ZN7cutlass13device_kernelINS_4gemm6kernel13GemmUniversalINS1_17GroupProblemShapeIN4cute5tupleIJiiiEEEEENS1_10collective13CollectiveMmaINS1_40MainloopSm100ArrayTmaUmmaWarpSpecializedILi12ELi8ELi4ENS6_IJNS5_1CILi2EEENSC_ILi1EEESE_EEEEENS6_IJNSC_ILi128EEESH_SH_EEENS_12float_e4m3_tEPNS6_IJlSE_NSC_ILi0EEEEEESJ_SM_NS5_8TiledMMAINS5_8MMA_AtomIJNS5_10MMA_TraitsINS5_25SM100_MMA_F8F6F4_2x1SM_SSEJSJ_SJ_fSH_SH_NS5_17integral_constantINS5_4UMMA5MajorELST_0EEESU_NSR_INSS_7ScaleInELSV_0EEESW_EEEEEENS5_6LayoutINS6_IJSE_SE_SE_EEENS6_IJSK_SK_SK_EEEEENS6_IJNS5_10UnderscoreES13_S13_EEEEENS5_18SM100_TMA_2SM_LOADENS5_14ComposedLayoutINS5_7SwizzleILi3ELi4ELi3EEENS5_18smem_ptr_flag_bitsILi8EEENSZ_INS6_IJNSC_ILi8EEESH_EEENS6_IJSH_SE_EEEEEEEvNS5_8identityES16_S1G_vS1H_EENS_8epilogue10collective18CollectiveEpilogueINS1J_31Sm100PtrArrayTmaWarpSpecializedILi4ELi2ELi16ELb1ELb0EEEJNS6_IJNSC_ILi64EEESH_SH_EEENS6_IJNSZ_IS1O_SE_EENSZ_INS6_IJNSC_ILi16EEESD_EEENS6_IJSE_S1O_EEEEEEEENS_6half_tEPNS6_IJSE_lSK_EEES1W_S1Y_NS1J_6fusion15FusionCallbacksIS1N_NS1Z_17LinearCombinationIS1W_fS1W_fLNS_15FloatRoundStyleE2EEES1P_S1V_JEEENS5_5SM1004TMEM4LOAD26SM100_TMEM_LOAD_16dp256b2xENS5_13SM90_TMA_LOADENS17_IS19_NS1A_ILi16EEENSZ_INS6_IJS1O_S1C_EEES1T_EEEENS5_17SM75_U16x8_LDSM_TENS5_14SM90_TMA_STOREES2D_NS5_17SM90_U16x8_STSM_TENS5_39AutoVectorizingCopyWithAssumedAlignmentILi128EEEEEEvvEEEEvNT_6ParamsE) ;  /* 0xfffffee002907950 */ /* 0x000fea0003c3ffff */
        .weak           $__internal_1_$__cuda_sm10x_tcgen05_guardrail_trap_phase_invalid_during_alloc
        .type           $__internal_1_$__cuda_sm10x_tcgen05_guardrail_trap_phase_invalid_during_alloc,@function
        .size           $__internal_1_$__cuda_sm10x_tcgen05_guardrail_trap_phase_invalid_during_alloc,($__internal_2_$__cuda_sm10x_tcgen05_guardrail_trap_unallocated_columns_being_dealloced - $__internal_1_$__cuda_sm10x_tcgen05_guardrail_trap_phase_invalid_during_alloc)
$__internal_1_$__cuda_sm10x_tcgen05_guardrail_trap_phase_invalid_during_alloc:
[----:B------:R-:W-:Y:S05]  /*11dc0*/  BPT.TRAP 0x1 ;  /* 0x000000040000795c */ /* 0x000fea0000300000 */
[----:B------:R-:W-:-:S04]  /*11dd0*/  MOV R3, 0x0 ;  /* 0x0000000000037802 */ /* 0x000fc80000000f00 */
[----:B------:R-:W-:Y:S05]  /*11de0*/  RET.REL.NODEC R2 `(_ZN7cutlass13device_kernelINS_4gemm6kernel13GemmUniversalINS1_17GroupProblemShapeIN4cute5tupleIJiiiEEEEENS1_10collective13CollectiveMmaINS1_40MainloopSm100ArrayTmaUmmaWarpSpecializedILi12ELi8ELi4ENS6_IJNS5_1CILi2EEENSC_ILi1EEESE_EEEEENS6_IJNSC_ILi128EEESH_SH_EEENS_12float_e4m3_tEPNS6_IJlSE_NSC_ILi0EEEEEESJ_SM_NS5_8TiledMMAINS5_8MMA_AtomIJNS5_10MMA_TraitsINS5_25SM100_MMA_F8F6F4_2x1SM_SSEJSJ_SJ_fSH_SH_NS5_17integral_constantINS5_4UMMA5MajorELST_0EEESU_NSR_INSS_7ScaleInELSV_0EEESW_EEEEEENS5_6LayoutINS6_IJSE_SE_SE_EEENS6_IJSK_SK_SK_EEEEENS6_IJNS5_10UnderscoreES13_S13_EEEEENS5_18SM100_TMA_2SM_LOADENS5_14ComposedLayoutINS5_7SwizzleILi3ELi4ELi3EEENS5_18smem_ptr_flag_bitsILi8EEENSZ_INS6_IJNSC_ILi8EEESH_EEENS6_IJSH_SE_EEEEEEEvNS5_8identityES16_S1G_vS1H_EENS_8epilogue10collective18CollectiveEpilogueINS1J_31Sm100PtrArrayTmaWarpSpecializedILi4ELi2ELi16ELb1ELb0EEEJNS6_IJNSC_ILi64EEESH_SH_EEENS6_IJNSZ_IS1O_SE_EENSZ_INS6_IJNSC_ILi16EEESD_EEENS6_IJSE_S1O_EEEEEEEENS_6half_tEPNS6_IJSE_lSK_EEES1W_S1Y_NS1J_6fusion15FusionCallbacksIS1N_NS1Z_17LinearCombinationIS1W_fS1W_fLNS_15FloatRoundStyleE2EEES1P_S1V_JEEENS5_5SM1004TMEM4LOAD26SM100_TMEM_LOAD_16dp256b2xENS5_13SM90_TMA_LOADENS17_IS19_NS1A_ILi16EEENSZ_INS6_IJS1O_S1C_EEES1T_EEEENS5_17SM75_U16x8_LDSM_TENS5_14SM90_TMA_STOREES2D_NS5_17SM90_U16x8_STSM_TENS5_39AutoVectorizingCopyWithAssumedAlignmentILi128EEEEEEvvEEEEvNT_6ParamsE) ;  /* 0xfffffee002847950 */ /* 0x000fea0003c3ffff */
        .weak           $__internal_2_$__cuda_sm10x_tcgen05_guardrail_trap_unallocated_columns_being_dealloced
        .type           $__internal_2_$__cuda_sm10x_tcgen05_guardrail_trap_unallocated_columns_being_dealloced,@function
        .size           $__internal_2_$__cuda_sm10x_tcgen05_guardrail_trap_unallocated_columns_being_dealloced,($__internal_3_$__cuda_sm20_div_u64 - $__internal_2_$__cuda_sm10x_tcgen05_guardrail_trap_unallocated_columns_being_dealloced)
$__internal_2_$__cuda_sm10x_tcgen05_guardrail_trap_unallocated_columns_being_dealloced:
[----:B------:R-:W-:Y:S05]  /*11df0*/  BPT.TRAP 0x1 ;  /* 0x000000040000795c */ /* 0x000fea0000300000 */
[----:B------:R-:W-:-:S04]  /*11e00*/  HFMA2 R3, -RZ, RZ, 0, 0 ;  /* 0x00000000ff037431 */ /* 0x000fc800000001ff */
[----:B------:R-:W-:Y:S05]  /*11e10*/  RET.REL.NODEC R2 `(_ZN7cutlass13device_kernelINS_4gemm6kernel13GemmUniversalINS1_17GroupProblemShapeIN4cute5tupleIJiiiEEEEENS1_10collective13CollectiveMmaINS1_40MainloopSm100ArrayTmaUmmaWarpSpecializedILi12ELi8ELi4ENS6_IJNS5_1CILi2EEENSC_ILi1EEESE_EEEEENS6_IJNSC_ILi128EEESH_SH_EEENS_12float_e4m3_tEPNS6_IJlSE_NSC_ILi0EEEEEESJ_SM_NS5_8TiledMMAINS5_8MMA_AtomIJNS5_10MMA_TraitsINS5_25SM100_MMA_F8F6F4_2x1SM_SSEJSJ_SJ_fSH_SH_NS5_17integral_constantINS5_4UMMA5MajorELST_0EEESU_NSR_INSS_7ScaleInELSV_0EEESW_EEEEEENS5_6LayoutINS6_IJSE_SE_SE_EEENS6_IJSK_SK_SK_EEEEENS6_IJNS5_10UnderscoreES13_S13_EEEEENS5_18SM100_TMA_2SM_LOADENS5_14ComposedLayoutINS5_7SwizzleILi3ELi4ELi3EEENS5_18smem_ptr_flag_bitsILi8EEENSZ_INS6_IJNSC_ILi8EEESH_EEENS6_IJSH_SE_EEEEEEEvNS5_8identityES16_S1G_vS1H_EENS_8epilogue10collective18CollectiveEpilogueINS1J_31Sm100PtrArrayTmaWarpSpecializedILi4ELi2ELi16ELb1ELb0EEEJNS6_IJNSC_ILi64EEESH_SH_EEENS6_IJNSZ_IS1O_SE_EENSZ_INS6_IJNSC_ILi16EEESD_EEENS6_IJSE_S1O_EEEEEEEENS_6half_tEPNS6_IJSE_lSK_EEES1W_S1Y_NS1J_6fusion15FusionCallbacksIS1N_NS1Z_17LinearCombinationIS1W_fS1W_fLNS_15FloatRoundStyleE2EEES1P_S1V_JEEENS5_5SM1004TMEM4LOAD26SM100_TMEM_LOAD_16dp256b2xENS5_13SM90_TMA_LOADENS17_IS19_NS1A_ILi16EEENSZ_INS6_IJS1O_S1C_EEES1T_EEEENS5_17SM75_U16x8_LDSM_TENS5_14SM90_TMA_STOREES2D_NS5_17SM90_U16x8_STSM_TENS5_39AutoVectorizingCopyWithAssumedAlignmentILi128EEEEEEvvEEEEvNT_6ParamsE) ;  /* 0xfffffee002787950 */ /* 0x000fea0003c3ffff */
        .weak           $__internal_3_$__cuda_sm20_div_u64
        .type           $__internal_3_$__cuda_sm20_div_u64,@function
        .size           $__internal_3_$__cuda_sm20_div_u64,(.L_x_74 - $__internal_3_$__cuda_sm20_div_u64)
$__internal_3_$__cuda_sm20_div_u64:
[----:B------:R-:W1:Y:S08]  /*11e20*/  I2F.U64.RP R11, UR4 ;  /* 0x00000004000b7d12 */ /* 0x000e700008309000 */
[----:B-1----:R-:W1:Y:S02]  /*11e30*/  MUFU.RCP R3, R11 ;  /* 0x0000000b00037308 */ /* 0x002e640000001000 */
[----:B-1----:R-:W-:-:S06]  /*11e40*/  VIADD R3, R3, 0x1ffffffe ;  /* 0x1ffffffe03037836 */ /* 0x002fcc0000000000 */
[----:B------:R-:W1:Y:S02]  /*11e50*/  F2I.U64.TRUNC R18, R3 ;  /* 0x0000000300127311 */ /* 0x000e64000020d800 */
[----:B-1----:R-:W-:Y:S01]  /*11e60*/  R2UR UR12, R18 ;  /* 0x00000000120c72ca */ /* 0x002fe200000e0000 */
[----:B------:R-:W-:Y:S01]  /*11e70*/  IMAD.MOV.U32 R3, RZ, RZ, 0x0 ;  /* 0x00000000ff037424 */ /* 0x000fe200078e00ff */
[----:B------:R-:W-:-:S11]  /*11e80*/  R2UR UR13, R19 ;  /* 0x00000000130d72ca */ /* 0x000fd600000e0000 */
[----:B------:R-:W-:-:S04]  /*11e90*/  UIMAD.WIDE.U32 UR14, UR12, UR4, URZ ;  /* 0x000000040c0e72a5 */ /* 0x000fc8000f8e00ff */
[----:B------:R-:W-:Y:S02]  /*11ea0*/  UIADD3 UR11, UP0, UPT, URZ, -UR14, URZ ;  /* 0x8000000eff0b7290 */ /* 0x000fe4000ff1e0ff */
[----:B------:R-:W-:Y:S02]  /*11eb0*/  UIMAD UR10, UR12, UR5, UR15 ;  /* 0x000000050c0a72a4 */ /* 0x000fe4000f8e020f */
[----:B------:R-:W-:Y:S02]  /*11ec0*/  UIMAD.WIDE.U32 UR14, UR12, UR11, URZ ;  /* 0x0000000b0c0e72a5 */ /* 0x000fe4000f8e00ff */
[----:B------:R-:W-:-:S04]  /*11ed0*/  UIMAD UR10, UR13, UR4, UR10 ;  /* 0x000000040d0a72a4 */ /* 0x000fc8000f8e020a */
[----:B------:R-:W-:Y:S01]  /*11ee0*/  UIADD3.X UR10, UPT, UPT, URZ, ~UR10, URZ, UP0, !UPT ;  /* 0x8000000aff0a7290 */ /* 0x000fe200087fe4ff */
[----:B------:R-:W-:Y:S01]  /*11ef0*/  UMOV UR14, UR15 ;  /* 0x0000000f000e7c82 */ /* 0x000fe20008000000 */
[----:B------:R-:W-:Y:S02]  /*11f00*/  UMOV UR15, UR12 ;  /* 0x0000000c000f7c82 */ /* 0x000fe40008000000 */
[----:B------:R-:W-:Y:S02]  /*11f10*/  UIMAD.WIDE.U32 UR18, UR13, UR10, URZ ;  /* 0x0000000a0d1272a5 */ /* 0x000fe4000f8e00ff */
[----:B------:R-:W-:Y:S02]  /*11f20*/  UIMAD.WIDE.U32 UR14, UP2, UR12, UR10, UR14 ;  /* 0x0000000a0c0e72a5 */ /* 0x000fe4000f84000e */
[----:B------:R-:W-:Y:S02]  /*11f30*/  UIMAD UR10, UR13, UR10, URZ ;  /* 0x0000000a0d0a72a4 */ /* 0x000fe4000f8e02ff */
[----:B------:R-:W-:-:S03]  /*11f40*/  UIMAD.WIDE.U32 UR14, UP1, UR13, UR11, UR14 ;  /* 0x0000000b0d0e72a5 */ /* 0x000fc6000f82000e */
[----:B------:R-:W-:Y:S01]  /*11f50*/  UMOV UR11, UR19 ;  /* 0x00000013000b7c82 */ /* 0x000fe20008000000 */
[----:B------:R-:W-:Y:S02]  /*11f60*/  UIADD3 UR15, UP0, UPT, UR10, UR15, URZ ;  /* 0x0000000f0a0f7290 */ /* 0x000fe4000ff1e0ff */
[----:B------:R-:W-:Y:S02]  /*11f70*/  UIADD3.X UR11, UPT, UPT, UR11, UR13, URZ, UP2, !UPT ;  /* 0x0000000d0b0b7290 */ /* 0x000fe400097fe4ff */
[----:B------:R-:W-:Y:S02]  /*11f80*/  UIMAD.WIDE.U32 UR18, UR15, UR4, URZ ;  /* 0x000000040f1272a5 */ /* 0x000fe4000f8e00ff */
[----:B------:R-:W-:Y:S02]  /*11f90*/  UIADD3.X UR12, UPT, UPT, URZ, URZ, UR11, UP0, UP1 ;  /* 0x000000ffff0c7290 */ /* 0x000fe400087e240b */
[----:B------:R-:W-:Y:S02]  /*11fa0*/  UIADD3 UR10, UP0, UPT, URZ, -UR18, URZ ;  /* 0x80000012ff0a7290 */ /* 0x000fe4000ff1e0ff */
[----:B------:R-:W-:-:S02]  /*11fb0*/  UIMAD UR11, UR15, UR5, UR19 ;  /* 0x000000050f0b72a4 */ /* 0x000fc4000f8e0213 */
[----:B------:R-:W-:Y:S02]  /*11fc0*/  UIMAD.WIDE.U32 UR18, UR15, UR10, URZ ;  /* 0x0000000a0f1272a5 */ /* 0x000fe4000f8e00ff */
[----:B------:R-:W-:-:S04]  /*11fd0*/  UIMAD UR11, UR12, UR4, UR11 ;  /* 0x000000040c0b72a4 */ /* 0x000fc8000f8e020b */
[----:B------:R-:W-:Y:S01]  /*11fe0*/  UIADD3.X UR11, UPT, UPT, URZ, ~UR11, URZ, UP0, !UPT ;  /* 0x8000000bff0b7290 */ /* 0x000fe200087fe4ff */
[----:B------:R-:W-:-:S03]  /*11ff0*/  UMOV UR14, UR19 ;  /* 0x00000013000e7c82 */ /* 0x000fc60008000000 */
[----:B------:R-:W-:Y:S02]  /*12000*/  UIMAD.WIDE.U32 UR18, UP2, UR15, UR11, UR14 ;  /* 0x0000000b0f1272a5 */ /* 0x000fe4000f84000e */
[----:B------:R-:W-:Y:S02]  /*12010*/  UIMAD.WIDE.U32 UR14, UR12, UR11, URZ ;  /* 0x0000000b0c0e72a5 */ /* 0x000fe4000f8e00ff */
[----:B------:R-:W-:Y:S02]  /*12020*/  UIMAD.WIDE.U32 UR18, UP1, UR12, UR10, UR18 ;  /* 0x0000000a0c1272a5 */ /* 0x000fe4000f820012 */
[----:B------:R-:W-:-:S05]  /*12030*/  UIMAD UR10, UR12, UR11, URZ ;  /* 0x0000000b0c0a72a4 */ /* 0x000fca000f8e02ff */
[----:B------:R-:W-:Y:S02]  /*12040*/  UMOV UR11, UR19 ;  /* 0x00000013000b7c82 */ /* 0x000fe40008000000 */
[----:B------:R-:W-:-:S03]  /*12050*/  UIADD3 UR10, UP0, UPT, UR10, UR11, URZ ;  /* 0x0000000b0a0a7290 */ /* 0x000fc6000ff1e0ff */
[----:B------:R-:W-:Y:S01]  /*12060*/  UMOV UR11, UR15 ;  /* 0x0000000f000b7c82 */ /* 0x000fe20008000000 */
[----:B------:R-:W-:Y:S02]  /*12070*/  UIMAD.WIDE.U32 UR18, UR10, UR6, URZ ;  /* 0x000000060a1272a5 */ /* 0x000fe4000f8e00ff */
[----:B------:R-:W-:-:S04]  /*12080*/  UIADD3.X UR11, UPT, UPT, UR11, UR12, URZ, UP2, !UPT ;  /* 0x0000000c0b0b7290 */ /* 0x000fc800097fe4ff */
[----:B------:R-:W-:Y:S01]  /*12090*/  UIADD3.X UR14, UPT, UPT, URZ, URZ, UR11, UP0, UP1 ;  /* 0x000000ffff0e7290 */ /* 0x000fe200087e240b */
[----:B------:R-:W-:Y:S01]  /*120a0*/  UMOV UR18, UR19 ;  /* 0x0000001300127c82 */ /* 0x000fe20008000000 */
[----:B------:R-:W-:Y:S02]  /*120b0*/  UMOV UR19, URZ ;  /* 0x000000ff00137c82 */ /* 0x000fe40008000000 */
[----:B------:R-:W-:Y:S02]  /*120c0*/  UIMAD.WIDE.U32 UR12, UR14, UR9, URZ ;  /* 0x000000090e0c72a5 */ /* 0x000fe4000f8e00ff */
[----:B------:R-:W-:-:S04]  /*120d0*/  UIMAD.WIDE.U32 UR10, UR10, UR9, UR18 ;  /* 0x000000090a0a72a5 */ /* 0x000fc8000f8e0012 */
[----:B------:R-:W-:Y:S02]  /*120e0*/  UIMAD.WIDE.U32 UR10, UP1, UR14, UR6, UR10 ;  /* 0x000000060e0a72a5 */ /* 0x000fe4000f82000a */
[----:B------:R-:W-:-:S04]  /*120f0*/  UIMAD UR14, UR14, UR9, URZ ;  /* 0x000000090e0e72a4 */ /* 0x000fc8000f8e02ff */
[----:B------:R-:W-:-:S03]  /*12100*/  UIADD3 UR14, UP0, UPT, UR14, UR11, URZ ;  /* 0x0000000b0e0e7290 */ /* 0x000fc6000ff1e0ff */
[----:B------:R-:W-:Y:S01]  /*12110*/  UMOV UR11, UR13 ;  /* 0x0000000d000b7c82 */ /* 0x000fe20008000000 */
[----:B------:R-:W-:Y:S02]  /*12120*/  UIMAD.WIDE.U32 UR18, UR14, UR4, URZ ;  /* 0x000000040e1272a5 */ /* 0x000fe4000f8e00ff */
[----:B------:R-:W-:Y:S02]  /*12130*/  UIADD3.X UR11, UPT, UPT, UR11, URZ, URZ, UP1, !UPT ;  /* 0x000000ff0b0b7290 */ /* 0x000fe40008ffe4ff */
[----:B------:R-:W-:Y:S02]  /*12140*/  UIADD3 UR13, UPT, UPT, UR14, 0x1, URZ ;  /* 0x000000010e0d7890 */ /* 0x000fe4000fffe0ff */
[----:B------:R-:W-:Y:S02]  /*12150*/  UIADD3.X UR12, UPT, UPT, URZ, UR11, URZ, UP0, !UPT ;  /* 0x0000000bff0c7290 */ /* 0x000fe400087fe4ff */
[----:B------:R-:W-:Y:S02]  /*12160*/  UIMAD UR11, UR14, UR5, UR19 ;  /* 0x000000050e0b72a4 */ /* 0x000fe4000f8e0213 */
[----:B------:R-:W-:-:S02]  /*12170*/  UIADD3 UR10, UP0, UPT, -UR18, UR6, URZ ;  /* 0x00000006120a7290 */ /* 0x000fc4000ff1e1ff */
[----:B------:R-:W-:Y:S02]  /*12180*/  UIMAD UR11, UR12, UR4, UR11 ;  /* 0x000000040c0b72a4 */ /* 0x000fe4000f8e020b */
[----:B------:R-:W-:Y:S02]  /*12190*/  UISETP.GE.U32.AND UP1, UPT, UR10, UR4, UPT ;  /* 0x000000040a00728c */ /* 0x000fe4000bf26070 */
[----:B------:R-:W-:Y:S02]  /*121a0*/  UIADD3.X UR9, UPT, UPT, ~UR11, UR9, URZ, UP0, !UPT ;  /* 0x000000090b097290 */ /* 0x000fe400087fe5ff */
[----:B------:R-:W-:Y:S02]  /*121b0*/  UIADD3 UR12, UP0, UPT, -UR4, UR10, URZ ;  /* 0x0000000a040c7290 */ /* 0x000fe4000ff1e1ff */
[----:B------:R-:W-:Y:S02]  /*121c0*/  UISETP.GE.U32.AND.EX UP1, UPT, UR9, UR5, UPT, UP1 ;  /* 0x000000050900728c */ /* 0x000fe4000bf26110 */
[----:B------:R-:W-:-:S02]  /*121d0*/  UIADD3.X UR11, UPT, UPT, ~UR5, UR9, URZ, UP0, !UPT ;  /* 0x00000009050b7290 */ /* 0x000fc400087fe5ff */
[----:B------:R-:W-:Y:S02]  /*121e0*/  USEL UR12, UR12, UR10, UP1 ;  /* 0x0000000a0c0c7287 */ /* 0x000fe40008800000 */
[----:B------:R-:W-:Y:S02]  /*121f0*/  USEL UR11, UR11, UR9, UP1 ;  /* 0x000000090b0b7287 */ /* 0x000fe40008800000 */
[----:B------:R-:W-:Y:S02]  /*12200*/  USEL UR13, UR13, UR14, UP1 ;  /* 0x0000000e0d0d7287 */ /* 0x000fe40008800000 */
[----:B------:R-:W-:Y:S02]  /*12210*/  UISETP.GE.U32.AND UP1, UPT, UR12, UR4, UPT ;  /* 0x000000040c00728c */ /* 0x000fe4000bf26070 */
[----:B------:R-:W-:Y:S02]  /*12220*/  UISETP.NE.U32.AND UP0, UPT, UR4, URZ, UPT ;  /* 0x000000ff0400728c */ /* 0x000fe4000bf05070 */
[----:B------:R-:W-:-:S02]  /*12230*/  UIADD3 UR9, UPT, UPT, UR13, 0x1, URZ ;  /* 0x000000010d097890 */ /* 0x000fc4000fffe0ff */
[----:B------:R-:W-:Y:S02]  /*12240*/  UISETP.GE.U32.AND.EX UP1, UPT, UR11, UR5, UPT, UP1 ;  /* 0x000000050b00728c */ /* 0x000fe4000bf26110 */
[----:B------:R-:W-:Y:S02]  /*12250*/  UISETP.NE.AND.EX UP0, UPT, UR5, URZ, UPT, UP0 ;  /* 0x000000ff0500728c */ /* 0x000fe4000bf05300 */
[----:B------:R-:W-:-:S04]  /*12260*/  USEL UR9, UR9, UR13, UP1 ;  /* 0x0000000d09097287 */ /* 0x000fc80008800000 */
[----:B------:R-:W-:Y:S01]  /*12270*/  USEL UR12, UR9, 0xffffffff, UP0 ;  /* 0xffffffff090c7887 */ /* 0x000fe20008000000 */
[----:B------:R-:W-:Y:S11]  /*12280*/  RET.REL.NODEC R2 `(_ZN7cutlass13device_kernelINS_4gemm6kernel13GemmUniversalINS1_17GroupProblemShapeIN4cute5tupleIJiiiEEEEENS1_10collective13CollectiveMmaINS1_40MainloopSm100ArrayTmaUmmaWarpSpecializedILi12ELi8ELi4ENS6_IJNS5_1CILi2EEENSC_ILi1EEESE_EEEEENS6_IJNSC_ILi128EEESH_SH_EEENS_12float_e4m3_tEPNS6_IJlSE_NSC_ILi0EEEEEESJ_SM_NS5_8TiledMMAINS5_8MMA_AtomIJNS5_10MMA_TraitsINS5_25SM100_MMA_F8F6F4_2x1SM_SSEJSJ_SJ_fSH_SH_NS5_17integral_constantINS5_4UMMA5MajorELST_0EEESU_NSR_INSS_7ScaleInELSV_0EEESW_EEEEEENS5_6LayoutINS6_IJSE_SE_SE_EEENS6_IJSK_SK_SK_EEEEENS6_IJNS5_10UnderscoreES13_S13_EEEEENS5_18SM100_TMA_2SM_LOADENS5_14ComposedLayoutINS5_7SwizzleILi3ELi4ELi3EEENS5_18smem_ptr_flag_bitsILi8EEENSZ_INS6_IJNSC_ILi8EEESH_EEENS6_IJSH_SE_EEEEEEEvNS5_8identityES16_S1G_vS1H_EENS_8epilogue10collective18CollectiveEpilogueINS1J_31Sm100PtrArrayTmaWarpSpecializedILi4ELi2ELi16ELb1ELb0EEEJNS6_IJNSC_ILi64EEESH_SH_EEENS6_IJNSZ_IS1O_SE_EENSZ_INS6_IJNSC_ILi16EEESD_EEENS6_IJSE_S1O_EEEEEEEENS_6half_tEPNS6_IJSE_lSK_EEES1W_S1Y_NS1J_6fusion15FusionCallbacksIS1N_NS1Z_17LinearCombinationIS1W_fS1W_fLNS_15FloatRoundStyleE2EEES1P_S1V_JEEENS5_5SM1004TMEM4LOAD26SM100_TMEM_LOAD_16dp256b2xENS5_13SM90_TMA_LOADENS17_IS19_NS1A_ILi16EEENSZ_INS6_IJS1O_S1C_EEES1T_EEEENS5_17SM75_U16x8_LDSM_TENS5_14SM90_TMA_STOREES2D_NS5_17SM90_U16x8_STSM_TENS5_39AutoVectorizingCopyWithAssumedAlignmentILi128EEEEEEvvEEEEvNT_6ParamsE) ;  /* 0xfffffedc025c7950 */ /* 0x000ff60003c3ffff */
.L_x_74:
[----:B------:R-:W-:Y:S01]  /*12290*/  MOV R30, R18 ;  /* 0x00000012001e7202 */ /* 0x000fe20000000f00 */
[----:B------:R-:W-:-:S04]  /*122a0*/  IMAD.MOV.U32 R31, RZ, RZ, R3 ;  /* 0x000000ffff1f7224 */ /* 0x000fc800078e0003 */
[----:B------:R-:W1:Y:S08]  /*122b0*/  I2F.U64.RP R22, R30 ;  /* 0x0000001e00167312 */ /* 0x000e700000309000 */
[----:B-1----:R-:W1:Y:S02]  /*122c0*/  MUFU.RCP R24, R22 ;  /* 0x0000001600187308 */ /* 0x002e640000001000 */
[----:B-1----:R-:W-:-:S06]  /*122d0*/  IADD3 R24, PT, PT, R24, 0x1ffffffe, RZ ;  /* 0x1ffffffe18187810 */ /* 0x002fcc0007ffe0ff */
[----:B------:R-:W1:Y:S02]  /*122e0*/  F2I.U64.TRUNC R24, R24 ;  /* 0x0000001800187311 */ /* 0x000e64000020d800 */
[----:B-1----:R-:W-:Y:S01]  /*122f0*/  IMAD.WIDE.U32 R20, R24, R18, RZ ;  /* 0x0000001218147225 */ /* 0x002fe200078e00ff */
[----:B------:R-:W-:-:S03]  /*12300*/  MOV R29, R24 ;  /* 0x00000018001d7202 */ /* 0x000fc60000000f00 */
[----:B------:R-:W-:Y:S01]  /*12310*/  IMAD R21, R24, R3, R21 ;  /* 0x0000000318157224 */ /* 0x000fe200078e0215 */
[----:B------:R-:W-:-:S03]  /*12320*/  IADD3 R27, P0, PT, RZ, -R20, RZ ;  /* 0x80000014ff1b7210 */ /* 0x000fc60007f1e0ff */
[----:B------:R-:W-:Y:S02]  /*12330*/  IMAD R20, R25, R18, R21 ;  /* 0x0000001219147224 */ /* 0x000fe400078e0215 */
[----:B------:R-:W-:-:S04]  /*12340*/  IMAD.HI.U32 R28, R24, R27, RZ ;  /* 0x0000001b181c7227 */ /* 0x000fc800078e00ff */
[----:B------:R-:W-:-:S04]  /*12350*/  IMAD.X R20, RZ, RZ, ~R20, P0 ;  /* 0x000000ffff147224 */ /* 0x000fc800000e0e14 */
[----:B------:R-:W-:-:S04]  /*12360*/  IMAD.WIDE.U32 R28, P2, R24, R20, R28 ;  /* 0x00000014181c7225 */ /* 0x000fc8000784001c */
[C---:B------:R-:W-:Y:S02]  /*12370*/  IMAD R26, R25.reuse, R20, RZ ;  /* 0x00000014191a7224 */ /* 0x040fe400078e02ff */
[----:B------:R-:W-:-:S04]  /*12380*/  IMAD.HI.U32 R27, P1, R25, R27, R28 ;  /* 0x0000001b191b7227 */ /* 0x000fc8000782001c */
[----:B------:R-:W-:Y:S01]  /*12390*/  IMAD.HI.U32 R20, R25, R20, RZ ;  /* 0x0000001419147227 */ /* 0x000fe200078e00ff */
[----:B------:R-:W-:-:S03]  /*123a0*/  IADD3 R27, P0, PT, R26, R27, RZ ;  /* 0x0000001b1a1b7210 */ /* 0x000fc60007f1e0ff */
[----:B------:R-:W-:Y:S02]  /*123b0*/  IMAD.X R25, R20, 0x1, R25, P2 ;  /* 0x0000000114197824 */ /* 0x000fe400010e0619 */
[----:B------:R-:W-:-:S03]  /*123c0*/  IMAD.WIDE.U32 R28, R27, R18, RZ ;  /* 0x000000121b1c7225 */ /* 0x000fc600078e00ff */
[----:B------:R-:W-:Y:S01]  /*123d0*/  IADD3.X R25, PT, PT, RZ, RZ, R25, P0, P1 ;  /* 0x000000ffff197210 */ /* 0x000fe200007e2419 */
[----:B------:R-:W-:Y:S01]  /*123e0*/  IMAD R20, R27, R3, R29 ;  /* 0x000000031b147224 */ /* 0x000fe200078e021d */
[----:B------:R-:W-:-:S03]  /*123f0*/  IADD3 R21, P0, PT, RZ, -R28, RZ ;  /* 0x8000001cff157210 */ /* 0x000fc60007f1e0ff */
[----:B------:R-:W-:Y:S02]  /*12400*/  IMAD R20, R25, R18, R20 ;  /* 0x0000001219147224 */ /* 0x000fe400078e0214 */
[----:B------:R-:W-:-:S03]  /*12410*/  IMAD.HI.U32 R26, R27, R21, RZ ;  /* 0x000000151b1a7227 */ /* 0x000fc600078e00ff */
[----:B------:R-:W-:-:S05]  /*12420*/  IADD3.X R20, PT, PT, RZ, ~R20, RZ, P0, !PT ;  /* 0x80000014ff147210 */ /* 0x000fca00007fe4ff */
[----:B------:R-:W-:-:S04]  /*12430*/  IMAD.WIDE.U32 R26, P2, R27, R20, R26 ;  /* 0x000000141b1a7225 */ /* 0x000fc8000784001a */
[C---:B------:R-:W-:Y:S02]  /*12440*/  IMAD R22, R25.reuse, R20, RZ ;  /* 0x0000001419167224 */ /* 0x040fe400078e02ff */
[----:B------:R-:W-:-:S04]  /*12450*/  IMAD.HI.U32 R21, P1, R25, R21, R26 ;  /* 0x0000001519157227 */ /* 0x000fc8000782001a */
[----:B------:R-:W-:Y:S02]  /*12460*/  HFMA2 R27, -RZ, RZ, 0, 0 ;  /* 0x00000000ff1b7431 */ /* 0x000fe400000001ff */
[----:B------:R-:W-:Y:S01]  /*12470*/  IMAD.HI.U32 R20, R25, R20, RZ ;  /* 0x0000001419147227 */ /* 0x000fe200078e00ff */
[----:B------:R-:W-:-:S03]  /*12480*/  IADD3 R24, P0, PT, R22, R21, RZ ;  /* 0x0000001516187210 */ /* 0x000fc60007f1e0ff */
[----:B------:R-:W-:Y:S02]  /*12490*/  IMAD.X R20, R20, 0x1, R25, P2 ;  /* 0x0000000114147824 */ /* 0x000fe400010e0619 */
[----:B------:R-:W-:-:S03]  /*124a0*/  IMAD.HI.U32 R26, R24, R19, RZ ;  /* 0x00000013181a7227 */ /* 0x000fc600078e00ff */
[----:B------:R-:W-:Y:S01]  /*124b0*/  IADD3.X R22, PT, PT, RZ, RZ, R20, P0, P1 ;  /* 0x000000ffff167210 */ /* 0x000fe200007e2414 */
[----:B------:R-:W-:-:S04]  /*124c0*/  IMAD.WIDE.U32 R24, R24, R15, R26 ;  /* 0x0000000f18187225 */ /* 0x000fc800078e001a */
[C---:B------:R-:W-:Y:S02]  /*124d0*/  IMAD R20, R22.reuse, R15, RZ ;  /* 0x0000000f16147224 */ /* 0x040fe400078e02ff */
[----:B------:R-:W-:-:S04]  /*124e0*/  IMAD.HI.U32 R25, P1, R22, R19, R24 ;  /* 0x0000001316197227 */ /* 0x000fc80007820018 */
[----:B------:R-:W-:Y:S01]  /*124f0*/  IMAD.HI.U32 R21, R22, R15, RZ ;  /* 0x0000000f16157227 */ /* 0x000fe200078e00ff */
[----:B------:R-:W-:-:S04]  /*12500*/  IADD3 R20, P0, PT, R20, R25, RZ ;  /* 0x0000001914147210 */ /* 0x000fc80007f1e0ff */
[----:B------:R-:W-:Y:S01]  /*12510*/  IADD3.X R21, PT, PT, R21, RZ, RZ, P1, !PT ;  /* 0x000000ff15157210 */ /* 0x000fe20000ffe4ff */
[----:B------:R-:W-:-:S04]  /*12520*/  IMAD.WIDE.U32 R24, R20, R18, RZ ;  /* 0x0000001214187225 */ /* 0x000fc800078e00ff */
[----:B------:R-:W-:Y:S01]  /*12530*/  IMAD.X R22, RZ, RZ, R21, P0 ;  /* 0x000000ffff167224 */ /* 0x000fe200000e0615 */
[----:B------:R-:W-:Y:S01]  /*12540*/  IADD3 R19, P0, PT, -R24, R19, RZ ;  /* 0x0000001318137210 */ /* 0x000fe20007f1e1ff */
[----:B------:R-:W-:-:S03]  /*12550*/  IMAD R21, R20, R3, R25 ;  /* 0x0000000314157224 */ /* 0x000fc600078e0219 */
[-C--:B------:R-:W-:Y:S01]  /*12560*/  ISETP.GE.U32.AND P2, PT, R19, R18.reuse, PT ;  /* 0x000000121300720c */ /* 0x080fe20003f46070 */
[----:B------:R-:W-:Y:S01]  /*12570*/  IMAD R22, R22, R18, R21 ;  /* 0x0000001216167224 */ /* 0x000fe200078e0215 */
[----:B------:R-:W-:Y:S01]  /*12580*/  IADD3 R24, P1, PT, -R18, R19, RZ ;  /* 0x0000001312187210 */ /* 0x000fe20007f3e1ff */
[----:B------:R-:W-:-:S03]  /*12590*/  VIADD R21, R20, 0x1 ;  /* 0x0000000114157836 */ /* 0x000fc60000000000 */
[----:B------:R-:W-:-:S04]  /*125a0*/  IADD3.X R22, PT, PT, ~R22, R15, RZ, P0, !PT ;  /* 0x0000000f16167210 */ /* 0x000fc800007fe5ff */
[----:B------:R-:W-:Y:S02]  /*125b0*/  ISETP.GE.U32.AND.EX P0, PT, R22, R3, PT, P2 ;  /* 0x000000031600720c */ /* 0x000fe40003f06120 */
[-C--:B------:R-:W-:Y:S02]  /*125c0*/  IADD3.X R15, PT, PT, ~R3, R22.reuse, RZ, P1, !PT ;  /* 0x00000016030f7210 */ /* 0x080fe40000ffe5ff */
[----:B------:R-:W-:Y:S02]  /*125d0*/  SEL R19, R24, R19, P0 ;  /* 0x0000001318137207 */ /* 0x000fe40000000000 */
[----:B------:R-:W-:Y:S02]  /*125e0*/  SEL R22, R15, R22, P0 ;  /* 0x000000160f167207 */ /* 0x000fe40000000000 */
[----:B------:R-:W-:Y:S02]  /*125f0*/  SEL R21, R21, R20, P0 ;  /* 0x0000001415157207 */ /* 0x000fe40000000000 */
[----:B------:R-:W-:-:S02]  /*12600*/  ISETP.GE.U32.AND P1, PT, R19, R18, PT ;  /* 0x000000121300720c */ /* 0x000fc40003f26070 */
[----:B------:R-:W-:Y:S02]  /*12610*/  ISETP.NE.U32.AND P0, PT, R18, RZ, PT ;  /* 0x000000ff1200720c */ /* 0x000fe40003f05070 */
[----:B------:R-:W-:Y:S02]  /*12620*/  IADD3 R20, PT, PT, R21, 0x1, RZ ;  /* 0x0000000115147810 */ /* 0x000fe40007ffe0ff */
[----:B------:R-:W-:Y:S02]  /*12630*/  ISETP.GE.U32.AND.EX P1, PT, R22, R3, PT, P1 ;  /* 0x000000031600720c */ /* 0x000fe40003f26110 */
[----:B------:R-:W-:Y:S02]  /*12640*/  ISETP.NE.AND.EX P0, PT, R3, RZ, PT, P0 ;  /* 0x000000ff0300720c */ /* 0x000fe40003f05300 */
[----:B------:R-:W-:Y:S02]  /*12650*/  MOV R3, 0x0 ;  /* 0x0000000000037802 */ /* 0x000fe40000000f00 */
[----:B------:R-:W-:-:S04]  /*12660*/  SEL R20, R20, R21, P1 ;  /* 0x0000001514147207 */ /* 0x000fc80000800000 */
[----:B------:R-:W-:Y:S01]  /*12670*/  SEL R20, R20, 0xffffffff, P0 ;  /* 0xffffffff14147807 */ /* 0x000fe20000000000 */
[----:B------:R-:W-:Y:S06]  /*12680*/  RET.REL.NODEC R2 `(_ZN7cutlass13device_kernelINS_4gemm6kernel13GemmUniversalINS1_17GroupProblemShapeIN4cute5tupleIJiiiEEEEENS1_10collective13CollectiveMmaINS1_40MainloopSm100ArrayTmaUmmaWarpSpecializedILi12ELi8ELi4ENS6_IJNS5_1CILi2EEENSC_ILi1EEESE_EEEEENS6_IJNSC_ILi128EEESH_SH_EEENS_12float_e4m3_tEPNS6_IJlSE_NSC_ILi0EEEEEESJ_SM_NS5_8TiledMMAINS5_8MMA_AtomIJNS5_10MMA_TraitsINS5_25SM100_MMA_F8F6F4_2x1SM_SSEJSJ_SJ_fSH_SH_NS5_17integral_constantINS5_4UMMA5MajorELST_0EEESU_NSR_INSS_7ScaleInELSV_0EEESW_EEEEEENS5_6LayoutINS6_IJSE_SE_SE_EEENS6_IJSK_SK_SK_EEEEENS6_IJNS5_10UnderscoreES13_S13_EEEEENS5_18SM100_TMA_2SM_LOADENS5_14ComposedLayoutINS5_7SwizzleILi3ELi4ELi3EEENS5_18smem_ptr_flag_bitsILi8EEENSZ_INS6_IJNSC_ILi8EEESH_EEENS6_IJSH_SE_EEEEEEEvNS5_8identityES16_S1G_vS1H_EENS_8epilogue10collective18CollectiveEpilogueINS1J_31Sm100PtrArrayTmaWarpSpecializedILi4ELi2ELi16ELb1ELb0EEEJNS6_IJNSC_ILi64EEESH_SH_EEENS6_IJNSZ_IS1O_SE_EENSZ_INS6_IJNSC_ILi16EEESD_EEENS6_IJSE_S1O_EEEEEEEENS_6half_tEPNS6_IJSE_lSK_EEES1W_S1Y_NS1J_6fusion15FusionCallbacksIS1N_NS1Z_17LinearCombinationIS1W_fS1W_fLNS_15FloatRoundStyleE2EEES1P_S1V_JEEENS5_5SM1004TMEM4LOAD26SM100_TMEM_LOAD_16dp256b2xENS5_13SM90_TMA_LOADENS17_IS19_NS1A_ILi16EEENSZ_INS6_IJS1O_S1C_EEES1T_EEEENS5_17SM75_U16x8_LDSM_TENS5_14SM90_TMA_STOREES2D_NS5_17SM90_U16x8_STSM_TENS5_39AutoVectorizingCopyWithAssumedAlignmentILi128EEEEEEvvEEEEvNT_6ParamsE) ;  /* 0xfffffed8025c7950 */ /* 0x000fec0003c3ffff */
.L_x_318:
[----:B------:R-:W-:-:S00]  /*12690*/  BRA `(.L_x_318) ;  /* 0xfffffffc00fc7947 */ /* 0x000fc0000383ffff */
[----:B------:R-:W-:-:S00]  /*126a0*/  NOP ;  /* 0x0000000000007918 */ /* 0x000fc00000000000 */
        /* <DEDUP_REMOVED lines=13> */
.L_x_330:


//--------------------- .nv.global.init           --------------------------
	.section	.nv.global.init,"aw",@progbits
.nv.global.init:
	.type		$str$26,@object
	.size		$str$26,($str$27 - $str$26)
$str$26:
        /*0000*/ 	.byte	0x28, 0x61, 0x64, 0x64, 0x72, 0x65, 0x73, 0x73, 0x20, 0x26, 0x20, 0x6d, 0x61, 0x73, 0x6b, 0x29
        /*0010*/ 	.byte	0x20, 0x3d, 0x3d, 0x20, 0x30, 0x00
	.type		$str$27,@object
	.size		$str$27,($str$25 - $str$27)
$str$27:
        /*0016*/ 	.byte	0x2f, 0x74, 0x6d, 0x70, 0x2f, 0x63, 0x75, 0x74, 0x6c, 0x61, 0x73, 0x73, 0x5f, 0x73, 0x77, 0x65
        /*0026*/ 	.byte	0x65, 0x70, 0x5f, 0x73, 0x72, 0x63, 0x2f, 0x69, 0x6e, 0x63, 0x6c, 0x75, 0x64, 0x65, 0x2f, 0x63
        /*0036*/ 	.byte	0x75, 0x74, 0x65, 0x2f, 0x70, 0x6f, 0x69, 0x6e, 0x74, 0x65, 0x72, 0x5f, 0x66, 0x6c, 0x61, 0x67
        /*0046*/ 	.byte	0x67, 0x65, 0x64, 0x2e, 0x68, 0x70, 0x70, 0x00
	.type		$str$25,@object
	.size		$str$25,($str$24 - $str$25)
$str$25:
        /*004e*/ 	.byte	0x2f, 0x74, 0x6d, 0x70, 0x2f, 0x63, 0x75, 0x74, 0x6c, 0x61, 0x73, 0x73, 0x5f, 0x73, 0x77, 0x65
        /*005e*/ 	.byte	0x65, 0x70, 0x5f, 0x73, 0x72, 0x63, 0x2f, 0x69, 0x6e, 0x63, 0x6c, 0x75, 0x64, 0x65, 0x2f, 0x63
        /*006e*/ 	.byte	0x75, 0x74, 0x65, 0x2f, 0x61, 0x74, 0x6f, 0x6d, 0x2f, 0x63, 0x6f, 0x70, 0x79, 0x5f, 0x74, 0x72
        /*007e*/ 	.byte	0x61, 0x69, 0x74, 0x73, 0x5f, 0x73, 0x6d, 0x31, 0x30, 0x30, 0x2e, 0x68, 0x70, 0x70, 0x00
	.type		$str$24,@object
	.size		$str$24,(__unnamed_1 - $str$24)
$str$24:
        /*008d*/ 	.byte	0x28, 0x28, 0x75, 0x69, 0x6e, 0x74, 0x33, 0x32, 0x5f, 0x74, 0x28, 0x74, 0x68, 0x72, 0x65, 0x61
        /*009d*/ 	.byte	0x64, 0x49, 0x64, 0x78, 0x2e, 0x78, 0x29, 0x20, 0x2f, 0x20, 0x33, 0x32, 0x29, 0x20, 0x25, 0x20
        /*00ad*/ 	.byte	0x34, 0x29, 0x20, 0x3d, 0x3d, 0x20, 0x28, 0x28, 0x28, 0x74, 0x6d, 0x65, 0x6d, 0x5f, 0x61, 0x64
        /*00bd*/ 	.byte	0x64, 0x72, 0x20, 0x3e, 0x3e, 0x20, 0x31, 0x36, 0x29, 0x20, 0x2f, 0x20, 0x33, 0x32, 0x29, 0x20
        /*00cd*/ 	.byte	0x25, 0x20, 0x34, 0x29, 0x00
	.type		__unnamed_1,@object
	.size		__unnamed_1,(__unnamed_2 - __unnamed_1)
__unnamed_1:
        /*00d2*/ 	.byte	0x61, 0x75, 0x74, 0x6f, 0x20, 0x63, 0x75, 0x74, 0x65, 0x3a, 0x3a, 0x61, 0x73, 0x5f, 0x70, 0x6f
        /* <DEDUP_REMOVED lines=24> */
        /*0262*/ 	.byte	0x3e, 0x3e, 0x3e, 0x5d, 0x00
	.type		__unnamed_2,@object
	.size		__unnamed_2,(.L_2 - __unnamed_2)
__unnamed_2:
        /* <DEDUP_REMOVED lines=42> */
        /*0507*/ 	.byte	0x3e, 0x5d, 0x00
.L_2:


//--------------------- .nv.shared._ZN7cutlass13device_kernelINS_4gemm6kernel13GemmUniversalINS1_17GroupProblemShapeIN4cute5tupleIJiiiEEEEENS1_10collective13CollectiveMmaINS1_40MainloopSm100ArrayTmaUmmaWarpSpecializedILi12ELi8ELi4ENS6_IJNS5_1CILi2EEENSC_ILi1EEESE_EEEEENS6_IJNSC_ILi128EEESH_SH_EEENS_12float_e4m3_tEPNS6_IJlSE_NSC_ILi0EEEEEESJ_SM_NS5_8TiledMMAINS5_8MMA_AtomIJNS5_10MMA_TraitsINS5_25SM100_MMA_F8F6F4_2x1SM_SSEJSJ_SJ_fSH_SH_NS5_17integral_constantINS5_4UMMA5MajorELST_0EEESU_NSR_INSS_7ScaleInELSV_0EEESW_EEEEEENS5_6LayoutINS6_IJSE_SE_SE_EEENS6_IJSK_SK_SK_EEEEENS6_IJNS5_10UnderscoreES13_S13_EEEEENS5_18SM100_TMA_2SM_LOADENS5_14ComposedLayoutINS5_7SwizzleILi3ELi4ELi3EEENS5_18smem_ptr_flag_bitsILi8EEENSZ_INS6_IJNSC_ILi8EEESH_EEENS6_IJSH_SE_EEEEEEEvNS5_8identityES16_S1G_vS1H_EENS_8epilogue10collective18CollectiveEpilogueINS1J_31Sm100PtrArrayTmaWarpSpecializedILi4ELi2ELi16ELb1ELb0EEEJNS6_IJNSC_ILi64EEESH_SH_EEENS6_IJNSZ_IS1O_SE_EENSZ_INS6_IJNSC_ILi16EEESD_EEENS6_IJSE_S1O_EEEEEEEENS_6half_tEPNS6_IJSE_lSK_EEES1W_S1Y_NS1J_6fusion15FusionCallbacksIS1N_NS1Z_17LinearCombinationIS1W_fS1W_fLNS_15FloatRoundStyleE2EEES1P_S1V_JEEENS5_5SM1004TMEM4LOAD26SM100_TMEM_LOAD_16dp256b2xENS5_13SM90_TMA_LOADENS17_IS19_NS1A_ILi16EEENSZ_INS6_IJS1O_S1C_EEES1T_EEEENS5_17SM75_U16x8_LDSM_TENS5_14SM90_TMA_STOREES2D_NS5_17SM90_U16x8_STSM_TENS5_39AutoVectorizingCopyWithAssumedAlignmentILi128EEEEEEvvEEEEvNT_6ParamsE --------------------------
	.section	.nv.shared._ZN7cutlass13device_kernelINS_4gemm6kernel13GemmUniversalINS1_17GroupProblemShapeIN4cute5tupleIJiiiEEEEENS1_10collective13CollectiveMmaINS1_40MainloopSm100ArrayTmaUmmaWarpSpecializedILi12ELi8ELi4ENS6_IJNS5_1CILi2EEENSC_ILi1EEESE_EEEEENS6_IJNSC_ILi128EEESH_SH_EEENS_12float_e4m3_tEPNS6_IJlSE_NSC_ILi0EEEEEESJ_SM_NS5_8TiledMMAINS5_8MMA_AtomIJNS5_10MMA_TraitsINS5_25SM100_MMA_F8F6F4_2x1SM_SSEJSJ_SJ_fSH_SH_NS5_17integral_constantINS5_4UMMA5MajorELST_0EEESU_NSR_INSS_7ScaleInELSV_0EEESW_EEEEEENS5_6LayoutINS6_IJSE_SE_SE_EEENS6_IJSK_SK_SK_EEEEENS6_IJNS5_10UnderscoreES13_S13_EEEEENS5_18SM100_TMA_2SM_LOADENS5_14ComposedLayoutINS5_7SwizzleILi3ELi4ELi3EEENS5_18smem_ptr_flag_bitsILi8EEENSZ_INS6_IJNSC_ILi8EEESH_EEENS6_IJSH_SE_EEEEEEEvNS5_8identityES16_S1G_vS1H_EENS_8epilogue10collective18CollectiveEpilogueINS1J_31Sm100PtrArrayTmaWarpSpecializedILi4ELi2ELi16ELb1ELb0EEEJNS6_IJNSC_ILi64EEESH_SH_EEENS6_IJNSZ_IS1O_SE_EENSZ_INS6_IJNSC_ILi16EEESD_EEENS6_IJSE_S1O_EEEEEEEENS_6half_tEPNS6_IJSE_lSK_EEES1W_S1Y_NS1J_6fusion15FusionCallbacksIS1N_NS1Z_17LinearCombinationIS1W_fS1W_fLNS_15FloatRoundStyleE2EEES1P_S1V_JEEENS5_5SM1004TMEM4LOAD26SM100_TMEM_LOAD_16dp256b2xENS5_13SM90_TMA_LOADENS17_IS19_NS1A_ILi16EEENSZ_INS6_IJS1O_S1C_EEES1T_EEEENS5_17SM75_U16x8_LDSM_TENS5_14SM90_TMA_STOREES2D_NS5_17SM90_U16x8_STSM_TENS5_39AutoVectorizingCopyWithAssumedAlignmentILi128EEEEEEvvEEEEvNT_6ParamsE,"aw",@nobits
	.sectionflags	@""
	.align	16
	.zero		1024


//--------------------- .nv.shared.reserved.0     --------------------------
	.section	.nv.shared.reserved.0,"aw",@nobits
	.weak		__nv_reservedSMEM_offset_0_alias
	.size		__nv_reservedSMEM_offset_0_alias, 0, 64
	.other		__nv_reservedSMEM_offset_0_alias,@"STO_CUDA_RESERVED_SHARED STV_DEFAULT"
__nv_reservedSMEM_offset_0_alias:
	.zero		0
.nv.shared.reserved.0:
	.zero		64
	.weak		__nv_reservedSMEM_tcgen05_partition
	.type		__nv_reservedSMEM_tcgen05_partition,@object
	.size		__nv_reservedSMEM_tcgen05_partition,(.L_0 - __nv_reservedSMEM_tcgen05_partition)
__nv_reservedSMEM_tcgen05_partition:
	.zero		32
.L_0:


//--------------------- .nv.global                --------------------------
	.section	.nv.global,"aw",@nobits
.nv.global:
	.type		_ZN39_INTERNAL_d79cf4e8_4_k_cu_265e79b5_28374cute1_E,@object
	.size		_ZN39_INTERNAL_d79cf4e8_4_k_cu_265e79b5_28374cute1_E,(_ZN39_INTERNAL_d79cf4e8_4_k_cu_265e79b5_28374cuda3std3__45__cpo6cbeginE - _ZN39_INTERNAL_d79cf4e8_4_k_cu_265e79b5_28374cute1_E)
_ZN39_INTERNAL_d79cf4e8_4_k_cu_265e79b5_28374cute1_E:
	.zero		1
	.type		_ZN39_INTERNAL_d79cf4e8_4_k_cu_265e79b5_28374cuda3std3__45__cpo6cbeginE,@object
	.size		_ZN39_INTERNAL_d79cf4e8_4_k_cu_265e79b5_28374cuda3std3__45__cpo6cbeginE,(_ZN39_INTERNAL_d79cf4e8_4_k_cu_265e79b5_28374cuda3std3__48in_placeE - _ZN39_INTERNAL_d79cf4e8_4_k_cu_265e79b5_28374cuda3std3__45__cpo6cbeginE)
_ZN39_INTERNAL_d79cf4e8_4_k_cu_265e79b5_28374cuda3std3__45__cpo6cbeginE:
	.zero		1
	.type		_ZN39_INTERNAL_d79cf4e8_4_k_cu_265e79b5_28374cuda3std3__48in_placeE,@object
	.size		_ZN39_INTERNAL_d79cf4e8_4_k_cu_265e79b5_28374cuda3std3__48in_placeE,(_ZN39_INTERNAL_d79cf4e8_4_k_cu_265e79b5_28374cuda3std6ranges3__45__cpo9iter_moveE - _ZN39_INTERNAL_d79cf4e8_4_k_cu_265e79b5_28374cuda3std3__48in_placeE)
_ZN39_INTERNAL_d79cf4e8_4_k_cu_265e79b5_28374cuda3std3__48in_placeE:
	.zero		1
	.type		_ZN39_INTERNAL_d79cf4e8_4_k_cu_265e79b5_28374cuda3std6ranges3__45__cpo9iter_moveE,@object
	.size		_ZN39_INTERNAL_d79cf4e8_4_k_cu_265e79b5_28374cuda3std6ranges3__45__cpo9iter_moveE,(_ZN39_INTERNAL_d79cf4e8_4_k_cu_265e79b5_28374cuda3std3__45__cpo5beginE - _ZN39_INTERNAL_d79cf4e8_4_k_cu_265e79b5_28374cuda3std6ranges3__45__cpo9iter_moveE)
_ZN39_INTERNAL_d79cf4e8_4_k_cu_265e79b5_28374cuda3std6ranges3__45__cpo9iter_moveE:
	.zero		1
	.type		_ZN39_INTERNAL_d79cf4e8_4_k_cu_265e79b5_28374cuda3std3__45__cpo5beginE,@object
	.size		_ZN39_INTERNAL_d79cf4e8_4_k_cu_265e79b5_28374cuda3std3__45__cpo5beginE,(_ZN39_INTERNAL_d79cf4e8_4_k_cu_265e79b5_28374cuda3std3__441_GLOBAL__N__d79cf4e8_4_k_cu_265e79b5_28376ignoreE - _ZN39_INTERNAL_d79cf4e8_4_k_cu_265e79b5_28374cuda3std3__45__cpo5beginE)
_ZN39_INTERNAL_d79cf4e8_4_k_cu_265e79b5_28374cuda3std3__45__cpo5beginE:
	.zero		1
	.type		_ZN39_INTERNAL_d79cf4e8_4_k_cu_265e79b5_28374cuda3std3__441_GLOBAL__N__d79cf4e8_4_k_cu_265e79b5_28376ignoreE,@object
	.size		_ZN39_INTERNAL_d79cf4e8_4_k_cu_265e79b5_28374cuda3std3__441_GLOBAL__N__d79cf4e8_4_k_cu_265e79b5_28376ignoreE,(_ZN39_INTERNAL_d79cf4e8_4_k_cu_265e79b5_28374cute7productE - _ZN39_INTERNAL_d79cf4e8_4_k_cu_265e79b5_28374cuda3std3__441_GLOBAL__N__d79cf4e8_4_k_cu_265e79b5_28376ignoreE)
_ZN39_INTERNAL_d79cf4e8_4_k_cu_265e79b5_28374cuda3std3__441_GLOBAL__N__d79cf4e8_4_k_cu_265e79b5_28376ignoreE:
	.zero		1
	.type		_ZN39_INTERNAL_d79cf4e8_4_k_cu_265e79b5_28374cute7productE,@object
	.size		_ZN39_INTERNAL_d79cf4e8_4_k_cu_265e79b5_28374cute7productE,(_ZN39_INTERNAL_d79cf4e8_4_k_cu_265e79b5_28374cuda3std3__45__cpo3endE - _ZN39_INTERNAL_d79cf4e8_4_k_cu_265e79b5_28374cute7productE)
_ZN39_INTERNAL_d79cf4e8_4_k_cu_265e79b5_28374cute7productE:
	.zero		1
	.type		_ZN39_INTERNAL_d79cf4e8_4_k_cu_265e79b5_28374cuda3std3__45__cpo3endE,@object
	.size		_ZN39_INTERNAL_d79cf4e8_4_k_cu_265e79b5_28374cuda3std3__45__cpo3endE,(_ZN39_INTERNAL_d79cf4e8_4_k_cu_265e79b5_28374cuda3std3__419piecewise_constructE - _ZN39_INTERNAL_d79cf4e8_4_k_cu_265e79b5_28374cuda3std3__45__cpo3endE)
_ZN39_INTERNAL_d79cf4e8_4_k_cu_265e79b5_28374cuda3std3__45__cpo3endE:
	.zero		1
	.type		_ZN39_INTERNAL_d79cf4e8_4_k_cu_265e79b5_28374cuda3std3__419piecewise_constructE,@object
	.size		_ZN39_INTERNAL_d79cf4e8_4_k_cu_265e79b5_28374cuda3std3__419piecewise_constructE,(_ZN39_INTERNAL_d79cf4e8_4_k_cu_265e79b5_28374cuda3std3__45__cpo4cendE - _ZN39_INTERNAL_d79cf4e8_4_k_cu_265e79b5_28374cuda3std3__419piecewise_constructE)
_ZN39_INTERNAL_d79cf4e8_4_k_cu_265e79b5_28374cuda3std3__419piecewise_constructE:
	.zero		1
	.type		_ZN39_INTERNAL_d79cf4e8_4_k_cu_265e79b5_28374cuda3std3__45__cpo4cendE,@object
	.size		_ZN39_INTERNAL_d79cf4e8_4_k_cu_265e79b5_28374cuda3std3__45__cpo4cendE,(_ZN39_INTERNAL_d79cf4e8_4_k_cu_265e79b5_28374cuda3std6ranges3__45__cpo4swapE - _ZN39_INTERNAL_d79cf4e8_4_k_cu_265e79b5_28374cuda3std3__45__cpo4cendE)
_ZN39_INTERNAL_d79cf4e8_4_k_cu_265e79b5_28374cuda3std3__45__cpo4cendE:
	.zero		1
	.type		_ZN39_INTERNAL_d79cf4e8_4_k_cu_265e79b5_28374cuda3std6ranges3__45__cpo4swapE,@object
	.size		_ZN39_INTERNAL_d79cf4e8_4_k_cu_265e79b5_28374cuda3std6ranges3__45__cpo4swapE,(.L_10 - _ZN39_INTERNAL_d79cf4e8_4_k_cu_265e79b5_28374cuda3std6ranges3__45__cpo4swapE)
_ZN39_INTERNAL_d79cf4e8_4_k_cu_265e79b5_28374cuda3std6ranges3__45__cpo4swapE:
	.zero		1
.L_10:


//--------------------- .nv.constant0._ZN7cutlass13device_kernelINS_4gemm6kernel13GemmUniversalINS1_17GroupProblemShapeIN4cute5tupleIJiiiEEEEENS1_10collective13CollectiveMmaINS1_40MainloopSm100ArrayTmaUmmaWarpSpecializedILi12ELi8ELi4ENS6_IJNS5_1CILi2EEENSC_ILi1EEESE_EEEEENS6_IJNSC_ILi128EEESH_SH_EEENS_12float_e4m3_tEPNS6_IJlSE_NSC_ILi0EEEEEESJ_SM_NS5_8TiledMMAINS5_8MMA_AtomIJNS5_10MMA_TraitsINS5_25SM100_MMA_F8F6F4_2x1SM_SSEJSJ_SJ_fSH_SH_NS5_17integral_constantINS5_4UMMA5MajorELST_0EEESU_NSR_INSS_7ScaleInELSV_0EEESW_EEEEEENS5_6LayoutINS6_IJSE_SE_SE_EEENS6_IJSK_SK_SK_EEEEENS6_IJNS5_10UnderscoreES13_S13_EEEEENS5_18SM100_TMA_2SM_LOADENS5_14ComposedLayoutINS5_7SwizzleILi3ELi4ELi3EEENS5_18smem_ptr_flag_bitsILi8EEENSZ_INS6_IJNSC_ILi8EEESH_EEENS6_IJSH_SE_EEEEEEEvNS5_8identityES16_S1G_vS1H_EENS_8epilogue10collective18CollectiveEpilogueINS1J_31Sm100PtrArrayTmaWarpSpecializedILi4ELi2ELi16ELb1ELb0EEEJNS6_IJNSC_ILi64EEESH_SH_EEENS6_IJNSZ_IS1O_SE_EENSZ_INS6_IJNSC_ILi16EEESD_EEENS6_IJSE_S1O_EEEEEEEENS_6half_tEPNS6_IJSE_lSK_EEES1W_S1Y_NS1J_6fusion15FusionCallbacksIS1N_NS1Z_17LinearCombinationIS1W_fS1W_fLNS_15FloatRoundStyleE2EEES1P_S1V_JEEENS5_5SM1004TMEM4LOAD26SM100_TMEM_LOAD_16dp256b2xENS5_13SM90_TMA_LOADENS17_IS19_NS1A_ILi16EEENSZ_INS6_IJS1O_S1C_EEES1T_EEEENS5_17SM75_U16x8_LDSM_TENS5_14SM90_TMA_STOREES2D_NS5_17SM90_U16x8_STSM_TENS5_39AutoVectorizingCopyWithAssumedAlignmentILi128EEEEEEvvEEEEvNT_6ParamsE --------------------------
	.section	.nv.constant0._ZN7cutlass13device_kernelINS_4gemm6kernel13GemmUniversalINS1_17GroupProblemShapeIN4cute5tupleIJiiiEEEEENS1_10collective13CollectiveMmaINS1_40MainloopSm100ArrayTmaUmmaWarpSpecializedILi12ELi8ELi4ENS6_IJNS5_1CILi2EEENSC_ILi1EEESE_EEEEENS6_IJNSC_ILi128EEESH_SH_EEENS_12float_e4m3_tEPNS6_IJlSE_NSC_ILi0EEEEEESJ_SM_NS5_8TiledMMAINS5_8MMA_AtomIJNS5_10MMA_TraitsINS5_25SM100_MMA_F8F6F4_2x1SM_SSEJSJ_SJ_fSH_SH_NS5_17integral_constantINS5_4UMMA5MajorELST_0EEESU_NSR_INSS_7ScaleInELSV_0EEESW_EEEEEENS5_6LayoutINS6_IJSE_SE_SE_EEENS6_IJSK_SK_SK_EEEEENS6_IJNS5_10UnderscoreES13_S13_EEEEENS5_18SM100_TMA_2SM_LOADENS5_14ComposedLayoutINS5_7SwizzleILi3ELi4ELi3EEENS5_18smem_ptr_flag_bitsILi8EEENSZ_INS6_IJNSC_ILi8EEESH_EEENS6_IJSH_SE_EEEEEEEvNS5_8identityES16_S1G_vS1H_EENS_8epilogue10collective18CollectiveEpilogueINS1J_31Sm100PtrArrayTmaWarpSpecializedILi4ELi2ELi16ELb1ELb0EEEJNS6_IJNSC_ILi64EEESH_SH_EEENS6_IJNSZ_IS1O_SE_EENSZ_INS6_IJNSC_ILi16EEESD_EEENS6_IJSE_S1O_EEEEEEEENS_6half_tEPNS6_IJSE_lSK_EEES1W_S1Y_NS1J_6fusion15FusionCallbacksIS1N_NS1Z_17LinearCombinationIS1W_fS1W_fLNS_15FloatRoundStyleE2EEES1P_S1V_JEEENS5_5SM1004TMEM4LOAD26SM100_TMEM_LOAD_16dp256b2xENS5_13SM90_TMA_LOADENS17_IS19_NS1A_ILi16EEENSZ_INS6_IJS1O_S1C_EEES1T_EEEENS5_17SM75_U16x8_LDSM_TENS5_14SM90_TMA_STOREES2D_NS5_17SM90_U16x8_STSM_TENS5_39AutoVectorizingCopyWithAssumedAlignmentILi128EEEEEEvvEEEEvNT_6ParamsE,"a",@progbits
	.sectionflags	@""
	.align	4
.nv.constant0._ZN7cutlass13device_kernelINS_4gemm6kernel13GemmUniversalINS1_17GroupProblemShapeIN4cute5tupleIJiiiEEEEENS1_10collective13CollectiveMmaINS1_40MainloopSm100ArrayTmaUmmaWarpSpecializedILi12ELi8ELi4ENS6_IJNS5_1CILi2EEENSC_ILi1EEESE_EEEEENS6_IJNSC_ILi128EEESH_SH_EEENS_12float_e4m3_tEPNS6_IJlSE_NSC_ILi0EEEEEESJ_SM_NS5_8TiledMMAINS5_8MMA_AtomIJNS5_10MMA_TraitsINS5_25SM100_MMA_F8F6F4_2x1SM_SSEJSJ_SJ_fSH_SH_NS5_17integral_constantINS5_4UMMA5MajorELST_0EEESU_NSR_INSS_7ScaleInELSV_0EEESW_EEEEEENS5_6LayoutINS6_IJSE_SE_SE_EEENS6_IJSK_SK_SK_EEEEENS6_IJNS5_10UnderscoreES13_S13_EEEEENS5_18SM100_TMA_2SM_LOADENS5_14ComposedLayoutINS5_7SwizzleILi3ELi4ELi3EEENS5_18smem_ptr_flag_bitsILi8EEENSZ_INS6_IJNSC_ILi8EEESH_EEENS6_IJSH_SE_EEEEEEEvNS5_8identityES16_S1G_vS1H_EENS_8epilogue10collective18CollectiveEpilogueINS1J_31Sm100PtrArrayTmaWarpSpecializedILi4ELi2ELi16ELb1ELb0EEEJNS6_IJNSC_ILi64EEESH_SH_EEENS6_IJNSZ_IS1O_SE_EENSZ_INS6_IJNSC_ILi16EEESD_EEENS6_IJSE_S1O_EEEEEEEENS_6half_tEPNS6_IJSE_lSK_EEES1W_S1Y_NS1J_6fusion15FusionCallbacksIS1N_NS1Z_17LinearCombinationIS1W_fS1W_fLNS_15FloatRoundStyleE2EEES1P_S1V_JEEENS5_5SM1004TMEM4LOAD26SM100_TMEM_LOAD_16dp256b2xENS5_13SM90_TMA_LOADENS17_IS19_NS1A_ILi16EEENSZ_INS6_IJS1O_S1C_EEES1T_EEEENS5_17SM75_U16x8_LDSM_TENS5_14SM90_TMA_STOREES2D_NS5_17SM90_U16x8_STSM_TENS5_39AutoVectorizingCopyWithAssumedAlignmentILi128EEEEEEvvEEEEvNT_6ParamsE:
	.zero		3200


//--------------------- SYMBOLS --------------------------

	.type		.nv.reservedSmem.offset0,@object
	.size		.nv.reservedSmem.offset0,0x4
	.type		.nv.reservedSmem.cap,@object
	.size		.nv.reservedSmem.cap,0x4
	.type		__assertfail,@function
